//
// Generated by NVIDIA NVVM Compiler
//
// Compiler Build ID: CL-36424714
// Cuda compilation tools, release 13.0, V13.0.88
// Based on NVVM 20.0.0
//

.version 9.0
.target sm_100
.address_size 64

	// .globl	_Z17setupRandomStreamjP17curandStateXORWOW
.func  (.param .align 16 .b8 func_retval0[16]) __internal_trig_reduction_slowpathd
(
	.param .b64 __internal_trig_reduction_slowpathd_param_0
)
;
.global .align 4 .b8 precalc_xorwow_matrix[102400];
.global .align 4 .b8 precalc_xorwow_offset_matrix[102400];
.global .align 4 .b8 mrg32k3aM1[2304];
.global .align 4 .b8 mrg32k3aM2[2304];
.global .align 4 .b8 mrg32k3aM1SubSeq[2016];
.global .align 4 .b8 mrg32k3aM2SubSeq[2016];
.global .align 4 .b8 mrg32k3aM1Seq[2304];
.global .align 4 .b8 mrg32k3aM2Seq[2304];
.const .align 8 .b8 __cr_lgamma_table[72];
// _ZZ16geneticAlgorithmbP10ChromosomeP17curandStateXORWOWS0_E15blockPopulation has been demoted
.global .align 8 .b8 __cudart_i2opi_d[144] = {8, 93, 141, 31, 177, 95, 251, 107, 234, 146, 82, 138, 247, 57, 7, 61, 123, 241, 229, 235, 199, 186, 39, 117, 45, 234, 95, 158, 102, 63, 70, 79, 183, 9, 203, 39, 207, 126, 54, 109, 31, 109, 10, 90, 139, 17, 47, 239, 15, 152, 5, 222, 255, 151, 248, 31, 59, 40, 249, 189, 139, 95, 132, 156, 244, 57, 83, 131, 57, 214, 145, 57, 65, 126, 95, 180, 38, 112, 156, 233, 132, 68, 187, 46, 245, 53, 130, 232, 62, 167, 41, 177, 28, 235, 29, 254, 28, 146, 209, 9, 234, 46, 73, 6, 224, 210, 77, 66, 58, 110, 36, 183, 97, 197, 187, 222, 171, 99, 81, 254, 65, 144, 67, 60, 153, 149, 98, 219, 192, 221, 52, 245, 209, 87, 39, 252, 41, 21, 68, 78, 110, 131, 249, 162};
.global .align 16 .b8 __cudart_sin_cos_coeffs[128] = {70, 210, 176, 44, 241, 229, 90, 190, 146, 227, 172, 105, 227, 29, 199, 62, 161, 98, 219, 25, 160, 1, 42, 191, 24, 8, 17, 17, 17, 17, 129, 63, 84, 85, 85, 85, 85, 85, 197, 191, 0, 0, 0, 0, 0, 0, 0, 0, 0, 0, 0, 0, 0, 0, 0, 0, 100, 129, 253, 32, 131, 255, 168, 189, 40, 133, 239, 193, 167, 238, 33, 62, 217, 230, 6, 142, 79, 126, 146, 190, 233, 188, 221, 25, 160, 1, 250, 62, 71, 93, 193, 22, 108, 193, 86, 191, 81, 85, 85, 85, 85, 85, 165, 63, 0, 0, 0, 0, 0, 0, 224, 191, 0, 0, 0, 0, 0, 0, 240, 63};

.visible .entry _Z17setupRandomStreamjP17curandStateXORWOW(
	.param .u32 _Z17setupRandomStreamjP17curandStateXORWOW_param_0,
	.param .u64 .ptr .align 1 _Z17setupRandomStreamjP17curandStateXORWOW_param_1
)
{
	.reg .pred 	%p<24>;
	.reg .b32 	%r<409>;
	.reg .b64 	%rd<18>;

	ld.param.u32 	%r182, [_Z17setupRandomStreamjP17curandStateXORWOW_param_0];
	ld.param.u64 	%rd8, [_Z17setupRandomStreamjP17curandStateXORWOW_param_1];
	cvta.to.global.u64 	%rd9, %rd8;
	mov.u32 	%r183, %ntid.x;
	mov.u32 	%r184, %ctaid.x;
	mov.u32 	%r185, %tid.x;
	mad.lo.s32 	%r186, %r183, %r184, %r185;
	cvt.s64.s32 	%rd17, %r186;
	mul.wide.s32 	%rd10, %r186, 48;
	add.s64 	%rd2, %rd9, %rd10;
	xor.b32  	%r187, %r182, -1429050551;
	mul.lo.s32 	%r188, %r187, 1099087573;
	add.s32 	%r189, %r188, -638133224;
	add.s32 	%r190, %r188, 123456789;
	st.global.v2.u32 	[%rd2], {%r189, %r190};
	xor.b32  	%r191, %r188, 362436069;
	mov.b32 	%r192, -123459836;
	st.global.v2.u32 	[%rd2+8], {%r191, %r192};
	add.s32 	%r193, %r188, 5783321;
	mov.b32 	%r194, -589760388;
	st.global.v2.u32 	[%rd2+16], {%r194, %r193};
	setp.eq.s32 	%p1, %r186, 0;
	@%p1 bra 	$L__BB0_42;
	mov.b32 	%r315, 0;
	mov.u64 	%rd12, precalc_xorwow_matrix;
$L__BB0_2:
	and.b64  	%rd4, %rd17, 3;
	setp.eq.s64 	%p2, %rd4, 0;
	@%p2 bra 	$L__BB0_41;
	mul.wide.u32 	%rd11, %r315, 3200;
	add.s64 	%rd5, %rd12, %rd11;
	cvt.u32.u64 	%r2, %rd4;
	mov.b32 	%r316, 0;
$L__BB0_4:
	mov.b32 	%r329, 0;
	mov.u32 	%r330, %r329;
	mov.u32 	%r331, %r329;
	mov.u32 	%r332, %r329;
	mov.u32 	%r333, %r329;
	mov.u32 	%r322, %r329;
$L__BB0_5:
	mul.wide.u32 	%rd13, %r322, 4;
	add.s64 	%rd14, %rd2, %rd13;
	ld.global.u32 	%r10, [%rd14+4];
	shl.b32 	%r11, %r322, 5;
	mov.b32 	%r328, 0;
$L__BB0_6:
	.pragma "nounroll";
	shr.u32 	%r199, %r10, %r328;
	and.b32  	%r200, %r199, 1;
	setp.eq.b32 	%p3, %r200, 1;
	not.pred 	%p4, %p3;
	add.s32 	%r201, %r11, %r328;
	mul.lo.s32 	%r202, %r201, 5;
	mul.wide.u32 	%rd15, %r202, 4;
	add.s64 	%rd6, %rd5, %rd15;
	@%p4 bra 	$L__BB0_8;
	ld.global.u32 	%r203, [%rd6];
	xor.b32  	%r333, %r333, %r203;
	ld.global.u32 	%r204, [%rd6+4];
	xor.b32  	%r332, %r332, %r204;
	ld.global.u32 	%r205, [%rd6+8];
	xor.b32  	%r331, %r331, %r205;
	ld.global.u32 	%r206, [%rd6+12];
	xor.b32  	%r330, %r330, %r206;
	ld.global.u32 	%r207, [%rd6+16];
	xor.b32  	%r329, %r329, %r207;
$L__BB0_8:
	and.b32  	%r209, %r199, 2;
	setp.eq.s32 	%p5, %r209, 0;
	@%p5 bra 	$L__BB0_10;
	ld.global.u32 	%r210, [%rd6+20];
	xor.b32  	%r333, %r333, %r210;
	ld.global.u32 	%r211, [%rd6+24];
	xor.b32  	%r332, %r332, %r211;
	ld.global.u32 	%r212, [%rd6+28];
	xor.b32  	%r331, %r331, %r212;
	ld.global.u32 	%r213, [%rd6+32];
	xor.b32  	%r330, %r330, %r213;
	ld.global.u32 	%r214, [%rd6+36];
	xor.b32  	%r329, %r329, %r214;
$L__BB0_10:
	and.b32  	%r216, %r199, 4;
	setp.eq.s32 	%p6, %r216, 0;
	@%p6 bra 	$L__BB0_12;
	ld.global.u32 	%r217, [%rd6+40];
	xor.b32  	%r333, %r333, %r217;
	ld.global.u32 	%r218, [%rd6+44];
	xor.b32  	%r332, %r332, %r218;
	ld.global.u32 	%r219, [%rd6+48];
	xor.b32  	%r331, %r331, %r219;
	ld.global.u32 	%r220, [%rd6+52];
	xor.b32  	%r330, %r330, %r220;
	ld.global.u32 	%r221, [%rd6+56];
	xor.b32  	%r329, %r329, %r221;
$L__BB0_12:
	and.b32  	%r223, %r199, 8;
	setp.eq.s32 	%p7, %r223, 0;
	@%p7 bra 	$L__BB0_14;
	ld.global.u32 	%r224, [%rd6+60];
	xor.b32  	%r333, %r333, %r224;
	ld.global.u32 	%r225, [%rd6+64];
	xor.b32  	%r332, %r332, %r225;
	ld.global.u32 	%r226, [%rd6+68];
	xor.b32  	%r331, %r331, %r226;
	ld.global.u32 	%r227, [%rd6+72];
	xor.b32  	%r330, %r330, %r227;
	ld.global.u32 	%r228, [%rd6+76];
	xor.b32  	%r329, %r329, %r228;
$L__BB0_14:
	and.b32  	%r230, %r199, 16;
	setp.eq.s32 	%p8, %r230, 0;
	@%p8 bra 	$L__BB0_16;
	ld.global.u32 	%r231, [%rd6+80];
	xor.b32  	%r333, %r333, %r231;
	ld.global.u32 	%r232, [%rd6+84];
	xor.b32  	%r332, %r332, %r232;
	ld.global.u32 	%r233, [%rd6+88];
	xor.b32  	%r331, %r331, %r233;
	ld.global.u32 	%r234, [%rd6+92];
	xor.b32  	%r330, %r330, %r234;
	ld.global.u32 	%r235, [%rd6+96];
	xor.b32  	%r329, %r329, %r235;
$L__BB0_16:
	and.b32  	%r237, %r199, 32;
	setp.eq.s32 	%p9, %r237, 0;
	@%p9 bra 	$L__BB0_18;
	ld.global.u32 	%r238, [%rd6+100];
	xor.b32  	%r333, %r333, %r238;
	ld.global.u32 	%r239, [%rd6+104];
	xor.b32  	%r332, %r332, %r239;
	ld.global.u32 	%r240, [%rd6+108];
	xor.b32  	%r331, %r331, %r240;
	ld.global.u32 	%r241, [%rd6+112];
	xor.b32  	%r330, %r330, %r241;
	ld.global.u32 	%r242, [%rd6+116];
	xor.b32  	%r329, %r329, %r242;
$L__BB0_18:
	and.b32  	%r244, %r199, 64;
	setp.eq.s32 	%p10, %r244, 0;
	@%p10 bra 	$L__BB0_20;
	ld.global.u32 	%r245, [%rd6+120];
	xor.b32  	%r333, %r333, %r245;
	ld.global.u32 	%r246, [%rd6+124];
	xor.b32  	%r332, %r332, %r246;
	ld.global.u32 	%r247, [%rd6+128];
	xor.b32  	%r331, %r331, %r247;
	ld.global.u32 	%r248, [%rd6+132];
	xor.b32  	%r330, %r330, %r248;
	ld.global.u32 	%r249, [%rd6+136];
	xor.b32  	%r329, %r329, %r249;
$L__BB0_20:
	and.b32  	%r251, %r199, 128;
	setp.eq.s32 	%p11, %r251, 0;
	@%p11 bra 	$L__BB0_22;
	ld.global.u32 	%r252, [%rd6+140];
	xor.b32  	%r333, %r333, %r252;
	ld.global.u32 	%r253, [%rd6+144];
	xor.b32  	%r332, %r332, %r253;
	ld.global.u32 	%r254, [%rd6+148];
	xor.b32  	%r331, %r331, %r254;
	ld.global.u32 	%r255, [%rd6+152];
	xor.b32  	%r330, %r330, %r255;
	ld.global.u32 	%r256, [%rd6+156];
	xor.b32  	%r329, %r329, %r256;
$L__BB0_22:
	and.b32  	%r258, %r199, 256;
	setp.eq.s32 	%p12, %r258, 0;
	@%p12 bra 	$L__BB0_24;
	ld.global.u32 	%r259, [%rd6+160];
	xor.b32  	%r333, %r333, %r259;
	ld.global.u32 	%r260, [%rd6+164];
	xor.b32  	%r332, %r332, %r260;
	ld.global.u32 	%r261, [%rd6+168];
	xor.b32  	%r331, %r331, %r261;
	ld.global.u32 	%r262, [%rd6+172];
	xor.b32  	%r330, %r330, %r262;
	ld.global.u32 	%r263, [%rd6+176];
	xor.b32  	%r329, %r329, %r263;
$L__BB0_24:
	and.b32  	%r265, %r199, 512;
	setp.eq.s32 	%p13, %r265, 0;
	@%p13 bra 	$L__BB0_26;
	ld.global.u32 	%r266, [%rd6+180];
	xor.b32  	%r333, %r333, %r266;
	ld.global.u32 	%r267, [%rd6+184];
	xor.b32  	%r332, %r332, %r267;
	ld.global.u32 	%r268, [%rd6+188];
	xor.b32  	%r331, %r331, %r268;
	ld.global.u32 	%r269, [%rd6+192];
	xor.b32  	%r330, %r330, %r269;
	ld.global.u32 	%r270, [%rd6+196];
	xor.b32  	%r329, %r329, %r270;
$L__BB0_26:
	and.b32  	%r272, %r199, 1024;
	setp.eq.s32 	%p14, %r272, 0;
	@%p14 bra 	$L__BB0_28;
	ld.global.u32 	%r273, [%rd6+200];
	xor.b32  	%r333, %r333, %r273;
	ld.global.u32 	%r274, [%rd6+204];
	xor.b32  	%r332, %r332, %r274;
	ld.global.u32 	%r275, [%rd6+208];
	xor.b32  	%r331, %r331, %r275;
	ld.global.u32 	%r276, [%rd6+212];
	xor.b32  	%r330, %r330, %r276;
	ld.global.u32 	%r277, [%rd6+216];
	xor.b32  	%r329, %r329, %r277;
$L__BB0_28:
	and.b32  	%r279, %r199, 2048;
	setp.eq.s32 	%p15, %r279, 0;
	@%p15 bra 	$L__BB0_30;
	ld.global.u32 	%r280, [%rd6+220];
	xor.b32  	%r333, %r333, %r280;
	ld.global.u32 	%r281, [%rd6+224];
	xor.b32  	%r332, %r332, %r281;
	ld.global.u32 	%r282, [%rd6+228];
	xor.b32  	%r331, %r331, %r282;
	ld.global.u32 	%r283, [%rd6+232];
	xor.b32  	%r330, %r330, %r283;
	ld.global.u32 	%r284, [%rd6+236];
	xor.b32  	%r329, %r329, %r284;
$L__BB0_30:
	and.b32  	%r286, %r199, 4096;
	setp.eq.s32 	%p16, %r286, 0;
	@%p16 bra 	$L__BB0_32;
	ld.global.u32 	%r287, [%rd6+240];
	xor.b32  	%r333, %r333, %r287;
	ld.global.u32 	%r288, [%rd6+244];
	xor.b32  	%r332, %r332, %r288;
	ld.global.u32 	%r289, [%rd6+248];
	xor.b32  	%r331, %r331, %r289;
	ld.global.u32 	%r290, [%rd6+252];
	xor.b32  	%r330, %r330, %r290;
	ld.global.u32 	%r291, [%rd6+256];
	xor.b32  	%r329, %r329, %r291;
$L__BB0_32:
	and.b32  	%r293, %r199, 8192;
	setp.eq.s32 	%p17, %r293, 0;
	@%p17 bra 	$L__BB0_34;
	ld.global.u32 	%r294, [%rd6+260];
	xor.b32  	%r333, %r333, %r294;
	ld.global.u32 	%r295, [%rd6+264];
	xor.b32  	%r332, %r332, %r295;
	ld.global.u32 	%r296, [%rd6+268];
	xor.b32  	%r331, %r331, %r296;
	ld.global.u32 	%r297, [%rd6+272];
	xor.b32  	%r330, %r330, %r297;
	ld.global.u32 	%r298, [%rd6+276];
	xor.b32  	%r329, %r329, %r298;
$L__BB0_34:
	and.b32  	%r300, %r199, 16384;
	setp.eq.s32 	%p18, %r300, 0;
	@%p18 bra 	$L__BB0_36;
	ld.global.u32 	%r301, [%rd6+280];
	xor.b32  	%r333, %r333, %r301;
	ld.global.u32 	%r302, [%rd6+284];
	xor.b32  	%r332, %r332, %r302;
	ld.global.u32 	%r303, [%rd6+288];
	xor.b32  	%r331, %r331, %r303;
	ld.global.u32 	%r304, [%rd6+292];
	xor.b32  	%r330, %r330, %r304;
	ld.global.u32 	%r305, [%rd6+296];
	xor.b32  	%r329, %r329, %r305;
$L__BB0_36:
	and.b32  	%r307, %r199, 32768;
	setp.eq.s32 	%p19, %r307, 0;
	@%p19 bra 	$L__BB0_38;
	ld.global.u32 	%r308, [%rd6+300];
	xor.b32  	%r333, %r333, %r308;
	ld.global.u32 	%r309, [%rd6+304];
	xor.b32  	%r332, %r332, %r309;
	ld.global.u32 	%r310, [%rd6+308];
	xor.b32  	%r331, %r331, %r310;
	ld.global.u32 	%r311, [%rd6+312];
	xor.b32  	%r330, %r330, %r311;
	ld.global.u32 	%r312, [%rd6+316];
	xor.b32  	%r329, %r329, %r312;
$L__BB0_38:
	add.s32 	%r328, %r328, 16;
	setp.ne.s32 	%p20, %r328, 32;
	@%p20 bra 	$L__BB0_6;
	mad.lo.s32 	%r313, %r322, -31, %r11;
	add.s32 	%r322, %r313, 1;
	setp.ne.s32 	%p21, %r322, 5;
	@%p21 bra 	$L__BB0_5;
	st.global.u32 	[%rd2+4], %r333;
	st.global.u32 	[%rd2+8], %r332;
	st.global.u32 	[%rd2+12], %r331;
	st.global.u32 	[%rd2+16], %r330;
	st.global.u32 	[%rd2+20], %r329;
	add.s32 	%r316, %r316, 1;
	setp.lt.u32 	%p22, %r316, %r2;
	@%p22 bra 	$L__BB0_4;
$L__BB0_41:
	shr.u64 	%rd7, %rd17, 2;
	add.s32 	%r315, %r315, 1;
	setp.gt.u64 	%p23, %rd17, 3;
	mov.u64 	%rd17, %rd7;
	@%p23 bra 	$L__BB0_2;
$L__BB0_42:
	mov.b32 	%r314, 0;
	st.global.v2.u32 	[%rd2+24], {%r314, %r314};
	st.global.u32 	[%rd2+32], %r314;
	mov.b64 	%rd16, 0;
	st.global.u64 	[%rd2+40], %rd16;
	ret;

}
	// .globl	_Z16geneticAlgorithmbP10ChromosomeP17curandStateXORWOWS0_
.visible .entry _Z16geneticAlgorithmbP10ChromosomeP17curandStateXORWOWS0_(
	.param .u8 _Z16geneticAlgorithmbP10ChromosomeP17curandStateXORWOWS0__param_0,
	.param .u64 .ptr .align 1 _Z16geneticAlgorithmbP10ChromosomeP17curandStateXORWOWS0__param_1,
	.param .u64 .ptr .align 1 _Z16geneticAlgorithmbP10ChromosomeP17curandStateXORWOWS0__param_2,
	.param .u64 .ptr .align 1 _Z16geneticAlgorithmbP10ChromosomeP17curandStateXORWOWS0__param_3
)
{
	.reg .pred 	%p<148>;
	.reg .b16 	%rs<40>;
	.reg .b32 	%r<746>;
	.reg .b32 	%f<68>;
	.reg .b64 	%rd<126>;
	.reg .b64 	%fd<1441>;
	// demoted variable
	.shared .align 8 .b8 _ZZ16geneticAlgorithmbP10ChromosomeP17curandStateXORWOWS0_E15blockPopulation[3840];
	ld.param.s8 	%rs13, [_Z16geneticAlgorithmbP10ChromosomeP17curandStateXORWOWS0__param_0];
	ld.param.u64 	%rd2, [_Z16geneticAlgorithmbP10ChromosomeP17curandStateXORWOWS0__param_1];
	ld.param.u64 	%rd4, [_Z16geneticAlgorithmbP10ChromosomeP17curandStateXORWOWS0__param_2];
	cvta.to.global.u64 	%rd1, %rd4;
	mov.u32 	%r211, %ctaid.x;
	mov.u32 	%r1, %ntid.x;
	mov.u32 	%r212, %tid.x;
	mad.lo.s32 	%r2, %r1, %r211, %r212;
	mul.wide.s32 	%rd5, %r2, 48;
	add.s64 	%rd6, %rd1, %rd5;
	ld.global.v2.u32 	{%r740, %r739}, [%rd6];
	ld.global.v2.u32 	{%r738, %r737}, [%rd6+8];
	ld.global.v2.u32 	{%r736, %r735}, [%rd6+16];
	setp.eq.s16 	%p5, %rs13, 0;
	mov.u32 	%r213, _ZZ16geneticAlgorithmbP10ChromosomeP17curandStateXORWOWS0_E15blockPopulation;
	mad.lo.s32 	%r9, %r212, 120, %r213;
	@%p5 bra 	$L__BB1_72;
	ld.global.v2.u32 	{%r214, %r215}, [%rd1];
	ld.global.v2.u32 	{%r216, %r217}, [%rd1+16];
	ld.global.v2.u32 	{%r218, %r219}, [%rd1+8];
	shr.u32 	%r220, %r215, 2;
	xor.b32  	%r221, %r220, %r215;
	shl.b32 	%r222, %r217, 4;
	shl.b32 	%r223, %r221, 1;
	xor.b32  	%r224, %r223, %r222;
	xor.b32  	%r225, %r224, %r221;
	xor.b32  	%r226, %r225, %r217;
	add.s32 	%r227, %r214, %r226;
	add.s32 	%r228, %r227, 362437;
	cvt.rn.f32.u32 	%f1, %r228;
	fma.rn.f32 	%f2, %f1, 0f2F800000, 0f2F000000;
	cvt.f64.f32 	%fd347, %f2;
	fma.rn.f64 	%fd348, %fd347, 0d4000000000000000, 0dBFF0000000000000;
	mul.f64 	%fd1, %fd348, 0d40A0000000000000;
	st.shared.f64 	[%r9], %fd1;
	shr.u32 	%r229, %r218, 2;
	xor.b32  	%r230, %r229, %r218;
	shl.b32 	%r231, %r226, 4;
	shl.b32 	%r232, %r230, 1;
	xor.b32  	%r233, %r232, %r231;
	xor.b32  	%r234, %r233, %r230;
	xor.b32  	%r235, %r234, %r226;
	add.s32 	%r236, %r214, %r235;
	add.s32 	%r237, %r236, 724874;
	cvt.rn.f32.u32 	%f3, %r237;
	fma.rn.f32 	%f4, %f3, 0f2F800000, 0f2F000000;
	cvt.f64.f32 	%fd349, %f4;
	fma.rn.f64 	%fd350, %fd349, 0d4000000000000000, 0dBFF0000000000000;
	mul.f64 	%fd2, %fd350, 0d40A0000000000000;
	st.shared.f64 	[%r9+8], %fd2;
	shr.u32 	%r238, %r219, 2;
	xor.b32  	%r239, %r238, %r219;
	shl.b32 	%r240, %r235, 4;
	shl.b32 	%r241, %r239, 1;
	xor.b32  	%r242, %r241, %r240;
	xor.b32  	%r243, %r242, %r239;
	xor.b32  	%r244, %r243, %r235;
	add.s32 	%r245, %r214, %r244;
	add.s32 	%r246, %r245, 1087311;
	cvt.rn.f32.u32 	%f5, %r246;
	fma.rn.f32 	%f6, %f5, 0f2F800000, 0f2F000000;
	cvt.f64.f32 	%fd351, %f6;
	fma.rn.f64 	%fd352, %fd351, 0d4000000000000000, 0dBFF0000000000000;
	mul.f64 	%fd3, %fd352, 0d40A0000000000000;
	st.shared.f64 	[%r9+16], %fd3;
	shr.u32 	%r247, %r216, 2;
	xor.b32  	%r248, %r247, %r216;
	shl.b32 	%r249, %r244, 4;
	shl.b32 	%r250, %r248, 1;
	xor.b32  	%r251, %r250, %r249;
	xor.b32  	%r252, %r251, %r248;
	xor.b32  	%r253, %r252, %r244;
	add.s32 	%r254, %r214, %r253;
	add.s32 	%r255, %r254, 1449748;
	cvt.rn.f32.u32 	%f7, %r255;
	fma.rn.f32 	%f8, %f7, 0f2F800000, 0f2F000000;
	cvt.f64.f32 	%fd353, %f8;
	fma.rn.f64 	%fd354, %fd353, 0d4000000000000000, 0dBFF0000000000000;
	mul.f64 	%fd4, %fd354, 0d40A0000000000000;
	st.shared.f64 	[%r9+24], %fd4;
	shr.u32 	%r256, %r217, 2;
	xor.b32  	%r257, %r256, %r217;
	shl.b32 	%r258, %r253, 4;
	shl.b32 	%r259, %r257, 1;
	xor.b32  	%r260, %r259, %r258;
	xor.b32  	%r261, %r260, %r257;
	xor.b32  	%r262, %r261, %r253;
	add.s32 	%r263, %r214, %r262;
	add.s32 	%r264, %r263, 1812185;
	cvt.rn.f32.u32 	%f9, %r264;
	fma.rn.f32 	%f10, %f9, 0f2F800000, 0f2F000000;
	cvt.f64.f32 	%fd355, %f10;
	fma.rn.f64 	%fd356, %fd355, 0d4000000000000000, 0dBFF0000000000000;
	mul.f64 	%fd5, %fd356, 0d40A0000000000000;
	st.shared.f64 	[%r9+32], %fd5;
	shr.u32 	%r265, %r226, 2;
	xor.b32  	%r266, %r265, %r226;
	shl.b32 	%r267, %r262, 4;
	shl.b32 	%r268, %r266, 1;
	xor.b32  	%r269, %r268, %r267;
	xor.b32  	%r270, %r269, %r266;
	xor.b32  	%r271, %r270, %r262;
	add.s32 	%r272, %r214, %r271;
	add.s32 	%r273, %r272, 2174622;
	cvt.rn.f32.u32 	%f11, %r273;
	fma.rn.f32 	%f12, %f11, 0f2F800000, 0f2F000000;
	cvt.f64.f32 	%fd357, %f12;
	fma.rn.f64 	%fd358, %fd357, 0d4000000000000000, 0dBFF0000000000000;
	mul.f64 	%fd6, %fd358, 0d40A0000000000000;
	st.shared.f64 	[%r9+40], %fd6;
	shr.u32 	%r274, %r235, 2;
	xor.b32  	%r275, %r274, %r235;
	shl.b32 	%r276, %r271, 4;
	shl.b32 	%r277, %r275, 1;
	xor.b32  	%r278, %r277, %r276;
	xor.b32  	%r279, %r278, %r275;
	xor.b32  	%r280, %r279, %r271;
	add.s32 	%r281, %r214, %r280;
	add.s32 	%r282, %r281, 2537059;
	cvt.rn.f32.u32 	%f13, %r282;
	fma.rn.f32 	%f14, %f13, 0f2F800000, 0f2F000000;
	cvt.f64.f32 	%fd359, %f14;
	fma.rn.f64 	%fd360, %fd359, 0d4000000000000000, 0dBFF0000000000000;
	mul.f64 	%fd7, %fd360, 0d40A0000000000000;
	st.shared.f64 	[%r9+48], %fd7;
	shr.u32 	%r283, %r244, 2;
	xor.b32  	%r284, %r283, %r244;
	shl.b32 	%r285, %r280, 4;
	shl.b32 	%r286, %r284, 1;
	xor.b32  	%r287, %r286, %r285;
	xor.b32  	%r288, %r287, %r284;
	xor.b32  	%r289, %r288, %r280;
	add.s32 	%r290, %r214, %r289;
	add.s32 	%r291, %r290, 2899496;
	cvt.rn.f32.u32 	%f15, %r291;
	fma.rn.f32 	%f16, %f15, 0f2F800000, 0f2F000000;
	cvt.f64.f32 	%fd361, %f16;
	fma.rn.f64 	%fd362, %fd361, 0d4000000000000000, 0dBFF0000000000000;
	mul.f64 	%fd8, %fd362, 0d40A0000000000000;
	st.shared.f64 	[%r9+56], %fd8;
	shr.u32 	%r292, %r253, 2;
	xor.b32  	%r293, %r292, %r253;
	shl.b32 	%r294, %r289, 4;
	shl.b32 	%r295, %r293, 1;
	xor.b32  	%r296, %r295, %r294;
	xor.b32  	%r297, %r296, %r293;
	xor.b32  	%r298, %r297, %r289;
	add.s32 	%r299, %r214, %r298;
	add.s32 	%r300, %r299, 3261933;
	cvt.rn.f32.u32 	%f17, %r300;
	fma.rn.f32 	%f18, %f17, 0f2F800000, 0f2F000000;
	cvt.f64.f32 	%fd363, %f18;
	fma.rn.f64 	%fd364, %fd363, 0d4000000000000000, 0dBFF0000000000000;
	mul.f64 	%fd9, %fd364, 0d40A0000000000000;
	st.shared.f64 	[%r9+64], %fd9;
	shr.u32 	%r301, %r262, 2;
	xor.b32  	%r302, %r301, %r262;
	shl.b32 	%r303, %r298, 4;
	shl.b32 	%r304, %r302, 1;
	xor.b32  	%r305, %r304, %r303;
	xor.b32  	%r306, %r305, %r302;
	xor.b32  	%r307, %r306, %r298;
	add.s32 	%r308, %r214, %r307;
	add.s32 	%r309, %r308, 3624370;
	cvt.rn.f32.u32 	%f19, %r309;
	fma.rn.f32 	%f20, %f19, 0f2F800000, 0f2F000000;
	cvt.f64.f32 	%fd365, %f20;
	fma.rn.f64 	%fd366, %fd365, 0d4000000000000000, 0dBFF0000000000000;
	mul.f64 	%fd10, %fd366, 0d40A0000000000000;
	st.shared.f64 	[%r9+72], %fd10;
	shr.u32 	%r310, %r271, 2;
	xor.b32  	%r311, %r310, %r271;
	shl.b32 	%r312, %r307, 4;
	shl.b32 	%r313, %r311, 1;
	xor.b32  	%r314, %r313, %r312;
	xor.b32  	%r315, %r314, %r311;
	xor.b32  	%r316, %r315, %r307;
	add.s32 	%r317, %r214, %r316;
	add.s32 	%r318, %r317, 3986807;
	cvt.rn.f32.u32 	%f21, %r318;
	fma.rn.f32 	%f22, %f21, 0f2F800000, 0f2F000000;
	cvt.f64.f32 	%fd367, %f22;
	fma.rn.f64 	%fd368, %fd367, 0d4000000000000000, 0dBFF0000000000000;
	mul.f64 	%fd11, %fd368, 0d40A0000000000000;
	st.shared.f64 	[%r9+80], %fd11;
	shr.u32 	%r319, %r280, 2;
	xor.b32  	%r320, %r319, %r280;
	shl.b32 	%r321, %r316, 4;
	shl.b32 	%r322, %r320, 1;
	xor.b32  	%r323, %r322, %r321;
	xor.b32  	%r324, %r323, %r320;
	xor.b32  	%r325, %r324, %r316;
	add.s32 	%r326, %r214, %r325;
	add.s32 	%r327, %r326, 4349244;
	cvt.rn.f32.u32 	%f23, %r327;
	fma.rn.f32 	%f24, %f23, 0f2F800000, 0f2F000000;
	cvt.f64.f32 	%fd369, %f24;
	fma.rn.f64 	%fd370, %fd369, 0d4000000000000000, 0dBFF0000000000000;
	mul.f64 	%fd12, %fd370, 0d40A0000000000000;
	st.shared.f64 	[%r9+88], %fd12;
	shr.u32 	%r328, %r289, 2;
	xor.b32  	%r329, %r328, %r289;
	shl.b32 	%r330, %r325, 4;
	shl.b32 	%r331, %r329, 1;
	xor.b32  	%r332, %r331, %r330;
	xor.b32  	%r333, %r332, %r329;
	xor.b32  	%r334, %r333, %r325;
	add.s32 	%r335, %r214, %r334;
	add.s32 	%r336, %r335, 4711681;
	cvt.rn.f32.u32 	%f25, %r336;
	fma.rn.f32 	%f26, %f25, 0f2F800000, 0f2F000000;
	cvt.f64.f32 	%fd371, %f26;
	fma.rn.f64 	%fd372, %fd371, 0d4000000000000000, 0dBFF0000000000000;
	mul.f64 	%fd13, %fd372, 0d40A0000000000000;
	st.shared.f64 	[%r9+96], %fd13;
	shr.u32 	%r337, %r298, 2;
	xor.b32  	%r338, %r337, %r298;
	shl.b32 	%r339, %r334, 4;
	shl.b32 	%r340, %r338, 1;
	xor.b32  	%r341, %r340, %r339;
	xor.b32  	%r342, %r341, %r338;
	xor.b32  	%r343, %r342, %r334;
	add.s32 	%r344, %r214, 5074118;
	add.s32 	%r345, %r343, %r344;
	cvt.rn.f32.u32 	%f27, %r345;
	fma.rn.f32 	%f28, %f27, 0f2F800000, 0f2F000000;
	cvt.f64.f32 	%fd373, %f28;
	fma.rn.f64 	%fd374, %fd373, 0d4000000000000000, 0dBFF0000000000000;
	mul.f64 	%fd14, %fd374, 0d40A0000000000000;
	st.shared.f64 	[%r9+104], %fd14;
	st.global.v2.u32 	[%rd1+8], {%r316, %r325};
	st.global.v2.u32 	[%rd1+16], {%r334, %r343};
	st.global.v2.u32 	[%rd1], {%r344, %r307};
	abs.f64 	%fd15, %fd1;
	setp.neu.f64 	%p6, %fd15, 0d7FF0000000000000;
	@%p6 bra 	$L__BB1_3;
	mov.f64 	%fd380, 0d0000000000000000;
	mul.rn.f64 	%fd1352, %fd1, %fd380;
	mov.b32 	%r663, 1;
	bra.uni 	$L__BB1_6;
$L__BB1_3:
	mul.f64 	%fd375, %fd1, 0d3FE45F306DC9C883;
	cvt.rni.s32.f64 	%r662, %fd375;
	cvt.rn.f64.s32 	%fd376, %r662;
	fma.rn.f64 	%fd377, %fd376, 0dBFF921FB54442D18, %fd1;
	fma.rn.f64 	%fd378, %fd376, 0dBC91A62633145C00, %fd377;
	fma.rn.f64 	%fd1352, %fd376, 0dB97B839A252049C0, %fd378;
	setp.ltu.f64 	%p7, %fd15, 0d41E0000000000000;
	@%p7 bra 	$L__BB1_5;
	{ // callseq 0, 0
	.param .b64 param0;
	st.param.f64 	[param0], %fd1;
	.param .align 16 .b8 retval0[16];
	call.uni (retval0), 
	__internal_trig_reduction_slowpathd, 
	(
	param0
	);
	ld.param.f64 	%fd1352, [retval0];
	ld.param.b32 	%r662, [retval0+8];
	} // callseq 0
$L__BB1_5:
	add.s32 	%r663, %r662, 1;
$L__BB1_6:
	shl.b32 	%r348, %r663, 6;
	cvt.u64.u32 	%rd7, %r348;
	and.b64  	%rd8, %rd7, 64;
	mov.u64 	%rd9, __cudart_sin_cos_coeffs;
	add.s64 	%rd10, %rd9, %rd8;
	mul.rn.f64 	%fd381, %fd1352, %fd1352;
	and.b32  	%r349, %r663, 1;
	setp.eq.b32 	%p8, %r349, 1;
	selp.f64 	%fd382, 0dBDA8FF8320FD8164, 0d3DE5DB65F9785EBA, %p8;
	ld.global.nc.v2.f64 	{%fd383, %fd384}, [%rd10];
	fma.rn.f64 	%fd385, %fd382, %fd381, %fd383;
	fma.rn.f64 	%fd386, %fd385, %fd381, %fd384;
	ld.global.nc.v2.f64 	{%fd387, %fd388}, [%rd10+16];
	fma.rn.f64 	%fd389, %fd386, %fd381, %fd387;
	fma.rn.f64 	%fd390, %fd389, %fd381, %fd388;
	ld.global.nc.v2.f64 	{%fd391, %fd392}, [%rd10+32];
	fma.rn.f64 	%fd393, %fd390, %fd381, %fd391;
	fma.rn.f64 	%fd394, %fd393, %fd381, %fd392;
	fma.rn.f64 	%fd395, %fd394, %fd1352, %fd1352;
	fma.rn.f64 	%fd396, %fd394, %fd381, 0d3FF0000000000000;
	selp.f64 	%fd397, %fd396, %fd395, %p8;
	and.b32  	%r350, %r663, 2;
	setp.eq.s32 	%p9, %r350, 0;
	mov.f64 	%fd398, 0d0000000000000000;
	sub.f64 	%fd399, %fd398, %fd397;
	selp.f64 	%fd21, %fd397, %fd399, %p9;
	mul.f64 	%fd400, %fd2, %fd2;
	fma.rn.f64 	%fd22, %fd1, %fd1, %fd400;
	div.rn.f64 	%fd23, %fd2, 0d3FF6A09E60000000;
	abs.f64 	%fd24, %fd23;
	setp.eq.f64 	%p10, %fd24, 0d7FF0000000000000;
	@%p10 bra 	$L__BB1_10;
	mul.f64 	%fd401, %fd23, 0d3FE45F306DC9C883;
	cvt.rni.s32.f64 	%r664, %fd401;
	cvt.rn.f64.s32 	%fd402, %r664;
	fma.rn.f64 	%fd403, %fd402, 0dBFF921FB54442D18, %fd23;
	fma.rn.f64 	%fd404, %fd402, 0dBC91A62633145C00, %fd403;
	fma.rn.f64 	%fd1354, %fd402, 0dB97B839A252049C0, %fd404;
	setp.ltu.f64 	%p11, %fd24, 0d41E0000000000000;
	@%p11 bra 	$L__BB1_9;
	{ // callseq 1, 0
	.param .b64 param0;
	st.param.f64 	[param0], %fd23;
	.param .align 16 .b8 retval0[16];
	call.uni (retval0), 
	__internal_trig_reduction_slowpathd, 
	(
	param0
	);
	ld.param.f64 	%fd1354, [retval0];
	ld.param.b32 	%r664, [retval0+8];
	} // callseq 1
$L__BB1_9:
	add.s32 	%r665, %r664, 1;
	bra.uni 	$L__BB1_11;
$L__BB1_10:
	mov.f64 	%fd406, 0d0000000000000000;
	mul.rn.f64 	%fd1354, %fd23, %fd406;
	mov.b32 	%r665, 1;
$L__BB1_11:
	shl.b32 	%r353, %r665, 6;
	cvt.u64.u32 	%rd11, %r353;
	and.b64  	%rd12, %rd11, 64;
	add.s64 	%rd14, %rd9, %rd12;
	mul.rn.f64 	%fd407, %fd1354, %fd1354;
	and.b32  	%r354, %r665, 1;
	setp.eq.b32 	%p12, %r354, 1;
	selp.f64 	%fd408, 0dBDA8FF8320FD8164, 0d3DE5DB65F9785EBA, %p12;
	ld.global.nc.v2.f64 	{%fd409, %fd410}, [%rd14];
	fma.rn.f64 	%fd411, %fd408, %fd407, %fd409;
	fma.rn.f64 	%fd412, %fd411, %fd407, %fd410;
	ld.global.nc.v2.f64 	{%fd413, %fd414}, [%rd14+16];
	fma.rn.f64 	%fd415, %fd412, %fd407, %fd413;
	fma.rn.f64 	%fd416, %fd415, %fd407, %fd414;
	ld.global.nc.v2.f64 	{%fd417, %fd418}, [%rd14+32];
	fma.rn.f64 	%fd419, %fd416, %fd407, %fd417;
	fma.rn.f64 	%fd420, %fd419, %fd407, %fd418;
	fma.rn.f64 	%fd421, %fd420, %fd1354, %fd1354;
	fma.rn.f64 	%fd422, %fd420, %fd407, 0d3FF0000000000000;
	selp.f64 	%fd423, %fd422, %fd421, %p12;
	and.b32  	%r355, %r665, 2;
	setp.eq.s32 	%p13, %r355, 0;
	mov.f64 	%fd424, 0d0000000000000000;
	sub.f64 	%fd425, %fd424, %fd423;
	selp.f64 	%fd426, %fd423, %fd425, %p13;
	mul.f64 	%fd30, %fd21, %fd426;
	fma.rn.f64 	%fd31, %fd3, %fd3, %fd22;
	div.rn.f64 	%fd32, %fd3, 0d3FFBB67AE0000000;
	abs.f64 	%fd33, %fd32;
	setp.eq.f64 	%p14, %fd33, 0d7FF0000000000000;
	@%p14 bra 	$L__BB1_15;
	mul.f64 	%fd427, %fd32, 0d3FE45F306DC9C883;
	cvt.rni.s32.f64 	%r666, %fd427;
	cvt.rn.f64.s32 	%fd428, %r666;
	fma.rn.f64 	%fd429, %fd428, 0dBFF921FB54442D18, %fd32;
	fma.rn.f64 	%fd430, %fd428, 0dBC91A62633145C00, %fd429;
	fma.rn.f64 	%fd1356, %fd428, 0dB97B839A252049C0, %fd430;
	setp.ltu.f64 	%p15, %fd33, 0d41E0000000000000;
	@%p15 bra 	$L__BB1_14;
	{ // callseq 2, 0
	.param .b64 param0;
	st.param.f64 	[param0], %fd32;
	.param .align 16 .b8 retval0[16];
	call.uni (retval0), 
	__internal_trig_reduction_slowpathd, 
	(
	param0
	);
	ld.param.f64 	%fd1356, [retval0];
	ld.param.b32 	%r666, [retval0+8];
	} // callseq 2
$L__BB1_14:
	add.s32 	%r667, %r666, 1;
	bra.uni 	$L__BB1_16;
$L__BB1_15:
	mov.f64 	%fd432, 0d0000000000000000;
	mul.rn.f64 	%fd1356, %fd32, %fd432;
	mov.b32 	%r667, 1;
$L__BB1_16:
	shl.b32 	%r358, %r667, 6;
	cvt.u64.u32 	%rd15, %r358;
	and.b64  	%rd16, %rd15, 64;
	add.s64 	%rd18, %rd9, %rd16;
	mul.rn.f64 	%fd433, %fd1356, %fd1356;
	and.b32  	%r359, %r667, 1;
	setp.eq.b32 	%p16, %r359, 1;
	selp.f64 	%fd434, 0dBDA8FF8320FD8164, 0d3DE5DB65F9785EBA, %p16;
	ld.global.nc.v2.f64 	{%fd435, %fd436}, [%rd18];
	fma.rn.f64 	%fd437, %fd434, %fd433, %fd435;
	fma.rn.f64 	%fd438, %fd437, %fd433, %fd436;
	ld.global.nc.v2.f64 	{%fd439, %fd440}, [%rd18+16];
	fma.rn.f64 	%fd441, %fd438, %fd433, %fd439;
	fma.rn.f64 	%fd442, %fd441, %fd433, %fd440;
	ld.global.nc.v2.f64 	{%fd443, %fd444}, [%rd18+32];
	fma.rn.f64 	%fd445, %fd442, %fd433, %fd443;
	fma.rn.f64 	%fd446, %fd445, %fd433, %fd444;
	fma.rn.f64 	%fd447, %fd446, %fd1356, %fd1356;
	fma.rn.f64 	%fd448, %fd446, %fd433, 0d3FF0000000000000;
	selp.f64 	%fd449, %fd448, %fd447, %p16;
	and.b32  	%r360, %r667, 2;
	setp.eq.s32 	%p17, %r360, 0;
	mov.f64 	%fd450, 0d0000000000000000;
	sub.f64 	%fd451, %fd450, %fd449;
	selp.f64 	%fd452, %fd449, %fd451, %p17;
	mul.f64 	%fd39, %fd30, %fd452;
	fma.rn.f64 	%fd40, %fd4, %fd4, %fd31;
	mul.f64 	%fd41, %fd4, 0d3FE0000000000000;
	abs.f64 	%fd42, %fd41;
	setp.eq.f64 	%p18, %fd42, 0d7FF0000000000000;
	@%p18 bra 	$L__BB1_20;
	mul.f64 	%fd453, %fd41, 0d3FE45F306DC9C883;
	cvt.rni.s32.f64 	%r668, %fd453;
	cvt.rn.f64.s32 	%fd454, %r668;
	fma.rn.f64 	%fd455, %fd454, 0dBFF921FB54442D18, %fd41;
	fma.rn.f64 	%fd456, %fd454, 0dBC91A62633145C00, %fd455;
	fma.rn.f64 	%fd1358, %fd454, 0dB97B839A252049C0, %fd456;
	setp.ltu.f64 	%p19, %fd42, 0d41E0000000000000;
	@%p19 bra 	$L__BB1_19;
	{ // callseq 3, 0
	.param .b64 param0;
	st.param.f64 	[param0], %fd41;
	.param .align 16 .b8 retval0[16];
	call.uni (retval0), 
	__internal_trig_reduction_slowpathd, 
	(
	param0
	);
	ld.param.f64 	%fd1358, [retval0];
	ld.param.b32 	%r668, [retval0+8];
	} // callseq 3
$L__BB1_19:
	add.s32 	%r669, %r668, 1;
	bra.uni 	$L__BB1_21;
$L__BB1_20:
	mov.f64 	%fd458, 0d0000000000000000;
	mul.rn.f64 	%fd1358, %fd41, %fd458;
	mov.b32 	%r669, 1;
$L__BB1_21:
	shl.b32 	%r363, %r669, 6;
	cvt.u64.u32 	%rd19, %r363;
	and.b64  	%rd20, %rd19, 64;
	add.s64 	%rd22, %rd9, %rd20;
	mul.rn.f64 	%fd459, %fd1358, %fd1358;
	and.b32  	%r364, %r669, 1;
	setp.eq.b32 	%p20, %r364, 1;
	selp.f64 	%fd460, 0dBDA8FF8320FD8164, 0d3DE5DB65F9785EBA, %p20;
	ld.global.nc.v2.f64 	{%fd461, %fd462}, [%rd22];
	fma.rn.f64 	%fd463, %fd460, %fd459, %fd461;
	fma.rn.f64 	%fd464, %fd463, %fd459, %fd462;
	ld.global.nc.v2.f64 	{%fd465, %fd466}, [%rd22+16];
	fma.rn.f64 	%fd467, %fd464, %fd459, %fd465;
	fma.rn.f64 	%fd468, %fd467, %fd459, %fd466;
	ld.global.nc.v2.f64 	{%fd469, %fd470}, [%rd22+32];
	fma.rn.f64 	%fd471, %fd468, %fd459, %fd469;
	fma.rn.f64 	%fd472, %fd471, %fd459, %fd470;
	fma.rn.f64 	%fd473, %fd472, %fd1358, %fd1358;
	fma.rn.f64 	%fd474, %fd472, %fd459, 0d3FF0000000000000;
	selp.f64 	%fd475, %fd474, %fd473, %p20;
	and.b32  	%r365, %r669, 2;
	setp.eq.s32 	%p21, %r365, 0;
	mov.f64 	%fd476, 0d0000000000000000;
	sub.f64 	%fd477, %fd476, %fd475;
	selp.f64 	%fd478, %fd475, %fd477, %p21;
	mul.f64 	%fd48, %fd39, %fd478;
	fma.rn.f64 	%fd49, %fd5, %fd5, %fd40;
	div.rn.f64 	%fd50, %fd5, 0d4001E377A0000000;
	abs.f64 	%fd51, %fd50;
	setp.eq.f64 	%p22, %fd51, 0d7FF0000000000000;
	@%p22 bra 	$L__BB1_25;
	mul.f64 	%fd479, %fd50, 0d3FE45F306DC9C883;
	cvt.rni.s32.f64 	%r670, %fd479;
	cvt.rn.f64.s32 	%fd480, %r670;
	fma.rn.f64 	%fd481, %fd480, 0dBFF921FB54442D18, %fd50;
	fma.rn.f64 	%fd482, %fd480, 0dBC91A62633145C00, %fd481;
	fma.rn.f64 	%fd1360, %fd480, 0dB97B839A252049C0, %fd482;
	setp.ltu.f64 	%p23, %fd51, 0d41E0000000000000;
	@%p23 bra 	$L__BB1_24;
	{ // callseq 4, 0
	.param .b64 param0;
	st.param.f64 	[param0], %fd50;
	.param .align 16 .b8 retval0[16];
	call.uni (retval0), 
	__internal_trig_reduction_slowpathd, 
	(
	param0
	);
	ld.param.f64 	%fd1360, [retval0];
	ld.param.b32 	%r670, [retval0+8];
	} // callseq 4
$L__BB1_24:
	add.s32 	%r671, %r670, 1;
	bra.uni 	$L__BB1_26;
$L__BB1_25:
	mov.f64 	%fd484, 0d0000000000000000;
	mul.rn.f64 	%fd1360, %fd50, %fd484;
	mov.b32 	%r671, 1;
$L__BB1_26:
	shl.b32 	%r368, %r671, 6;
	cvt.u64.u32 	%rd23, %r368;
	and.b64  	%rd24, %rd23, 64;
	add.s64 	%rd26, %rd9, %rd24;
	mul.rn.f64 	%fd485, %fd1360, %fd1360;
	and.b32  	%r369, %r671, 1;
	setp.eq.b32 	%p24, %r369, 1;
	selp.f64 	%fd486, 0dBDA8FF8320FD8164, 0d3DE5DB65F9785EBA, %p24;
	ld.global.nc.v2.f64 	{%fd487, %fd488}, [%rd26];
	fma.rn.f64 	%fd489, %fd486, %fd485, %fd487;
	fma.rn.f64 	%fd490, %fd489, %fd485, %fd488;
	ld.global.nc.v2.f64 	{%fd491, %fd492}, [%rd26+16];
	fma.rn.f64 	%fd493, %fd490, %fd485, %fd491;
	fma.rn.f64 	%fd494, %fd493, %fd485, %fd492;
	ld.global.nc.v2.f64 	{%fd495, %fd496}, [%rd26+32];
	fma.rn.f64 	%fd497, %fd494, %fd485, %fd495;
	fma.rn.f64 	%fd498, %fd497, %fd485, %fd496;
	fma.rn.f64 	%fd499, %fd498, %fd1360, %fd1360;
	fma.rn.f64 	%fd500, %fd498, %fd485, 0d3FF0000000000000;
	selp.f64 	%fd501, %fd500, %fd499, %p24;
	and.b32  	%r370, %r671, 2;
	setp.eq.s32 	%p25, %r370, 0;
	mov.f64 	%fd502, 0d0000000000000000;
	sub.f64 	%fd503, %fd502, %fd501;
	selp.f64 	%fd504, %fd501, %fd503, %p25;
	mul.f64 	%fd57, %fd48, %fd504;
	fma.rn.f64 	%fd58, %fd6, %fd6, %fd49;
	div.rn.f64 	%fd59, %fd6, 0d4003988E20000000;
	abs.f64 	%fd60, %fd59;
	setp.eq.f64 	%p26, %fd60, 0d7FF0000000000000;
	@%p26 bra 	$L__BB1_30;
	mul.f64 	%fd505, %fd59, 0d3FE45F306DC9C883;
	cvt.rni.s32.f64 	%r672, %fd505;
	cvt.rn.f64.s32 	%fd506, %r672;
	fma.rn.f64 	%fd507, %fd506, 0dBFF921FB54442D18, %fd59;
	fma.rn.f64 	%fd508, %fd506, 0dBC91A62633145C00, %fd507;
	fma.rn.f64 	%fd1362, %fd506, 0dB97B839A252049C0, %fd508;
	setp.ltu.f64 	%p27, %fd60, 0d41E0000000000000;
	@%p27 bra 	$L__BB1_29;
	{ // callseq 5, 0
	.param .b64 param0;
	st.param.f64 	[param0], %fd59;
	.param .align 16 .b8 retval0[16];
	call.uni (retval0), 
	__internal_trig_reduction_slowpathd, 
	(
	param0
	);
	ld.param.f64 	%fd1362, [retval0];
	ld.param.b32 	%r672, [retval0+8];
	} // callseq 5
$L__BB1_29:
	add.s32 	%r673, %r672, 1;
	bra.uni 	$L__BB1_31;
$L__BB1_30:
	mov.f64 	%fd510, 0d0000000000000000;
	mul.rn.f64 	%fd1362, %fd59, %fd510;
	mov.b32 	%r673, 1;
$L__BB1_31:
	shl.b32 	%r373, %r673, 6;
	cvt.u64.u32 	%rd27, %r373;
	and.b64  	%rd28, %rd27, 64;
	add.s64 	%rd30, %rd9, %rd28;
	mul.rn.f64 	%fd511, %fd1362, %fd1362;
	and.b32  	%r374, %r673, 1;
	setp.eq.b32 	%p28, %r374, 1;
	selp.f64 	%fd512, 0dBDA8FF8320FD8164, 0d3DE5DB65F9785EBA, %p28;
	ld.global.nc.v2.f64 	{%fd513, %fd514}, [%rd30];
	fma.rn.f64 	%fd515, %fd512, %fd511, %fd513;
	fma.rn.f64 	%fd516, %fd515, %fd511, %fd514;
	ld.global.nc.v2.f64 	{%fd517, %fd518}, [%rd30+16];
	fma.rn.f64 	%fd519, %fd516, %fd511, %fd517;
	fma.rn.f64 	%fd520, %fd519, %fd511, %fd518;
	ld.global.nc.v2.f64 	{%fd521, %fd522}, [%rd30+32];
	fma.rn.f64 	%fd523, %fd520, %fd511, %fd521;
	fma.rn.f64 	%fd524, %fd523, %fd511, %fd522;
	fma.rn.f64 	%fd525, %fd524, %fd1362, %fd1362;
	fma.rn.f64 	%fd526, %fd524, %fd511, 0d3FF0000000000000;
	selp.f64 	%fd527, %fd526, %fd525, %p28;
	and.b32  	%r375, %r673, 2;
	setp.eq.s32 	%p29, %r375, 0;
	mov.f64 	%fd528, 0d0000000000000000;
	sub.f64 	%fd529, %fd528, %fd527;
	selp.f64 	%fd530, %fd527, %fd529, %p29;
	mul.f64 	%fd66, %fd57, %fd530;
	fma.rn.f64 	%fd67, %fd7, %fd7, %fd58;
	div.rn.f64 	%fd68, %fd7, 0d40052A7FA0000000;
	abs.f64 	%fd69, %fd68;
	setp.eq.f64 	%p30, %fd69, 0d7FF0000000000000;
	@%p30 bra 	$L__BB1_35;
	mul.f64 	%fd531, %fd68, 0d3FE45F306DC9C883;
	cvt.rni.s32.f64 	%r674, %fd531;
	cvt.rn.f64.s32 	%fd532, %r674;
	fma.rn.f64 	%fd533, %fd532, 0dBFF921FB54442D18, %fd68;
	fma.rn.f64 	%fd534, %fd532, 0dBC91A62633145C00, %fd533;
	fma.rn.f64 	%fd1364, %fd532, 0dB97B839A252049C0, %fd534;
	setp.ltu.f64 	%p31, %fd69, 0d41E0000000000000;
	@%p31 bra 	$L__BB1_34;
	{ // callseq 6, 0
	.param .b64 param0;
	st.param.f64 	[param0], %fd68;
	.param .align 16 .b8 retval0[16];
	call.uni (retval0), 
	__internal_trig_reduction_slowpathd, 
	(
	param0
	);
	ld.param.f64 	%fd1364, [retval0];
	ld.param.b32 	%r674, [retval0+8];
	} // callseq 6
$L__BB1_34:
	add.s32 	%r675, %r674, 1;
	bra.uni 	$L__BB1_36;
$L__BB1_35:
	mov.f64 	%fd536, 0d0000000000000000;
	mul.rn.f64 	%fd1364, %fd68, %fd536;
	mov.b32 	%r675, 1;
$L__BB1_36:
	shl.b32 	%r378, %r675, 6;
	cvt.u64.u32 	%rd31, %r378;
	and.b64  	%rd32, %rd31, 64;
	add.s64 	%rd34, %rd9, %rd32;
	mul.rn.f64 	%fd537, %fd1364, %fd1364;
	and.b32  	%r379, %r675, 1;
	setp.eq.b32 	%p32, %r379, 1;
	selp.f64 	%fd538, 0dBDA8FF8320FD8164, 0d3DE5DB65F9785EBA, %p32;
	ld.global.nc.v2.f64 	{%fd539, %fd540}, [%rd34];
	fma.rn.f64 	%fd541, %fd538, %fd537, %fd539;
	fma.rn.f64 	%fd542, %fd541, %fd537, %fd540;
	ld.global.nc.v2.f64 	{%fd543, %fd544}, [%rd34+16];
	fma.rn.f64 	%fd545, %fd542, %fd537, %fd543;
	fma.rn.f64 	%fd546, %fd545, %fd537, %fd544;
	ld.global.nc.v2.f64 	{%fd547, %fd548}, [%rd34+32];
	fma.rn.f64 	%fd549, %fd546, %fd537, %fd547;
	fma.rn.f64 	%fd550, %fd549, %fd537, %fd548;
	fma.rn.f64 	%fd551, %fd550, %fd1364, %fd1364;
	fma.rn.f64 	%fd552, %fd550, %fd537, 0d3FF0000000000000;
	selp.f64 	%fd553, %fd552, %fd551, %p32;
	and.b32  	%r380, %r675, 2;
	setp.eq.s32 	%p33, %r380, 0;
	mov.f64 	%fd554, 0d0000000000000000;
	sub.f64 	%fd555, %fd554, %fd553;
	selp.f64 	%fd556, %fd553, %fd555, %p33;
	mul.f64 	%fd75, %fd66, %fd556;
	fma.rn.f64 	%fd76, %fd8, %fd8, %fd67;
	div.rn.f64 	%fd77, %fd8, 0d4006A09E60000000;
	abs.f64 	%fd78, %fd77;
	setp.eq.f64 	%p34, %fd78, 0d7FF0000000000000;
	@%p34 bra 	$L__BB1_40;
	mul.f64 	%fd557, %fd77, 0d3FE45F306DC9C883;
	cvt.rni.s32.f64 	%r676, %fd557;
	cvt.rn.f64.s32 	%fd558, %r676;
	fma.rn.f64 	%fd559, %fd558, 0dBFF921FB54442D18, %fd77;
	fma.rn.f64 	%fd560, %fd558, 0dBC91A62633145C00, %fd559;
	fma.rn.f64 	%fd1366, %fd558, 0dB97B839A252049C0, %fd560;
	setp.ltu.f64 	%p35, %fd78, 0d41E0000000000000;
	@%p35 bra 	$L__BB1_39;
	{ // callseq 7, 0
	.param .b64 param0;
	st.param.f64 	[param0], %fd77;
	.param .align 16 .b8 retval0[16];
	call.uni (retval0), 
	__internal_trig_reduction_slowpathd, 
	(
	param0
	);
	ld.param.f64 	%fd1366, [retval0];
	ld.param.b32 	%r676, [retval0+8];
	} // callseq 7
$L__BB1_39:
	add.s32 	%r677, %r676, 1;
	bra.uni 	$L__BB1_41;
$L__BB1_40:
	mov.f64 	%fd562, 0d0000000000000000;
	mul.rn.f64 	%fd1366, %fd77, %fd562;
	mov.b32 	%r677, 1;
$L__BB1_41:
	shl.b32 	%r383, %r677, 6;
	cvt.u64.u32 	%rd35, %r383;
	and.b64  	%rd36, %rd35, 64;
	add.s64 	%rd38, %rd9, %rd36;
	mul.rn.f64 	%fd563, %fd1366, %fd1366;
	and.b32  	%r384, %r677, 1;
	setp.eq.b32 	%p36, %r384, 1;
	selp.f64 	%fd564, 0dBDA8FF8320FD8164, 0d3DE5DB65F9785EBA, %p36;
	ld.global.nc.v2.f64 	{%fd565, %fd566}, [%rd38];
	fma.rn.f64 	%fd567, %fd564, %fd563, %fd565;
	fma.rn.f64 	%fd568, %fd567, %fd563, %fd566;
	ld.global.nc.v2.f64 	{%fd569, %fd570}, [%rd38+16];
	fma.rn.f64 	%fd571, %fd568, %fd563, %fd569;
	fma.rn.f64 	%fd572, %fd571, %fd563, %fd570;
	ld.global.nc.v2.f64 	{%fd573, %fd574}, [%rd38+32];
	fma.rn.f64 	%fd575, %fd572, %fd563, %fd573;
	fma.rn.f64 	%fd576, %fd575, %fd563, %fd574;
	fma.rn.f64 	%fd577, %fd576, %fd1366, %fd1366;
	fma.rn.f64 	%fd578, %fd576, %fd563, 0d3FF0000000000000;
	selp.f64 	%fd579, %fd578, %fd577, %p36;
	and.b32  	%r385, %r677, 2;
	setp.eq.s32 	%p37, %r385, 0;
	mov.f64 	%fd580, 0d0000000000000000;
	sub.f64 	%fd581, %fd580, %fd579;
	selp.f64 	%fd582, %fd579, %fd581, %p37;
	mul.f64 	%fd84, %fd75, %fd582;
	fma.rn.f64 	%fd85, %fd9, %fd9, %fd76;
	div.rn.f64 	%fd86, %fd9, 0d4008000000000000;
	abs.f64 	%fd87, %fd86;
	setp.eq.f64 	%p38, %fd87, 0d7FF0000000000000;
	@%p38 bra 	$L__BB1_45;
	mul.f64 	%fd583, %fd86, 0d3FE45F306DC9C883;
	cvt.rni.s32.f64 	%r678, %fd583;
	cvt.rn.f64.s32 	%fd584, %r678;
	fma.rn.f64 	%fd585, %fd584, 0dBFF921FB54442D18, %fd86;
	fma.rn.f64 	%fd586, %fd584, 0dBC91A62633145C00, %fd585;
	fma.rn.f64 	%fd1368, %fd584, 0dB97B839A252049C0, %fd586;
	setp.ltu.f64 	%p39, %fd87, 0d41E0000000000000;
	@%p39 bra 	$L__BB1_44;
	{ // callseq 8, 0
	.param .b64 param0;
	st.param.f64 	[param0], %fd86;
	.param .align 16 .b8 retval0[16];
	call.uni (retval0), 
	__internal_trig_reduction_slowpathd, 
	(
	param0
	);
	ld.param.f64 	%fd1368, [retval0];
	ld.param.b32 	%r678, [retval0+8];
	} // callseq 8
$L__BB1_44:
	add.s32 	%r679, %r678, 1;
	bra.uni 	$L__BB1_46;
$L__BB1_45:
	mov.f64 	%fd588, 0d0000000000000000;
	mul.rn.f64 	%fd1368, %fd86, %fd588;
	mov.b32 	%r679, 1;
$L__BB1_46:
	shl.b32 	%r388, %r679, 6;
	cvt.u64.u32 	%rd39, %r388;
	and.b64  	%rd40, %rd39, 64;
	add.s64 	%rd42, %rd9, %rd40;
	mul.rn.f64 	%fd589, %fd1368, %fd1368;
	and.b32  	%r389, %r679, 1;
	setp.eq.b32 	%p40, %r389, 1;
	selp.f64 	%fd590, 0dBDA8FF8320FD8164, 0d3DE5DB65F9785EBA, %p40;
	ld.global.nc.v2.f64 	{%fd591, %fd592}, [%rd42];
	fma.rn.f64 	%fd593, %fd590, %fd589, %fd591;
	fma.rn.f64 	%fd594, %fd593, %fd589, %fd592;
	ld.global.nc.v2.f64 	{%fd595, %fd596}, [%rd42+16];
	fma.rn.f64 	%fd597, %fd594, %fd589, %fd595;
	fma.rn.f64 	%fd598, %fd597, %fd589, %fd596;
	ld.global.nc.v2.f64 	{%fd599, %fd600}, [%rd42+32];
	fma.rn.f64 	%fd601, %fd598, %fd589, %fd599;
	fma.rn.f64 	%fd602, %fd601, %fd589, %fd600;
	fma.rn.f64 	%fd603, %fd602, %fd1368, %fd1368;
	fma.rn.f64 	%fd604, %fd602, %fd589, 0d3FF0000000000000;
	selp.f64 	%fd605, %fd604, %fd603, %p40;
	and.b32  	%r390, %r679, 2;
	setp.eq.s32 	%p41, %r390, 0;
	mov.f64 	%fd606, 0d0000000000000000;
	sub.f64 	%fd607, %fd606, %fd605;
	selp.f64 	%fd608, %fd605, %fd607, %p41;
	mul.f64 	%fd93, %fd84, %fd608;
	fma.rn.f64 	%fd94, %fd10, %fd10, %fd85;
	div.rn.f64 	%fd95, %fd10, 0d40094C5840000000;
	abs.f64 	%fd96, %fd95;
	setp.eq.f64 	%p42, %fd96, 0d7FF0000000000000;
	@%p42 bra 	$L__BB1_50;
	mul.f64 	%fd609, %fd95, 0d3FE45F306DC9C883;
	cvt.rni.s32.f64 	%r680, %fd609;
	cvt.rn.f64.s32 	%fd610, %r680;
	fma.rn.f64 	%fd611, %fd610, 0dBFF921FB54442D18, %fd95;
	fma.rn.f64 	%fd612, %fd610, 0dBC91A62633145C00, %fd611;
	fma.rn.f64 	%fd1370, %fd610, 0dB97B839A252049C0, %fd612;
	setp.ltu.f64 	%p43, %fd96, 0d41E0000000000000;
	@%p43 bra 	$L__BB1_49;
	{ // callseq 9, 0
	.param .b64 param0;
	st.param.f64 	[param0], %fd95;
	.param .align 16 .b8 retval0[16];
	call.uni (retval0), 
	__internal_trig_reduction_slowpathd, 
	(
	param0
	);
	ld.param.f64 	%fd1370, [retval0];
	ld.param.b32 	%r680, [retval0+8];
	} // callseq 9
$L__BB1_49:
	add.s32 	%r681, %r680, 1;
	bra.uni 	$L__BB1_51;
$L__BB1_50:
	mov.f64 	%fd614, 0d0000000000000000;
	mul.rn.f64 	%fd1370, %fd95, %fd614;
	mov.b32 	%r681, 1;
$L__BB1_51:
	shl.b32 	%r393, %r681, 6;
	cvt.u64.u32 	%rd43, %r393;
	and.b64  	%rd44, %rd43, 64;
	add.s64 	%rd46, %rd9, %rd44;
	mul.rn.f64 	%fd615, %fd1370, %fd1370;
	and.b32  	%r394, %r681, 1;
	setp.eq.b32 	%p44, %r394, 1;
	selp.f64 	%fd616, 0dBDA8FF8320FD8164, 0d3DE5DB65F9785EBA, %p44;
	ld.global.nc.v2.f64 	{%fd617, %fd618}, [%rd46];
	fma.rn.f64 	%fd619, %fd616, %fd615, %fd617;
	fma.rn.f64 	%fd620, %fd619, %fd615, %fd618;
	ld.global.nc.v2.f64 	{%fd621, %fd622}, [%rd46+16];
	fma.rn.f64 	%fd623, %fd620, %fd615, %fd621;
	fma.rn.f64 	%fd624, %fd623, %fd615, %fd622;
	ld.global.nc.v2.f64 	{%fd625, %fd626}, [%rd46+32];
	fma.rn.f64 	%fd627, %fd624, %fd615, %fd625;
	fma.rn.f64 	%fd628, %fd627, %fd615, %fd626;
	fma.rn.f64 	%fd629, %fd628, %fd1370, %fd1370;
	fma.rn.f64 	%fd630, %fd628, %fd615, 0d3FF0000000000000;
	selp.f64 	%fd631, %fd630, %fd629, %p44;
	and.b32  	%r395, %r681, 2;
	setp.eq.s32 	%p45, %r395, 0;
	mov.f64 	%fd632, 0d0000000000000000;
	sub.f64 	%fd633, %fd632, %fd631;
	selp.f64 	%fd634, %fd631, %fd633, %p45;
	mul.f64 	%fd102, %fd93, %fd634;
	fma.rn.f64 	%fd103, %fd11, %fd11, %fd94;
	div.rn.f64 	%fd104, %fd11, 0d400A8872A0000000;
	abs.f64 	%fd105, %fd104;
	setp.eq.f64 	%p46, %fd105, 0d7FF0000000000000;
	@%p46 bra 	$L__BB1_55;
	mul.f64 	%fd635, %fd104, 0d3FE45F306DC9C883;
	cvt.rni.s32.f64 	%r682, %fd635;
	cvt.rn.f64.s32 	%fd636, %r682;
	fma.rn.f64 	%fd637, %fd636, 0dBFF921FB54442D18, %fd104;
	fma.rn.f64 	%fd638, %fd636, 0dBC91A62633145C00, %fd637;
	fma.rn.f64 	%fd1372, %fd636, 0dB97B839A252049C0, %fd638;
	setp.ltu.f64 	%p47, %fd105, 0d41E0000000000000;
	@%p47 bra 	$L__BB1_54;
	{ // callseq 10, 0
	.param .b64 param0;
	st.param.f64 	[param0], %fd104;
	.param .align 16 .b8 retval0[16];
	call.uni (retval0), 
	__internal_trig_reduction_slowpathd, 
	(
	param0
	);
	ld.param.f64 	%fd1372, [retval0];
	ld.param.b32 	%r682, [retval0+8];
	} // callseq 10
$L__BB1_54:
	add.s32 	%r683, %r682, 1;
	bra.uni 	$L__BB1_56;
$L__BB1_55:
	mov.f64 	%fd640, 0d0000000000000000;
	mul.rn.f64 	%fd1372, %fd104, %fd640;
	mov.b32 	%r683, 1;
$L__BB1_56:
	shl.b32 	%r398, %r683, 6;
	cvt.u64.u32 	%rd47, %r398;
	and.b64  	%rd48, %rd47, 64;
	add.s64 	%rd50, %rd9, %rd48;
	mul.rn.f64 	%fd641, %fd1372, %fd1372;
	and.b32  	%r399, %r683, 1;
	setp.eq.b32 	%p48, %r399, 1;
	selp.f64 	%fd642, 0dBDA8FF8320FD8164, 0d3DE5DB65F9785EBA, %p48;
	ld.global.nc.v2.f64 	{%fd643, %fd644}, [%rd50];
	fma.rn.f64 	%fd645, %fd642, %fd641, %fd643;
	fma.rn.f64 	%fd646, %fd645, %fd641, %fd644;
	ld.global.nc.v2.f64 	{%fd647, %fd648}, [%rd50+16];
	fma.rn.f64 	%fd649, %fd646, %fd641, %fd647;
	fma.rn.f64 	%fd650, %fd649, %fd641, %fd648;
	ld.global.nc.v2.f64 	{%fd651, %fd652}, [%rd50+32];
	fma.rn.f64 	%fd653, %fd650, %fd641, %fd651;
	fma.rn.f64 	%fd654, %fd653, %fd641, %fd652;
	fma.rn.f64 	%fd655, %fd654, %fd1372, %fd1372;
	fma.rn.f64 	%fd656, %fd654, %fd641, 0d3FF0000000000000;
	selp.f64 	%fd657, %fd656, %fd655, %p48;
	and.b32  	%r400, %r683, 2;
	setp.eq.s32 	%p49, %r400, 0;
	mov.f64 	%fd658, 0d0000000000000000;
	sub.f64 	%fd659, %fd658, %fd657;
	selp.f64 	%fd660, %fd657, %fd659, %p49;
	mul.f64 	%fd111, %fd102, %fd660;
	fma.rn.f64 	%fd112, %fd12, %fd12, %fd103;
	div.rn.f64 	%fd113, %fd12, 0d400BB67AE0000000;
	abs.f64 	%fd114, %fd113;
	setp.eq.f64 	%p50, %fd114, 0d7FF0000000000000;
	@%p50 bra 	$L__BB1_60;
	mul.f64 	%fd661, %fd113, 0d3FE45F306DC9C883;
	cvt.rni.s32.f64 	%r684, %fd661;
	cvt.rn.f64.s32 	%fd662, %r684;
	fma.rn.f64 	%fd663, %fd662, 0dBFF921FB54442D18, %fd113;
	fma.rn.f64 	%fd664, %fd662, 0dBC91A62633145C00, %fd663;
	fma.rn.f64 	%fd1374, %fd662, 0dB97B839A252049C0, %fd664;
	setp.ltu.f64 	%p51, %fd114, 0d41E0000000000000;
	@%p51 bra 	$L__BB1_59;
	{ // callseq 11, 0
	.param .b64 param0;
	st.param.f64 	[param0], %fd113;
	.param .align 16 .b8 retval0[16];
	call.uni (retval0), 
	__internal_trig_reduction_slowpathd, 
	(
	param0
	);
	ld.param.f64 	%fd1374, [retval0];
	ld.param.b32 	%r684, [retval0+8];
	} // callseq 11
$L__BB1_59:
	add.s32 	%r685, %r684, 1;
	bra.uni 	$L__BB1_61;
$L__BB1_60:
	mov.f64 	%fd666, 0d0000000000000000;
	mul.rn.f64 	%fd1374, %fd113, %fd666;
	mov.b32 	%r685, 1;
$L__BB1_61:
	shl.b32 	%r403, %r685, 6;
	cvt.u64.u32 	%rd51, %r403;
	and.b64  	%rd52, %rd51, 64;
	add.s64 	%rd54, %rd9, %rd52;
	mul.rn.f64 	%fd667, %fd1374, %fd1374;
	and.b32  	%r404, %r685, 1;
	setp.eq.b32 	%p52, %r404, 1;
	selp.f64 	%fd668, 0dBDA8FF8320FD8164, 0d3DE5DB65F9785EBA, %p52;
	ld.global.nc.v2.f64 	{%fd669, %fd670}, [%rd54];
	fma.rn.f64 	%fd671, %fd668, %fd667, %fd669;
	fma.rn.f64 	%fd672, %fd671, %fd667, %fd670;
	ld.global.nc.v2.f64 	{%fd673, %fd674}, [%rd54+16];
	fma.rn.f64 	%fd675, %fd672, %fd667, %fd673;
	fma.rn.f64 	%fd676, %fd675, %fd667, %fd674;
	ld.global.nc.v2.f64 	{%fd677, %fd678}, [%rd54+32];
	fma.rn.f64 	%fd679, %fd676, %fd667, %fd677;
	fma.rn.f64 	%fd680, %fd679, %fd667, %fd678;
	fma.rn.f64 	%fd681, %fd680, %fd1374, %fd1374;
	fma.rn.f64 	%fd682, %fd680, %fd667, 0d3FF0000000000000;
	selp.f64 	%fd683, %fd682, %fd681, %p52;
	and.b32  	%r405, %r685, 2;
	setp.eq.s32 	%p53, %r405, 0;
	mov.f64 	%fd684, 0d0000000000000000;
	sub.f64 	%fd685, %fd684, %fd683;
	selp.f64 	%fd686, %fd683, %fd685, %p53;
	mul.f64 	%fd120, %fd111, %fd686;
	fma.rn.f64 	%fd121, %fd13, %fd13, %fd112;
	div.rn.f64 	%fd122, %fd13, 0d400CD82B40000000;
	abs.f64 	%fd123, %fd122;
	setp.eq.f64 	%p54, %fd123, 0d7FF0000000000000;
	@%p54 bra 	$L__BB1_65;
	mul.f64 	%fd687, %fd122, 0d3FE45F306DC9C883;
	cvt.rni.s32.f64 	%r686, %fd687;
	cvt.rn.f64.s32 	%fd688, %r686;
	fma.rn.f64 	%fd689, %fd688, 0dBFF921FB54442D18, %fd122;
	fma.rn.f64 	%fd690, %fd688, 0dBC91A62633145C00, %fd689;
	fma.rn.f64 	%fd1376, %fd688, 0dB97B839A252049C0, %fd690;
	setp.ltu.f64 	%p55, %fd123, 0d41E0000000000000;
	@%p55 bra 	$L__BB1_64;
	{ // callseq 12, 0
	.param .b64 param0;
	st.param.f64 	[param0], %fd122;
	.param .align 16 .b8 retval0[16];
	call.uni (retval0), 
	__internal_trig_reduction_slowpathd, 
	(
	param0
	);
	ld.param.f64 	%fd1376, [retval0];
	ld.param.b32 	%r686, [retval0+8];
	} // callseq 12
$L__BB1_64:
	add.s32 	%r687, %r686, 1;
	bra.uni 	$L__BB1_66;
$L__BB1_65:
	mov.f64 	%fd692, 0d0000000000000000;
	mul.rn.f64 	%fd1376, %fd122, %fd692;
	mov.b32 	%r687, 1;
$L__BB1_66:
	shl.b32 	%r408, %r687, 6;
	cvt.u64.u32 	%rd55, %r408;
	and.b64  	%rd56, %rd55, 64;
	add.s64 	%rd58, %rd9, %rd56;
	mul.rn.f64 	%fd693, %fd1376, %fd1376;
	and.b32  	%r409, %r687, 1;
	setp.eq.b32 	%p56, %r409, 1;
	selp.f64 	%fd694, 0dBDA8FF8320FD8164, 0d3DE5DB65F9785EBA, %p56;
	ld.global.nc.v2.f64 	{%fd695, %fd696}, [%rd58];
	fma.rn.f64 	%fd697, %fd694, %fd693, %fd695;
	fma.rn.f64 	%fd698, %fd697, %fd693, %fd696;
	ld.global.nc.v2.f64 	{%fd699, %fd700}, [%rd58+16];
	fma.rn.f64 	%fd701, %fd698, %fd693, %fd699;
	fma.rn.f64 	%fd702, %fd701, %fd693, %fd700;
	ld.global.nc.v2.f64 	{%fd703, %fd704}, [%rd58+32];
	fma.rn.f64 	%fd705, %fd702, %fd693, %fd703;
	fma.rn.f64 	%fd706, %fd705, %fd693, %fd704;
	fma.rn.f64 	%fd707, %fd706, %fd1376, %fd1376;
	fma.rn.f64 	%fd708, %fd706, %fd693, 0d3FF0000000000000;
	selp.f64 	%fd709, %fd708, %fd707, %p56;
	and.b32  	%r410, %r687, 2;
	setp.eq.s32 	%p57, %r410, 0;
	mov.f64 	%fd710, 0d0000000000000000;
	sub.f64 	%fd711, %fd710, %fd709;
	selp.f64 	%fd712, %fd709, %fd711, %p57;
	mul.f64 	%fd129, %fd120, %fd712;
	fma.rn.f64 	%fd130, %fd14, %fd14, %fd121;
	div.rn.f64 	%fd131, %fd14, 0d400DEEEA20000000;
	abs.f64 	%fd132, %fd131;
	setp.eq.f64 	%p58, %fd132, 0d7FF0000000000000;
	@%p58 bra 	$L__BB1_70;
	mul.f64 	%fd713, %fd131, 0d3FE45F306DC9C883;
	cvt.rni.s32.f64 	%r688, %fd713;
	cvt.rn.f64.s32 	%fd714, %r688;
	fma.rn.f64 	%fd715, %fd714, 0dBFF921FB54442D18, %fd131;
	fma.rn.f64 	%fd716, %fd714, 0dBC91A62633145C00, %fd715;
	fma.rn.f64 	%fd1378, %fd714, 0dB97B839A252049C0, %fd716;
	setp.ltu.f64 	%p59, %fd132, 0d41E0000000000000;
	@%p59 bra 	$L__BB1_69;
	{ // callseq 13, 0
	.param .b64 param0;
	st.param.f64 	[param0], %fd131;
	.param .align 16 .b8 retval0[16];
	call.uni (retval0), 
	__internal_trig_reduction_slowpathd, 
	(
	param0
	);
	ld.param.f64 	%fd1378, [retval0];
	ld.param.b32 	%r688, [retval0+8];
	} // callseq 13
$L__BB1_69:
	add.s32 	%r689, %r688, 1;
	bra.uni 	$L__BB1_71;
$L__BB1_70:
	mov.f64 	%fd718, 0d0000000000000000;
	mul.rn.f64 	%fd1378, %fd131, %fd718;
	mov.b32 	%r689, 1;
$L__BB1_71:
	shl.b32 	%r413, %r689, 6;
	cvt.u64.u32 	%rd59, %r413;
	and.b64  	%rd60, %rd59, 64;
	add.s64 	%rd62, %rd9, %rd60;
	mul.rn.f64 	%fd719, %fd1378, %fd1378;
	and.b32  	%r414, %r689, 1;
	setp.eq.b32 	%p60, %r414, 1;
	selp.f64 	%fd720, 0dBDA8FF8320FD8164, 0d3DE5DB65F9785EBA, %p60;
	ld.global.nc.v2.f64 	{%fd721, %fd722}, [%rd62];
	fma.rn.f64 	%fd723, %fd720, %fd719, %fd721;
	fma.rn.f64 	%fd724, %fd723, %fd719, %fd722;
	ld.global.nc.v2.f64 	{%fd725, %fd726}, [%rd62+16];
	fma.rn.f64 	%fd727, %fd724, %fd719, %fd725;
	fma.rn.f64 	%fd728, %fd727, %fd719, %fd726;
	ld.global.nc.v2.f64 	{%fd729, %fd730}, [%rd62+32];
	fma.rn.f64 	%fd731, %fd728, %fd719, %fd729;
	fma.rn.f64 	%fd732, %fd731, %fd719, %fd730;
	fma.rn.f64 	%fd733, %fd732, %fd1378, %fd1378;
	fma.rn.f64 	%fd734, %fd732, %fd719, 0d3FF0000000000000;
	selp.f64 	%fd735, %fd734, %fd733, %p60;
	and.b32  	%r415, %r689, 2;
	setp.eq.s32 	%p61, %r415, 0;
	mov.f64 	%fd736, 0d0000000000000000;
	sub.f64 	%fd737, %fd736, %fd735;
	selp.f64 	%fd738, %fd735, %fd737, %p61;
	mul.f64 	%fd739, %fd129, %fd738;
	div.rn.f64 	%fd740, %fd130, 0d40AF400000000000;
	sub.f64 	%fd741, %fd740, %fd739;
	add.f64 	%fd742, %fd741, 0d3FF0000000000000;
	st.shared.f64 	[%r9+112], %fd742;
	bra.uni 	$L__BB1_73;
$L__BB1_72:
	cvta.to.global.u64 	%rd63, %rd2;
	mul.wide.s32 	%rd64, %r2, 120;
	add.s64 	%rd65, %rd63, %rd64;
	ld.global.f64 	%fd743, [%rd65];
	ld.global.f64 	%fd744, [%rd65+8];
	ld.global.f64 	%fd745, [%rd65+16];
	ld.global.f64 	%fd746, [%rd65+24];
	ld.global.f64 	%fd747, [%rd65+32];
	ld.global.f64 	%fd748, [%rd65+40];
	ld.global.f64 	%fd749, [%rd65+48];
	ld.global.f64 	%fd750, [%rd65+56];
	ld.global.f64 	%fd751, [%rd65+64];
	ld.global.f64 	%fd752, [%rd65+72];
	ld.global.f64 	%fd753, [%rd65+80];
	ld.global.f64 	%fd754, [%rd65+88];
	ld.global.f64 	%fd755, [%rd65+96];
	ld.global.f64 	%fd756, [%rd65+104];
	ld.global.f64 	%fd757, [%rd65+112];
	st.shared.f64 	[%r9], %fd743;
	st.shared.f64 	[%r9+8], %fd744;
	st.shared.f64 	[%r9+16], %fd745;
	st.shared.f64 	[%r9+24], %fd746;
	st.shared.f64 	[%r9+32], %fd747;
	st.shared.f64 	[%r9+40], %fd748;
	st.shared.f64 	[%r9+48], %fd749;
	st.shared.f64 	[%r9+56], %fd750;
	st.shared.f64 	[%r9+64], %fd751;
	st.shared.f64 	[%r9+72], %fd752;
	st.shared.f64 	[%r9+80], %fd753;
	st.shared.f64 	[%r9+88], %fd754;
	st.shared.f64 	[%r9+96], %fd755;
	st.shared.f64 	[%r9+104], %fd756;
	st.shared.f64 	[%r9+112], %fd757;
$L__BB1_73:
	bar.sync 	0;
	cvt.rn.f32.u32 	%f29, %r1;
	mul.f32 	%f30, %f29, 0f3ECCCCCC;
	cvt.rzi.s32.f32 	%r80, %f30;
	mov.b32 	%r690, 0;
	cvt.rn.f32.u32 	%f33, %r80;
	mov.u64 	%rd68, __cudart_sin_cos_coeffs;
$L__BB1_74:
	setp.ne.s32 	%p62, %r212, 0;
	@%p62 bra 	$L__BB1_89;
	mov.u32 	%r419, %ntid.x;
	add.s32 	%r697, %r419, -1;
	mov.b32 	%r698, 0;
$L__BB1_76:
	mov.u32 	%r91, %ntid.x;
	add.s32 	%r420, %r91, -1;
	setp.ge.s32 	%p64, %r698, %r420;
	mov.pred 	%p146, 0;
	@%p64 bra 	$L__BB1_88;
	add.s32 	%r422, %r91, -2;
	setp.eq.s32 	%p65, %r422, %r698;
	mov.b16 	%rs29, 0;
	mov.b32 	%r700, 0;
	@%p65 bra 	$L__BB1_84;
	mov.b16 	%rs29, 0;
	mov.b32 	%r699, 0;
	ld.shared.f64 	%fd1379, [_ZZ16geneticAlgorithmbP10ChromosomeP17curandStateXORWOWS0_E15blockPopulation+112];
$L__BB1_79:
	mov.u32 	%r424, _ZZ16geneticAlgorithmbP10ChromosomeP17curandStateXORWOWS0_E15blockPopulation;
	mad.lo.s32 	%r425, %r699, 120, %r424;
	add.s32 	%r93, %r425, 112;
	ld.shared.f64 	%fd1380, [%r425+232];
	setp.leu.f64 	%p66, %fd1379, %fd1380;
	@%p66 bra 	$L__BB1_81;
	ld.shared.f64 	%fd758, [%r93+8];
	ld.shared.f64 	%fd759, [%r93+16];
	ld.shared.f64 	%fd760, [%r93+24];
	ld.shared.f64 	%fd761, [%r93+32];
	ld.shared.f64 	%fd762, [%r93+40];
	ld.shared.f64 	%fd763, [%r93+48];
	ld.shared.f64 	%fd764, [%r93+56];
	ld.shared.f64 	%fd765, [%r93+64];
	ld.shared.f64 	%fd766, [%r93+72];
	ld.shared.f64 	%fd767, [%r93+80];
	ld.shared.f64 	%fd768, [%r93+88];
	ld.shared.f64 	%fd769, [%r93+96];
	ld.shared.f64 	%fd770, [%r93+104];
	ld.shared.f64 	%fd771, [%r93+112];
	ld.shared.f64 	%fd772, [%r93+-112];
	ld.shared.f64 	%fd773, [%r93+-104];
	ld.shared.f64 	%fd774, [%r93+-96];
	ld.shared.f64 	%fd775, [%r93+-88];
	ld.shared.f64 	%fd776, [%r93+-80];
	ld.shared.f64 	%fd777, [%r93+-72];
	ld.shared.f64 	%fd778, [%r93+-64];
	ld.shared.f64 	%fd779, [%r93+-56];
	ld.shared.f64 	%fd780, [%r93+-48];
	ld.shared.f64 	%fd781, [%r93+-40];
	ld.shared.f64 	%fd782, [%r93+-32];
	ld.shared.f64 	%fd783, [%r93+-24];
	ld.shared.f64 	%fd784, [%r93+-16];
	ld.shared.f64 	%fd785, [%r93+-8];
	st.shared.f64 	[%r93+8], %fd772;
	st.shared.f64 	[%r93+16], %fd773;
	st.shared.f64 	[%r93+24], %fd774;
	st.shared.f64 	[%r93+32], %fd775;
	st.shared.f64 	[%r93+40], %fd776;
	st.shared.f64 	[%r93+48], %fd777;
	st.shared.f64 	[%r93+56], %fd778;
	st.shared.f64 	[%r93+64], %fd779;
	st.shared.f64 	[%r93+72], %fd780;
	st.shared.f64 	[%r93+80], %fd781;
	st.shared.f64 	[%r93+88], %fd782;
	st.shared.f64 	[%r93+96], %fd783;
	st.shared.f64 	[%r93+104], %fd784;
	st.shared.f64 	[%r93+112], %fd785;
	st.shared.f64 	[%r93+120], %fd1379;
	st.shared.f64 	[%r93+-112], %fd758;
	st.shared.f64 	[%r93+-104], %fd759;
	st.shared.f64 	[%r93+-96], %fd760;
	st.shared.f64 	[%r93+-88], %fd761;
	st.shared.f64 	[%r93+-80], %fd762;
	st.shared.f64 	[%r93+-72], %fd763;
	st.shared.f64 	[%r93+-64], %fd764;
	st.shared.f64 	[%r93+-56], %fd765;
	st.shared.f64 	[%r93+-48], %fd766;
	st.shared.f64 	[%r93+-40], %fd767;
	st.shared.f64 	[%r93+-32], %fd768;
	st.shared.f64 	[%r93+-24], %fd769;
	st.shared.f64 	[%r93+-16], %fd770;
	st.shared.f64 	[%r93+-8], %fd771;
	st.shared.f64 	[%r93], %fd1380;
	mov.b16 	%rs29, 1;
	mov.f64 	%fd1380, %fd1379;
$L__BB1_81:
	add.s32 	%r699, %r699, 2;
	ld.shared.f64 	%fd1379, [%r93+240];
	setp.leu.f64 	%p67, %fd1380, %fd1379;
	@%p67 bra 	$L__BB1_83;
	ld.shared.f64 	%fd786, [%r93+128];
	ld.shared.f64 	%fd787, [%r93+136];
	ld.shared.f64 	%fd788, [%r93+144];
	ld.shared.f64 	%fd789, [%r93+152];
	ld.shared.f64 	%fd790, [%r93+160];
	ld.shared.f64 	%fd791, [%r93+168];
	ld.shared.f64 	%fd792, [%r93+176];
	ld.shared.f64 	%fd793, [%r93+184];
	ld.shared.f64 	%fd794, [%r93+192];
	ld.shared.f64 	%fd795, [%r93+200];
	ld.shared.f64 	%fd796, [%r93+208];
	ld.shared.f64 	%fd797, [%r93+216];
	ld.shared.f64 	%fd798, [%r93+224];
	ld.shared.f64 	%fd799, [%r93+232];
	ld.shared.f64 	%fd800, [%r93+8];
	ld.shared.f64 	%fd801, [%r93+16];
	ld.shared.f64 	%fd802, [%r93+24];
	ld.shared.f64 	%fd803, [%r93+32];
	ld.shared.f64 	%fd804, [%r93+40];
	ld.shared.f64 	%fd805, [%r93+48];
	ld.shared.f64 	%fd806, [%r93+56];
	ld.shared.f64 	%fd807, [%r93+64];
	ld.shared.f64 	%fd808, [%r93+72];
	ld.shared.f64 	%fd809, [%r93+80];
	ld.shared.f64 	%fd810, [%r93+88];
	ld.shared.f64 	%fd811, [%r93+96];
	ld.shared.f64 	%fd812, [%r93+104];
	ld.shared.f64 	%fd813, [%r93+112];
	st.shared.f64 	[%r93+128], %fd800;
	st.shared.f64 	[%r93+136], %fd801;
	st.shared.f64 	[%r93+144], %fd802;
	st.shared.f64 	[%r93+152], %fd803;
	st.shared.f64 	[%r93+160], %fd804;
	st.shared.f64 	[%r93+168], %fd805;
	st.shared.f64 	[%r93+176], %fd806;
	st.shared.f64 	[%r93+184], %fd807;
	st.shared.f64 	[%r93+192], %fd808;
	st.shared.f64 	[%r93+200], %fd809;
	st.shared.f64 	[%r93+208], %fd810;
	st.shared.f64 	[%r93+216], %fd811;
	st.shared.f64 	[%r93+224], %fd812;
	st.shared.f64 	[%r93+232], %fd813;
	st.shared.f64 	[%r93+240], %fd1380;
	st.shared.f64 	[%r93+8], %fd786;
	st.shared.f64 	[%r93+16], %fd787;
	st.shared.f64 	[%r93+24], %fd788;
	st.shared.f64 	[%r93+32], %fd789;
	st.shared.f64 	[%r93+40], %fd790;
	st.shared.f64 	[%r93+48], %fd791;
	st.shared.f64 	[%r93+56], %fd792;
	st.shared.f64 	[%r93+64], %fd793;
	st.shared.f64 	[%r93+72], %fd794;
	st.shared.f64 	[%r93+80], %fd795;
	st.shared.f64 	[%r93+88], %fd796;
	st.shared.f64 	[%r93+96], %fd797;
	st.shared.f64 	[%r93+104], %fd798;
	st.shared.f64 	[%r93+112], %fd799;
	st.shared.f64 	[%r93+120], %fd1379;
	mov.b16 	%rs29, 1;
	mov.f64 	%fd1379, %fd1380;
$L__BB1_83:
	and.b32  	%r700, %r697, -2;
	setp.ne.s32 	%p68, %r699, %r700;
	@%p68 bra 	$L__BB1_79;
$L__BB1_84:
	and.b32  	%r426, %r697, 1;
	setp.eq.b32 	%p69, %r426, 1;
	not.pred 	%p70, %p69;
	@%p70 bra 	$L__BB1_87;
	mov.u32 	%r427, _ZZ16geneticAlgorithmbP10ChromosomeP17curandStateXORWOWS0_E15blockPopulation;
	mad.lo.s32 	%r428, %r700, 120, %r427;
	add.s32 	%r97, %r428, 112;
	ld.shared.f64 	%fd144, [%r428+112];
	ld.shared.f64 	%fd145, [%r428+232];
	setp.leu.f64 	%p71, %fd144, %fd145;
	@%p71 bra 	$L__BB1_87;
	ld.shared.f64 	%fd814, [%r97+8];
	ld.shared.f64 	%fd815, [%r97+16];
	ld.shared.f64 	%fd816, [%r97+24];
	ld.shared.f64 	%fd817, [%r97+32];
	ld.shared.f64 	%fd818, [%r97+40];
	ld.shared.f64 	%fd819, [%r97+48];
	ld.shared.f64 	%fd820, [%r97+56];
	ld.shared.f64 	%fd821, [%r97+64];
	ld.shared.f64 	%fd822, [%r97+72];
	ld.shared.f64 	%fd823, [%r97+80];
	ld.shared.f64 	%fd824, [%r97+88];
	ld.shared.f64 	%fd825, [%r97+96];
	ld.shared.f64 	%fd826, [%r97+104];
	ld.shared.f64 	%fd827, [%r97+112];
	ld.shared.f64 	%fd828, [%r97+-112];
	ld.shared.f64 	%fd829, [%r97+-104];
	ld.shared.f64 	%fd830, [%r97+-96];
	ld.shared.f64 	%fd831, [%r97+-88];
	ld.shared.f64 	%fd832, [%r97+-80];
	ld.shared.f64 	%fd833, [%r97+-72];
	ld.shared.f64 	%fd834, [%r97+-64];
	ld.shared.f64 	%fd835, [%r97+-56];
	ld.shared.f64 	%fd836, [%r97+-48];
	ld.shared.f64 	%fd837, [%r97+-40];
	ld.shared.f64 	%fd838, [%r97+-32];
	ld.shared.f64 	%fd839, [%r97+-24];
	ld.shared.f64 	%fd840, [%r97+-16];
	ld.shared.f64 	%fd841, [%r97+-8];
	st.shared.f64 	[%r97+8], %fd828;
	st.shared.f64 	[%r97+16], %fd829;
	st.shared.f64 	[%r97+24], %fd830;
	st.shared.f64 	[%r97+32], %fd831;
	st.shared.f64 	[%r97+40], %fd832;
	st.shared.f64 	[%r97+48], %fd833;
	st.shared.f64 	[%r97+56], %fd834;
	st.shared.f64 	[%r97+64], %fd835;
	st.shared.f64 	[%r97+72], %fd836;
	st.shared.f64 	[%r97+80], %fd837;
	st.shared.f64 	[%r97+88], %fd838;
	st.shared.f64 	[%r97+96], %fd839;
	st.shared.f64 	[%r97+104], %fd840;
	st.shared.f64 	[%r97+112], %fd841;
	st.shared.f64 	[%r97+120], %fd144;
	st.shared.f64 	[%r97+-112], %fd814;
	st.shared.f64 	[%r97+-104], %fd815;
	st.shared.f64 	[%r97+-96], %fd816;
	st.shared.f64 	[%r97+-88], %fd817;
	st.shared.f64 	[%r97+-80], %fd818;
	st.shared.f64 	[%r97+-72], %fd819;
	st.shared.f64 	[%r97+-64], %fd820;
	st.shared.f64 	[%r97+-56], %fd821;
	st.shared.f64 	[%r97+-48], %fd822;
	st.shared.f64 	[%r97+-40], %fd823;
	st.shared.f64 	[%r97+-32], %fd824;
	st.shared.f64 	[%r97+-24], %fd825;
	st.shared.f64 	[%r97+-16], %fd826;
	st.shared.f64 	[%r97+-8], %fd827;
	st.shared.f64 	[%r97], %fd145;
	mov.b16 	%rs29, 1;
$L__BB1_87:
	and.b16  	%rs20, %rs29, 255;
	setp.ne.s16 	%p146, %rs20, 0;
$L__BB1_88:
	add.s32 	%r698, %r698, 1;
	mov.u32 	%r429, %ntid.x;
	setp.lt.u32 	%p72, %r698, %r429;
	and.pred  	%p73, %p146, %p72;
	add.s32 	%r697, %r697, -1;
	@%p73 bra 	$L__BB1_76;
$L__BB1_89:
	mov.u32 	%r100, %tid.x;
	setp.lt.u32 	%p74, %r100, %r80;
	bar.sync 	0;
	@%p74 bra 	$L__BB1_166;
	mov.u32 	%r431, _ZZ16geneticAlgorithmbP10ChromosomeP17curandStateXORWOWS0_E15blockPopulation;
	mad.lo.s32 	%r101, %r100, 120, %r431;
	shr.u32 	%r432, %r739, 2;
	xor.b32  	%r433, %r432, %r739;
	shl.b32 	%r434, %r735, 4;
	shl.b32 	%r435, %r433, 1;
	xor.b32  	%r436, %r434, %r435;
	xor.b32  	%r437, %r436, %r735;
	xor.b32  	%r703, %r437, %r433;
	add.s32 	%r438, %r740, %r703;
	add.s32 	%r439, %r438, 362437;
	cvt.rn.f32.u32 	%f31, %r439;
	fma.rn.f32 	%f32, %f31, 0f2F800000, 0f2F000000;
	mul.f32 	%f34, %f32, %f33;
	cvt.rzi.s32.f32 	%r103, %f34;
	shr.u32 	%r440, %r738, 2;
	xor.b32  	%r441, %r440, %r738;
	shl.b32 	%r442, %r703, 4;
	shl.b32 	%r443, %r441, 1;
	xor.b32  	%r444, %r443, %r442;
	xor.b32  	%r445, %r444, %r441;
	xor.b32  	%r702, %r445, %r703;
	add.s32 	%r446, %r740, %r702;
	add.s32 	%r447, %r446, 724874;
	cvt.rn.f32.u32 	%f35, %r447;
	fma.rn.f32 	%f36, %f35, 0f2F800000, 0f2F000000;
	mul.f32 	%f37, %f36, %f33;
	cvt.rzi.s32.f32 	%r105, %f37;
	setp.ne.s32 	%p75, %r103, %r105;
	@%p75 bra 	$L__BB1_92;
	ld.shared.f64 	%fd1396, [%r101];
	ld.shared.f64 	%fd1397, [%r101+8];
	ld.shared.f64 	%fd1398, [%r101+16];
	ld.shared.f64 	%fd1399, [%r101+24];
	ld.shared.f64 	%fd1400, [%r101+32];
	ld.shared.f64 	%fd1401, [%r101+40];
	ld.shared.f64 	%fd1402, [%r101+48];
	ld.shared.f64 	%fd1403, [%r101+56];
	ld.shared.f64 	%fd1404, [%r101+64];
	ld.shared.f64 	%fd1405, [%r101+72];
	ld.shared.f64 	%fd1406, [%r101+80];
	ld.shared.f64 	%fd1407, [%r101+88];
	ld.shared.f64 	%fd1408, [%r101+96];
	ld.shared.f64 	%fd1409, [%r101+104];
	bra.uni 	$L__BB1_93;
$L__BB1_92:
	mad.lo.s32 	%r449, %r103, 120, %r431;
	ld.shared.f64 	%fd1396, [%r449];
	ld.shared.f64 	%fd1397, [%r449+8];
	ld.shared.f64 	%fd1398, [%r449+16];
	ld.shared.f64 	%fd1399, [%r449+24];
	ld.shared.f64 	%fd1400, [%r449+32];
	ld.shared.f64 	%fd1401, [%r449+40];
	ld.shared.f64 	%fd1402, [%r449+48];
	mad.lo.s32 	%r450, %r105, 120, %r431;
	ld.shared.f64 	%fd1403, [%r450+56];
	ld.shared.f64 	%fd1404, [%r450+64];
	ld.shared.f64 	%fd1405, [%r450+72];
	ld.shared.f64 	%fd1406, [%r450+80];
	ld.shared.f64 	%fd1407, [%r450+88];
	ld.shared.f64 	%fd1408, [%r450+96];
	ld.shared.f64 	%fd1409, [%r450+104];
$L__BB1_93:
	shr.u32 	%r451, %r737, 2;
	xor.b32  	%r452, %r451, %r737;
	shl.b32 	%r453, %r702, 4;
	shl.b32 	%r454, %r452, 1;
	xor.b32  	%r455, %r454, %r453;
	xor.b32  	%r456, %r455, %r452;
	xor.b32  	%r701, %r456, %r702;
	add.s32 	%r706, %r740, 1087311;
	add.s32 	%r457, %r701, %r706;
	cvt.rn.f32.u32 	%f38, %r457;
	fma.rn.f32 	%f39, %f38, 0f2F800000, 0f2F000000;
	setp.geu.f32 	%p76, %f39, 0f3E4CCCCD;
	@%p76 bra 	$L__BB1_95;
	shr.u32 	%r458, %r736, 2;
	xor.b32  	%r459, %r458, %r736;
	shl.b32 	%r460, %r701, 4;
	shl.b32 	%r461, %r459, 1;
	xor.b32  	%r462, %r460, %r461;
	xor.b32  	%r463, %r462, %r701;
	xor.b32  	%r464, %r463, %r459;
	add.s32 	%r465, %r740, %r464;
	add.s32 	%r466, %r465, 1449748;
	cvt.rn.f32.u32 	%f40, %r466;
	fma.rn.f32 	%f41, %f40, 0f2F800000, 0f2F000000;
	cvt.f64.f32 	%fd842, %f41;
	fma.rn.f64 	%fd843, %fd842, 0d4000000000000000, 0dBFF0000000000000;
	div.rn.f64 	%fd844, %fd843, 0d4024000000000000;
	mul.f64 	%fd1396, %fd844, %fd1396;
	shr.u32 	%r467, %r735, 2;
	xor.b32  	%r468, %r467, %r735;
	shl.b32 	%r469, %r464, 4;
	shl.b32 	%r470, %r468, 1;
	xor.b32  	%r471, %r469, %r470;
	xor.b32  	%r472, %r471, %r464;
	xor.b32  	%r473, %r472, %r468;
	add.s32 	%r474, %r740, %r473;
	add.s32 	%r475, %r474, 1812185;
	cvt.rn.f32.u32 	%f42, %r475;
	fma.rn.f32 	%f43, %f42, 0f2F800000, 0f2F000000;
	cvt.f64.f32 	%fd845, %f43;
	fma.rn.f64 	%fd846, %fd845, 0d4000000000000000, 0dBFF0000000000000;
	div.rn.f64 	%fd847, %fd846, 0d4024000000000000;
	mul.f64 	%fd1397, %fd847, %fd1397;
	shr.u32 	%r476, %r703, 2;
	xor.b32  	%r477, %r476, %r703;
	shl.b32 	%r478, %r473, 4;
	shl.b32 	%r479, %r477, 1;
	xor.b32  	%r480, %r478, %r479;
	xor.b32  	%r481, %r480, %r473;
	xor.b32  	%r482, %r481, %r477;
	add.s32 	%r483, %r740, %r482;
	add.s32 	%r484, %r483, 2174622;
	cvt.rn.f32.u32 	%f44, %r484;
	fma.rn.f32 	%f45, %f44, 0f2F800000, 0f2F000000;
	cvt.f64.f32 	%fd848, %f45;
	fma.rn.f64 	%fd849, %fd848, 0d4000000000000000, 0dBFF0000000000000;
	div.rn.f64 	%fd850, %fd849, 0d4024000000000000;
	mul.f64 	%fd1398, %fd850, %fd1398;
	shr.u32 	%r485, %r702, 2;
	xor.b32  	%r486, %r485, %r702;
	shl.b32 	%r487, %r482, 4;
	shl.b32 	%r488, %r486, 1;
	xor.b32  	%r489, %r487, %r488;
	xor.b32  	%r490, %r489, %r482;
	xor.b32  	%r491, %r490, %r486;
	add.s32 	%r492, %r740, %r491;
	add.s32 	%r493, %r492, 2537059;
	cvt.rn.f32.u32 	%f46, %r493;
	fma.rn.f32 	%f47, %f46, 0f2F800000, 0f2F000000;
	cvt.f64.f32 	%fd851, %f47;
	fma.rn.f64 	%fd852, %fd851, 0d4000000000000000, 0dBFF0000000000000;
	div.rn.f64 	%fd853, %fd852, 0d4024000000000000;
	mul.f64 	%fd1399, %fd853, %fd1399;
	shr.u32 	%r494, %r701, 2;
	xor.b32  	%r495, %r494, %r701;
	shl.b32 	%r496, %r491, 4;
	shl.b32 	%r497, %r495, 1;
	xor.b32  	%r498, %r496, %r497;
	xor.b32  	%r499, %r498, %r491;
	xor.b32  	%r500, %r499, %r495;
	add.s32 	%r501, %r740, %r500;
	add.s32 	%r502, %r501, 2899496;
	cvt.rn.f32.u32 	%f48, %r502;
	fma.rn.f32 	%f49, %f48, 0f2F800000, 0f2F000000;
	cvt.f64.f32 	%fd854, %f49;
	fma.rn.f64 	%fd855, %fd854, 0d4000000000000000, 0dBFF0000000000000;
	div.rn.f64 	%fd856, %fd855, 0d4024000000000000;
	mul.f64 	%fd1400, %fd856, %fd1400;
	shr.u32 	%r503, %r464, 2;
	xor.b32  	%r504, %r503, %r464;
	shl.b32 	%r505, %r500, 4;
	shl.b32 	%r506, %r504, 1;
	xor.b32  	%r507, %r505, %r506;
	xor.b32  	%r508, %r507, %r500;
	xor.b32  	%r509, %r508, %r504;
	add.s32 	%r510, %r740, %r509;
	add.s32 	%r511, %r510, 3261933;
	cvt.rn.f32.u32 	%f50, %r511;
	fma.rn.f32 	%f51, %f50, 0f2F800000, 0f2F000000;
	cvt.f64.f32 	%fd857, %f51;
	fma.rn.f64 	%fd858, %fd857, 0d4000000000000000, 0dBFF0000000000000;
	div.rn.f64 	%fd859, %fd858, 0d4024000000000000;
	mul.f64 	%fd1401, %fd859, %fd1401;
	shr.u32 	%r512, %r473, 2;
	xor.b32  	%r513, %r512, %r473;
	shl.b32 	%r514, %r509, 4;
	shl.b32 	%r515, %r513, 1;
	xor.b32  	%r516, %r514, %r515;
	xor.b32  	%r517, %r516, %r509;
	xor.b32  	%r518, %r517, %r513;
	add.s32 	%r519, %r740, %r518;
	add.s32 	%r520, %r519, 3624370;
	cvt.rn.f32.u32 	%f52, %r520;
	fma.rn.f32 	%f53, %f52, 0f2F800000, 0f2F000000;
	cvt.f64.f32 	%fd860, %f53;
	fma.rn.f64 	%fd861, %fd860, 0d4000000000000000, 0dBFF0000000000000;
	div.rn.f64 	%fd862, %fd861, 0d4024000000000000;
	mul.f64 	%fd1402, %fd862, %fd1402;
	shr.u32 	%r521, %r482, 2;
	xor.b32  	%r522, %r521, %r482;
	shl.b32 	%r523, %r518, 4;
	shl.b32 	%r524, %r522, 1;
	xor.b32  	%r525, %r523, %r524;
	xor.b32  	%r526, %r525, %r518;
	xor.b32  	%r527, %r526, %r522;
	add.s32 	%r528, %r740, %r527;
	add.s32 	%r529, %r528, 3986807;
	cvt.rn.f32.u32 	%f54, %r529;
	fma.rn.f32 	%f55, %f54, 0f2F800000, 0f2F000000;
	cvt.f64.f32 	%fd863, %f55;
	fma.rn.f64 	%fd864, %fd863, 0d4000000000000000, 0dBFF0000000000000;
	div.rn.f64 	%fd865, %fd864, 0d4024000000000000;
	mul.f64 	%fd1403, %fd865, %fd1403;
	shr.u32 	%r530, %r491, 2;
	xor.b32  	%r531, %r530, %r491;
	shl.b32 	%r532, %r527, 4;
	shl.b32 	%r533, %r531, 1;
	xor.b32  	%r534, %r532, %r533;
	xor.b32  	%r535, %r534, %r527;
	xor.b32  	%r536, %r535, %r531;
	add.s32 	%r537, %r740, %r536;
	add.s32 	%r538, %r537, 4349244;
	cvt.rn.f32.u32 	%f56, %r538;
	fma.rn.f32 	%f57, %f56, 0f2F800000, 0f2F000000;
	cvt.f64.f32 	%fd866, %f57;
	fma.rn.f64 	%fd867, %fd866, 0d4000000000000000, 0dBFF0000000000000;
	div.rn.f64 	%fd868, %fd867, 0d4024000000000000;
	mul.f64 	%fd1404, %fd868, %fd1404;
	shr.u32 	%r539, %r500, 2;
	xor.b32  	%r540, %r539, %r500;
	shl.b32 	%r541, %r536, 4;
	shl.b32 	%r542, %r540, 1;
	xor.b32  	%r543, %r541, %r542;
	xor.b32  	%r544, %r543, %r536;
	xor.b32  	%r736, %r544, %r540;
	add.s32 	%r545, %r740, %r736;
	add.s32 	%r546, %r545, 4711681;
	cvt.rn.f32.u32 	%f58, %r546;
	fma.rn.f32 	%f59, %f58, 0f2F800000, 0f2F000000;
	cvt.f64.f32 	%fd869, %f59;
	fma.rn.f64 	%fd870, %fd869, 0d4000000000000000, 0dBFF0000000000000;
	div.rn.f64 	%fd871, %fd870, 0d4024000000000000;
	mul.f64 	%fd1405, %fd871, %fd1405;
	shr.u32 	%r547, %r509, 2;
	xor.b32  	%r548, %r547, %r509;
	shl.b32 	%r549, %r736, 4;
	shl.b32 	%r550, %r548, 1;
	xor.b32  	%r551, %r549, %r550;
	xor.b32  	%r552, %r551, %r736;
	xor.b32  	%r735, %r552, %r548;
	add.s32 	%r553, %r740, %r735;
	add.s32 	%r554, %r553, 5074118;
	cvt.rn.f32.u32 	%f60, %r554;
	fma.rn.f32 	%f61, %f60, 0f2F800000, 0f2F000000;
	cvt.f64.f32 	%fd872, %f61;
	fma.rn.f64 	%fd873, %fd872, 0d4000000000000000, 0dBFF0000000000000;
	div.rn.f64 	%fd874, %fd873, 0d4024000000000000;
	mul.f64 	%fd1406, %fd874, %fd1406;
	shr.u32 	%r555, %r518, 2;
	xor.b32  	%r556, %r555, %r518;
	shl.b32 	%r557, %r735, 4;
	shl.b32 	%r558, %r556, 1;
	xor.b32  	%r559, %r557, %r558;
	xor.b32  	%r560, %r559, %r735;
	xor.b32  	%r703, %r560, %r556;
	add.s32 	%r561, %r740, %r703;
	add.s32 	%r562, %r561, 5436555;
	cvt.rn.f32.u32 	%f62, %r562;
	fma.rn.f32 	%f63, %f62, 0f2F800000, 0f2F000000;
	cvt.f64.f32 	%fd875, %f63;
	fma.rn.f64 	%fd876, %fd875, 0d4000000000000000, 0dBFF0000000000000;
	div.rn.f64 	%fd877, %fd876, 0d4024000000000000;
	mul.f64 	%fd1407, %fd877, %fd1407;
	shr.u32 	%r563, %r527, 2;
	xor.b32  	%r564, %r563, %r527;
	shl.b32 	%r565, %r703, 4;
	shl.b32 	%r566, %r564, 1;
	xor.b32  	%r567, %r565, %r566;
	xor.b32  	%r568, %r567, %r703;
	xor.b32  	%r702, %r568, %r564;
	add.s32 	%r569, %r740, %r702;
	add.s32 	%r570, %r569, 5798992;
	cvt.rn.f32.u32 	%f64, %r570;
	fma.rn.f32 	%f65, %f64, 0f2F800000, 0f2F000000;
	cvt.f64.f32 	%fd878, %f65;
	fma.rn.f64 	%fd879, %fd878, 0d4000000000000000, 0dBFF0000000000000;
	div.rn.f64 	%fd880, %fd879, 0d4024000000000000;
	mul.f64 	%fd1408, %fd880, %fd1408;
	shr.u32 	%r571, %r536, 2;
	xor.b32  	%r572, %r571, %r536;
	shl.b32 	%r573, %r702, 4;
	shl.b32 	%r574, %r572, 1;
	xor.b32  	%r575, %r573, %r574;
	xor.b32  	%r576, %r575, %r702;
	xor.b32  	%r701, %r576, %r572;
	add.s32 	%r706, %r740, 6161429;
	add.s32 	%r577, %r701, %r706;
	cvt.rn.f32.u32 	%f66, %r577;
	fma.rn.f32 	%f67, %f66, 0f2F800000, 0f2F000000;
	cvt.f64.f32 	%fd881, %f67;
	fma.rn.f64 	%fd882, %fd881, 0d4000000000000000, 0dBFF0000000000000;
	div.rn.f64 	%fd883, %fd882, 0d4024000000000000;
	mul.f64 	%fd1409, %fd883, %fd1409;
$L__BB1_95:
	mov.u32 	%r739, %r736;
	mov.u32 	%r738, %r735;
	abs.f64 	%fd216, %fd1396;
	setp.neu.f64 	%p77, %fd216, 0d7FF0000000000000;
	@%p77 bra 	$L__BB1_97;
	mov.f64 	%fd889, 0d0000000000000000;
	mul.rn.f64 	%fd1411, %fd1396, %fd889;
	mov.b32 	%r708, 1;
	bra.uni 	$L__BB1_100;
$L__BB1_97:
	mul.f64 	%fd884, %fd1396, 0d3FE45F306DC9C883;
	cvt.rni.s32.f64 	%r707, %fd884;
	cvt.rn.f64.s32 	%fd885, %r707;
	fma.rn.f64 	%fd886, %fd885, 0dBFF921FB54442D18, %fd1396;
	fma.rn.f64 	%fd887, %fd885, 0dBC91A62633145C00, %fd886;
	fma.rn.f64 	%fd1411, %fd885, 0dB97B839A252049C0, %fd887;
	setp.ltu.f64 	%p78, %fd216, 0d41E0000000000000;
	@%p78 bra 	$L__BB1_99;
	{ // callseq 14, 0
	.param .b64 param0;
	st.param.f64 	[param0], %fd1396;
	.param .align 16 .b8 retval0[16];
	call.uni (retval0), 
	__internal_trig_reduction_slowpathd, 
	(
	param0
	);
	ld.param.f64 	%fd1411, [retval0];
	ld.param.b32 	%r707, [retval0+8];
	} // callseq 14
$L__BB1_99:
	add.s32 	%r708, %r707, 1;
$L__BB1_100:
	shl.b32 	%r580, %r708, 6;
	cvt.u64.u32 	%rd66, %r580;
	and.b64  	%rd67, %rd66, 64;
	add.s64 	%rd69, %rd68, %rd67;
	mul.rn.f64 	%fd890, %fd1411, %fd1411;
	and.b32  	%r581, %r708, 1;
	setp.eq.b32 	%p79, %r581, 1;
	selp.f64 	%fd891, 0dBDA8FF8320FD8164, 0d3DE5DB65F9785EBA, %p79;
	ld.global.nc.v2.f64 	{%fd892, %fd893}, [%rd69];
	fma.rn.f64 	%fd894, %fd891, %fd890, %fd892;
	fma.rn.f64 	%fd895, %fd894, %fd890, %fd893;
	ld.global.nc.v2.f64 	{%fd896, %fd897}, [%rd69+16];
	fma.rn.f64 	%fd898, %fd895, %fd890, %fd896;
	fma.rn.f64 	%fd899, %fd898, %fd890, %fd897;
	ld.global.nc.v2.f64 	{%fd900, %fd901}, [%rd69+32];
	fma.rn.f64 	%fd902, %fd899, %fd890, %fd900;
	fma.rn.f64 	%fd903, %fd902, %fd890, %fd901;
	fma.rn.f64 	%fd904, %fd903, %fd1411, %fd1411;
	fma.rn.f64 	%fd905, %fd903, %fd890, 0d3FF0000000000000;
	selp.f64 	%fd906, %fd905, %fd904, %p79;
	and.b32  	%r582, %r708, 2;
	setp.eq.s32 	%p80, %r582, 0;
	mov.f64 	%fd907, 0d0000000000000000;
	sub.f64 	%fd908, %fd907, %fd906;
	selp.f64 	%fd222, %fd906, %fd908, %p80;
	mul.f64 	%fd909, %fd1397, %fd1397;
	fma.rn.f64 	%fd223, %fd1396, %fd1396, %fd909;
	div.rn.f64 	%fd224, %fd1397, 0d3FF6A09E60000000;
	abs.f64 	%fd225, %fd224;
	setp.eq.f64 	%p81, %fd225, 0d7FF0000000000000;
	@%p81 bra 	$L__BB1_104;
	mul.f64 	%fd910, %fd224, 0d3FE45F306DC9C883;
	cvt.rni.s32.f64 	%r709, %fd910;
	cvt.rn.f64.s32 	%fd911, %r709;
	fma.rn.f64 	%fd912, %fd911, 0dBFF921FB54442D18, %fd224;
	fma.rn.f64 	%fd913, %fd911, 0dBC91A62633145C00, %fd912;
	fma.rn.f64 	%fd1413, %fd911, 0dB97B839A252049C0, %fd913;
	setp.ltu.f64 	%p82, %fd225, 0d41E0000000000000;
	@%p82 bra 	$L__BB1_103;
	{ // callseq 15, 0
	.param .b64 param0;
	st.param.f64 	[param0], %fd224;
	.param .align 16 .b8 retval0[16];
	call.uni (retval0), 
	__internal_trig_reduction_slowpathd, 
	(
	param0
	);
	ld.param.f64 	%fd1413, [retval0];
	ld.param.b32 	%r709, [retval0+8];
	} // callseq 15
$L__BB1_103:
	add.s32 	%r710, %r709, 1;
	bra.uni 	$L__BB1_105;
$L__BB1_104:
	mov.f64 	%fd915, 0d0000000000000000;
	mul.rn.f64 	%fd1413, %fd224, %fd915;
	mov.b32 	%r710, 1;
$L__BB1_105:
	shl.b32 	%r585, %r710, 6;
	cvt.u64.u32 	%rd70, %r585;
	and.b64  	%rd71, %rd70, 64;
	add.s64 	%rd73, %rd68, %rd71;
	mul.rn.f64 	%fd916, %fd1413, %fd1413;
	and.b32  	%r586, %r710, 1;
	setp.eq.b32 	%p83, %r586, 1;
	selp.f64 	%fd917, 0dBDA8FF8320FD8164, 0d3DE5DB65F9785EBA, %p83;
	ld.global.nc.v2.f64 	{%fd918, %fd919}, [%rd73];
	fma.rn.f64 	%fd920, %fd917, %fd916, %fd918;
	fma.rn.f64 	%fd921, %fd920, %fd916, %fd919;
	ld.global.nc.v2.f64 	{%fd922, %fd923}, [%rd73+16];
	fma.rn.f64 	%fd924, %fd921, %fd916, %fd922;
	fma.rn.f64 	%fd925, %fd924, %fd916, %fd923;
	ld.global.nc.v2.f64 	{%fd926, %fd927}, [%rd73+32];
	fma.rn.f64 	%fd928, %fd925, %fd916, %fd926;
	fma.rn.f64 	%fd929, %fd928, %fd916, %fd927;
	fma.rn.f64 	%fd930, %fd929, %fd1413, %fd1413;
	fma.rn.f64 	%fd931, %fd929, %fd916, 0d3FF0000000000000;
	selp.f64 	%fd932, %fd931, %fd930, %p83;
	and.b32  	%r587, %r710, 2;
	setp.eq.s32 	%p84, %r587, 0;
	mov.f64 	%fd933, 0d0000000000000000;
	sub.f64 	%fd934, %fd933, %fd932;
	selp.f64 	%fd935, %fd932, %fd934, %p84;
	mul.f64 	%fd231, %fd222, %fd935;
	fma.rn.f64 	%fd232, %fd1398, %fd1398, %fd223;
	div.rn.f64 	%fd233, %fd1398, 0d3FFBB67AE0000000;
	abs.f64 	%fd234, %fd233;
	setp.eq.f64 	%p85, %fd234, 0d7FF0000000000000;
	@%p85 bra 	$L__BB1_109;
	mul.f64 	%fd936, %fd233, 0d3FE45F306DC9C883;
	cvt.rni.s32.f64 	%r711, %fd936;
	cvt.rn.f64.s32 	%fd937, %r711;
	fma.rn.f64 	%fd938, %fd937, 0dBFF921FB54442D18, %fd233;
	fma.rn.f64 	%fd939, %fd937, 0dBC91A62633145C00, %fd938;
	fma.rn.f64 	%fd1415, %fd937, 0dB97B839A252049C0, %fd939;
	setp.ltu.f64 	%p86, %fd234, 0d41E0000000000000;
	@%p86 bra 	$L__BB1_108;
	{ // callseq 16, 0
	.param .b64 param0;
	st.param.f64 	[param0], %fd233;
	.param .align 16 .b8 retval0[16];
	call.uni (retval0), 
	__internal_trig_reduction_slowpathd, 
	(
	param0
	);
	ld.param.f64 	%fd1415, [retval0];
	ld.param.b32 	%r711, [retval0+8];
	} // callseq 16
$L__BB1_108:
	add.s32 	%r712, %r711, 1;
	bra.uni 	$L__BB1_110;
$L__BB1_109:
	mov.f64 	%fd941, 0d0000000000000000;
	mul.rn.f64 	%fd1415, %fd233, %fd941;
	mov.b32 	%r712, 1;
$L__BB1_110:
	shl.b32 	%r590, %r712, 6;
	cvt.u64.u32 	%rd74, %r590;
	and.b64  	%rd75, %rd74, 64;
	add.s64 	%rd77, %rd68, %rd75;
	mul.rn.f64 	%fd942, %fd1415, %fd1415;
	and.b32  	%r591, %r712, 1;
	setp.eq.b32 	%p87, %r591, 1;
	selp.f64 	%fd943, 0dBDA8FF8320FD8164, 0d3DE5DB65F9785EBA, %p87;
	ld.global.nc.v2.f64 	{%fd944, %fd945}, [%rd77];
	fma.rn.f64 	%fd946, %fd943, %fd942, %fd944;
	fma.rn.f64 	%fd947, %fd946, %fd942, %fd945;
	ld.global.nc.v2.f64 	{%fd948, %fd949}, [%rd77+16];
	fma.rn.f64 	%fd950, %fd947, %fd942, %fd948;
	fma.rn.f64 	%fd951, %fd950, %fd942, %fd949;
	ld.global.nc.v2.f64 	{%fd952, %fd953}, [%rd77+32];
	fma.rn.f64 	%fd954, %fd951, %fd942, %fd952;
	fma.rn.f64 	%fd955, %fd954, %fd942, %fd953;
	fma.rn.f64 	%fd956, %fd955, %fd1415, %fd1415;
	fma.rn.f64 	%fd957, %fd955, %fd942, 0d3FF0000000000000;
	selp.f64 	%fd958, %fd957, %fd956, %p87;
	and.b32  	%r592, %r712, 2;
	setp.eq.s32 	%p88, %r592, 0;
	mov.f64 	%fd959, 0d0000000000000000;
	sub.f64 	%fd960, %fd959, %fd958;
	selp.f64 	%fd961, %fd958, %fd960, %p88;
	mul.f64 	%fd240, %fd231, %fd961;
	fma.rn.f64 	%fd241, %fd1399, %fd1399, %fd232;
	mul.f64 	%fd242, %fd1399, 0d3FE0000000000000;
	abs.f64 	%fd243, %fd242;
	setp.eq.f64 	%p89, %fd243, 0d7FF0000000000000;
	@%p89 bra 	$L__BB1_114;
	mul.f64 	%fd962, %fd242, 0d3FE45F306DC9C883;
	cvt.rni.s32.f64 	%r713, %fd962;
	cvt.rn.f64.s32 	%fd963, %r713;
	fma.rn.f64 	%fd964, %fd963, 0dBFF921FB54442D18, %fd242;
	fma.rn.f64 	%fd965, %fd963, 0dBC91A62633145C00, %fd964;
	fma.rn.f64 	%fd1417, %fd963, 0dB97B839A252049C0, %fd965;
	setp.ltu.f64 	%p90, %fd243, 0d41E0000000000000;
	@%p90 bra 	$L__BB1_113;
	{ // callseq 17, 0
	.param .b64 param0;
	st.param.f64 	[param0], %fd242;
	.param .align 16 .b8 retval0[16];
	call.uni (retval0), 
	__internal_trig_reduction_slowpathd, 
	(
	param0
	);
	ld.param.f64 	%fd1417, [retval0];
	ld.param.b32 	%r713, [retval0+8];
	} // callseq 17
$L__BB1_113:
	add.s32 	%r714, %r713, 1;
	bra.uni 	$L__BB1_115;
$L__BB1_114:
	mov.f64 	%fd967, 0d0000000000000000;
	mul.rn.f64 	%fd1417, %fd242, %fd967;
	mov.b32 	%r714, 1;
$L__BB1_115:
	shl.b32 	%r595, %r714, 6;
	cvt.u64.u32 	%rd78, %r595;
	and.b64  	%rd79, %rd78, 64;
	add.s64 	%rd81, %rd68, %rd79;
	mul.rn.f64 	%fd968, %fd1417, %fd1417;
	and.b32  	%r596, %r714, 1;
	setp.eq.b32 	%p91, %r596, 1;
	selp.f64 	%fd969, 0dBDA8FF8320FD8164, 0d3DE5DB65F9785EBA, %p91;
	ld.global.nc.v2.f64 	{%fd970, %fd971}, [%rd81];
	fma.rn.f64 	%fd972, %fd969, %fd968, %fd970;
	fma.rn.f64 	%fd973, %fd972, %fd968, %fd971;
	ld.global.nc.v2.f64 	{%fd974, %fd975}, [%rd81+16];
	fma.rn.f64 	%fd976, %fd973, %fd968, %fd974;
	fma.rn.f64 	%fd977, %fd976, %fd968, %fd975;
	ld.global.nc.v2.f64 	{%fd978, %fd979}, [%rd81+32];
	fma.rn.f64 	%fd980, %fd977, %fd968, %fd978;
	fma.rn.f64 	%fd981, %fd980, %fd968, %fd979;
	fma.rn.f64 	%fd982, %fd981, %fd1417, %fd1417;
	fma.rn.f64 	%fd983, %fd981, %fd968, 0d3FF0000000000000;
	selp.f64 	%fd984, %fd983, %fd982, %p91;
	and.b32  	%r597, %r714, 2;
	setp.eq.s32 	%p92, %r597, 0;
	mov.f64 	%fd985, 0d0000000000000000;
	sub.f64 	%fd986, %fd985, %fd984;
	selp.f64 	%fd987, %fd984, %fd986, %p92;
	mul.f64 	%fd249, %fd240, %fd987;
	fma.rn.f64 	%fd250, %fd1400, %fd1400, %fd241;
	div.rn.f64 	%fd251, %fd1400, 0d4001E377A0000000;
	abs.f64 	%fd252, %fd251;
	setp.eq.f64 	%p93, %fd252, 0d7FF0000000000000;
	@%p93 bra 	$L__BB1_119;
	mul.f64 	%fd988, %fd251, 0d3FE45F306DC9C883;
	cvt.rni.s32.f64 	%r715, %fd988;
	cvt.rn.f64.s32 	%fd989, %r715;
	fma.rn.f64 	%fd990, %fd989, 0dBFF921FB54442D18, %fd251;
	fma.rn.f64 	%fd991, %fd989, 0dBC91A62633145C00, %fd990;
	fma.rn.f64 	%fd1419, %fd989, 0dB97B839A252049C0, %fd991;
	setp.ltu.f64 	%p94, %fd252, 0d41E0000000000000;
	@%p94 bra 	$L__BB1_118;
	{ // callseq 18, 0
	.param .b64 param0;
	st.param.f64 	[param0], %fd251;
	.param .align 16 .b8 retval0[16];
	call.uni (retval0), 
	__internal_trig_reduction_slowpathd, 
	(
	param0
	);
	ld.param.f64 	%fd1419, [retval0];
	ld.param.b32 	%r715, [retval0+8];
	} // callseq 18
$L__BB1_118:
	add.s32 	%r716, %r715, 1;
	bra.uni 	$L__BB1_120;
$L__BB1_119:
	mov.f64 	%fd993, 0d0000000000000000;
	mul.rn.f64 	%fd1419, %fd251, %fd993;
	mov.b32 	%r716, 1;
$L__BB1_120:
	shl.b32 	%r600, %r716, 6;
	cvt.u64.u32 	%rd82, %r600;
	and.b64  	%rd83, %rd82, 64;
	add.s64 	%rd85, %rd68, %rd83;
	mul.rn.f64 	%fd994, %fd1419, %fd1419;
	and.b32  	%r601, %r716, 1;
	setp.eq.b32 	%p95, %r601, 1;
	selp.f64 	%fd995, 0dBDA8FF8320FD8164, 0d3DE5DB65F9785EBA, %p95;
	ld.global.nc.v2.f64 	{%fd996, %fd997}, [%rd85];
	fma.rn.f64 	%fd998, %fd995, %fd994, %fd996;
	fma.rn.f64 	%fd999, %fd998, %fd994, %fd997;
	ld.global.nc.v2.f64 	{%fd1000, %fd1001}, [%rd85+16];
	fma.rn.f64 	%fd1002, %fd999, %fd994, %fd1000;
	fma.rn.f64 	%fd1003, %fd1002, %fd994, %fd1001;
	ld.global.nc.v2.f64 	{%fd1004, %fd1005}, [%rd85+32];
	fma.rn.f64 	%fd1006, %fd1003, %fd994, %fd1004;
	fma.rn.f64 	%fd1007, %fd1006, %fd994, %fd1005;
	fma.rn.f64 	%fd1008, %fd1007, %fd1419, %fd1419;
	fma.rn.f64 	%fd1009, %fd1007, %fd994, 0d3FF0000000000000;
	selp.f64 	%fd1010, %fd1009, %fd1008, %p95;
	and.b32  	%r602, %r716, 2;
	setp.eq.s32 	%p96, %r602, 0;
	mov.f64 	%fd1011, 0d0000000000000000;
	sub.f64 	%fd1012, %fd1011, %fd1010;
	selp.f64 	%fd1013, %fd1010, %fd1012, %p96;
	mul.f64 	%fd258, %fd249, %fd1013;
	fma.rn.f64 	%fd259, %fd1401, %fd1401, %fd250;
	div.rn.f64 	%fd260, %fd1401, 0d4003988E20000000;
	abs.f64 	%fd261, %fd260;
	setp.eq.f64 	%p97, %fd261, 0d7FF0000000000000;
	@%p97 bra 	$L__BB1_124;
	mul.f64 	%fd1014, %fd260, 0d3FE45F306DC9C883;
	cvt.rni.s32.f64 	%r717, %fd1014;
	cvt.rn.f64.s32 	%fd1015, %r717;
	fma.rn.f64 	%fd1016, %fd1015, 0dBFF921FB54442D18, %fd260;
	fma.rn.f64 	%fd1017, %fd1015, 0dBC91A62633145C00, %fd1016;
	fma.rn.f64 	%fd1421, %fd1015, 0dB97B839A252049C0, %fd1017;
	setp.ltu.f64 	%p98, %fd261, 0d41E0000000000000;
	@%p98 bra 	$L__BB1_123;
	{ // callseq 19, 0
	.param .b64 param0;
	st.param.f64 	[param0], %fd260;
	.param .align 16 .b8 retval0[16];
	call.uni (retval0), 
	__internal_trig_reduction_slowpathd, 
	(
	param0
	);
	ld.param.f64 	%fd1421, [retval0];
	ld.param.b32 	%r717, [retval0+8];
	} // callseq 19
$L__BB1_123:
	add.s32 	%r718, %r717, 1;
	bra.uni 	$L__BB1_125;
$L__BB1_124:
	mov.f64 	%fd1019, 0d0000000000000000;
	mul.rn.f64 	%fd1421, %fd260, %fd1019;
	mov.b32 	%r718, 1;
$L__BB1_125:
	shl.b32 	%r605, %r718, 6;
	cvt.u64.u32 	%rd86, %r605;
	and.b64  	%rd87, %rd86, 64;
	add.s64 	%rd89, %rd68, %rd87;
	mul.rn.f64 	%fd1020, %fd1421, %fd1421;
	and.b32  	%r606, %r718, 1;
	setp.eq.b32 	%p99, %r606, 1;
	selp.f64 	%fd1021, 0dBDA8FF8320FD8164, 0d3DE5DB65F9785EBA, %p99;
	ld.global.nc.v2.f64 	{%fd1022, %fd1023}, [%rd89];
	fma.rn.f64 	%fd1024, %fd1021, %fd1020, %fd1022;
	fma.rn.f64 	%fd1025, %fd1024, %fd1020, %fd1023;
	ld.global.nc.v2.f64 	{%fd1026, %fd1027}, [%rd89+16];
	fma.rn.f64 	%fd1028, %fd1025, %fd1020, %fd1026;
	fma.rn.f64 	%fd1029, %fd1028, %fd1020, %fd1027;
	ld.global.nc.v2.f64 	{%fd1030, %fd1031}, [%rd89+32];
	fma.rn.f64 	%fd1032, %fd1029, %fd1020, %fd1030;
	fma.rn.f64 	%fd1033, %fd1032, %fd1020, %fd1031;
	fma.rn.f64 	%fd1034, %fd1033, %fd1421, %fd1421;
	fma.rn.f64 	%fd1035, %fd1033, %fd1020, 0d3FF0000000000000;
	selp.f64 	%fd1036, %fd1035, %fd1034, %p99;
	and.b32  	%r607, %r718, 2;
	setp.eq.s32 	%p100, %r607, 0;
	mov.f64 	%fd1037, 0d0000000000000000;
	sub.f64 	%fd1038, %fd1037, %fd1036;
	selp.f64 	%fd1039, %fd1036, %fd1038, %p100;
	mul.f64 	%fd267, %fd258, %fd1039;
	fma.rn.f64 	%fd268, %fd1402, %fd1402, %fd259;
	div.rn.f64 	%fd269, %fd1402, 0d40052A7FA0000000;
	abs.f64 	%fd270, %fd269;
	setp.eq.f64 	%p101, %fd270, 0d7FF0000000000000;
	@%p101 bra 	$L__BB1_129;
	mul.f64 	%fd1040, %fd269, 0d3FE45F306DC9C883;
	cvt.rni.s32.f64 	%r719, %fd1040;
	cvt.rn.f64.s32 	%fd1041, %r719;
	fma.rn.f64 	%fd1042, %fd1041, 0dBFF921FB54442D18, %fd269;
	fma.rn.f64 	%fd1043, %fd1041, 0dBC91A62633145C00, %fd1042;
	fma.rn.f64 	%fd1423, %fd1041, 0dB97B839A252049C0, %fd1043;
	setp.ltu.f64 	%p102, %fd270, 0d41E0000000000000;
	@%p102 bra 	$L__BB1_128;
	{ // callseq 20, 0
	.param .b64 param0;
	st.param.f64 	[param0], %fd269;
	.param .align 16 .b8 retval0[16];
	call.uni (retval0), 
	__internal_trig_reduction_slowpathd, 
	(
	param0
	);
	ld.param.f64 	%fd1423, [retval0];
	ld.param.b32 	%r719, [retval0+8];
	} // callseq 20
$L__BB1_128:
	add.s32 	%r720, %r719, 1;
	bra.uni 	$L__BB1_130;
$L__BB1_129:
	mov.f64 	%fd1045, 0d0000000000000000;
	mul.rn.f64 	%fd1423, %fd269, %fd1045;
	mov.b32 	%r720, 1;
$L__BB1_130:
	shl.b32 	%r610, %r720, 6;
	cvt.u64.u32 	%rd90, %r610;
	and.b64  	%rd91, %rd90, 64;
	mov.u64 	%rd92, __cudart_sin_cos_coeffs;
	add.s64 	%rd93, %rd92, %rd91;
	mul.rn.f64 	%fd1046, %fd1423, %fd1423;
	and.b32  	%r611, %r720, 1;
	setp.eq.b32 	%p103, %r611, 1;
	selp.f64 	%fd1047, 0dBDA8FF8320FD8164, 0d3DE5DB65F9785EBA, %p103;
	ld.global.nc.v2.f64 	{%fd1048, %fd1049}, [%rd93];
	fma.rn.f64 	%fd1050, %fd1047, %fd1046, %fd1048;
	fma.rn.f64 	%fd1051, %fd1050, %fd1046, %fd1049;
	ld.global.nc.v2.f64 	{%fd1052, %fd1053}, [%rd93+16];
	fma.rn.f64 	%fd1054, %fd1051, %fd1046, %fd1052;
	fma.rn.f64 	%fd1055, %fd1054, %fd1046, %fd1053;
	ld.global.nc.v2.f64 	{%fd1056, %fd1057}, [%rd93+32];
	fma.rn.f64 	%fd1058, %fd1055, %fd1046, %fd1056;
	fma.rn.f64 	%fd1059, %fd1058, %fd1046, %fd1057;
	fma.rn.f64 	%fd1060, %fd1059, %fd1423, %fd1423;
	fma.rn.f64 	%fd1061, %fd1059, %fd1046, 0d3FF0000000000000;
	selp.f64 	%fd1062, %fd1061, %fd1060, %p103;
	and.b32  	%r612, %r720, 2;
	setp.eq.s32 	%p104, %r612, 0;
	mov.f64 	%fd1063, 0d0000000000000000;
	sub.f64 	%fd1064, %fd1063, %fd1062;
	selp.f64 	%fd1065, %fd1062, %fd1064, %p104;
	mul.f64 	%fd276, %fd267, %fd1065;
	fma.rn.f64 	%fd277, %fd1403, %fd1403, %fd268;
	div.rn.f64 	%fd278, %fd1403, 0d4006A09E60000000;
	abs.f64 	%fd279, %fd278;
	setp.eq.f64 	%p105, %fd279, 0d7FF0000000000000;
	@%p105 bra 	$L__BB1_134;
	mul.f64 	%fd1066, %fd278, 0d3FE45F306DC9C883;
	cvt.rni.s32.f64 	%r721, %fd1066;
	cvt.rn.f64.s32 	%fd1067, %r721;
	fma.rn.f64 	%fd1068, %fd1067, 0dBFF921FB54442D18, %fd278;
	fma.rn.f64 	%fd1069, %fd1067, 0dBC91A62633145C00, %fd1068;
	fma.rn.f64 	%fd1425, %fd1067, 0dB97B839A252049C0, %fd1069;
	setp.ltu.f64 	%p106, %fd279, 0d41E0000000000000;
	@%p106 bra 	$L__BB1_133;
	{ // callseq 21, 0
	.param .b64 param0;
	st.param.f64 	[param0], %fd278;
	.param .align 16 .b8 retval0[16];
	call.uni (retval0), 
	__internal_trig_reduction_slowpathd, 
	(
	param0
	);
	ld.param.f64 	%fd1425, [retval0];
	ld.param.b32 	%r721, [retval0+8];
	} // callseq 21
$L__BB1_133:
	add.s32 	%r722, %r721, 1;
	bra.uni 	$L__BB1_135;
$L__BB1_134:
	mov.f64 	%fd1071, 0d0000000000000000;
	mul.rn.f64 	%fd1425, %fd278, %fd1071;
	mov.b32 	%r722, 1;
$L__BB1_135:
	shl.b32 	%r615, %r722, 6;
	cvt.u64.u32 	%rd94, %r615;
	and.b64  	%rd95, %rd94, 64;
	add.s64 	%rd97, %rd92, %rd95;
	mul.rn.f64 	%fd1072, %fd1425, %fd1425;
	and.b32  	%r616, %r722, 1;
	setp.eq.b32 	%p107, %r616, 1;
	selp.f64 	%fd1073, 0dBDA8FF8320FD8164, 0d3DE5DB65F9785EBA, %p107;
	ld.global.nc.v2.f64 	{%fd1074, %fd1075}, [%rd97];
	fma.rn.f64 	%fd1076, %fd1073, %fd1072, %fd1074;
	fma.rn.f64 	%fd1077, %fd1076, %fd1072, %fd1075;
	ld.global.nc.v2.f64 	{%fd1078, %fd1079}, [%rd97+16];
	fma.rn.f64 	%fd1080, %fd1077, %fd1072, %fd1078;
	fma.rn.f64 	%fd1081, %fd1080, %fd1072, %fd1079;
	ld.global.nc.v2.f64 	{%fd1082, %fd1083}, [%rd97+32];
	fma.rn.f64 	%fd1084, %fd1081, %fd1072, %fd1082;
	fma.rn.f64 	%fd1085, %fd1084, %fd1072, %fd1083;
	fma.rn.f64 	%fd1086, %fd1085, %fd1425, %fd1425;
	fma.rn.f64 	%fd1087, %fd1085, %fd1072, 0d3FF0000000000000;
	selp.f64 	%fd1088, %fd1087, %fd1086, %p107;
	and.b32  	%r617, %r722, 2;
	setp.eq.s32 	%p108, %r617, 0;
	mov.f64 	%fd1089, 0d0000000000000000;
	sub.f64 	%fd1090, %fd1089, %fd1088;
	selp.f64 	%fd1091, %fd1088, %fd1090, %p108;
	mul.f64 	%fd285, %fd276, %fd1091;
	fma.rn.f64 	%fd286, %fd1404, %fd1404, %fd277;
	div.rn.f64 	%fd287, %fd1404, 0d4008000000000000;
	abs.f64 	%fd288, %fd287;
	setp.eq.f64 	%p109, %fd288, 0d7FF0000000000000;
	@%p109 bra 	$L__BB1_139;
	mul.f64 	%fd1092, %fd287, 0d3FE45F306DC9C883;
	cvt.rni.s32.f64 	%r723, %fd1092;
	cvt.rn.f64.s32 	%fd1093, %r723;
	fma.rn.f64 	%fd1094, %fd1093, 0dBFF921FB54442D18, %fd287;
	fma.rn.f64 	%fd1095, %fd1093, 0dBC91A62633145C00, %fd1094;
	fma.rn.f64 	%fd1427, %fd1093, 0dB97B839A252049C0, %fd1095;
	setp.ltu.f64 	%p110, %fd288, 0d41E0000000000000;
	@%p110 bra 	$L__BB1_138;
	{ // callseq 22, 0
	.param .b64 param0;
	st.param.f64 	[param0], %fd287;
	.param .align 16 .b8 retval0[16];
	call.uni (retval0), 
	__internal_trig_reduction_slowpathd, 
	(
	param0
	);
	ld.param.f64 	%fd1427, [retval0];
	ld.param.b32 	%r723, [retval0+8];
	} // callseq 22
$L__BB1_138:
	add.s32 	%r724, %r723, 1;
	bra.uni 	$L__BB1_140;
$L__BB1_139:
	mov.f64 	%fd1097, 0d0000000000000000;
	mul.rn.f64 	%fd1427, %fd287, %fd1097;
	mov.b32 	%r724, 1;
$L__BB1_140:
	shl.b32 	%r620, %r724, 6;
	cvt.u64.u32 	%rd98, %r620;
	and.b64  	%rd99, %rd98, 64;
	add.s64 	%rd101, %rd92, %rd99;
	mul.rn.f64 	%fd1098, %fd1427, %fd1427;
	and.b32  	%r621, %r724, 1;
	setp.eq.b32 	%p111, %r621, 1;
	selp.f64 	%fd1099, 0dBDA8FF8320FD8164, 0d3DE5DB65F9785EBA, %p111;
	ld.global.nc.v2.f64 	{%fd1100, %fd1101}, [%rd101];
	fma.rn.f64 	%fd1102, %fd1099, %fd1098, %fd1100;
	fma.rn.f64 	%fd1103, %fd1102, %fd1098, %fd1101;
	ld.global.nc.v2.f64 	{%fd1104, %fd1105}, [%rd101+16];
	fma.rn.f64 	%fd1106, %fd1103, %fd1098, %fd1104;
	fma.rn.f64 	%fd1107, %fd1106, %fd1098, %fd1105;
	ld.global.nc.v2.f64 	{%fd1108, %fd1109}, [%rd101+32];
	fma.rn.f64 	%fd1110, %fd1107, %fd1098, %fd1108;
	fma.rn.f64 	%fd1111, %fd1110, %fd1098, %fd1109;
	fma.rn.f64 	%fd1112, %fd1111, %fd1427, %fd1427;
	fma.rn.f64 	%fd1113, %fd1111, %fd1098, 0d3FF0000000000000;
	selp.f64 	%fd1114, %fd1113, %fd1112, %p111;
	and.b32  	%r622, %r724, 2;
	setp.eq.s32 	%p112, %r622, 0;
	mov.f64 	%fd1115, 0d0000000000000000;
	sub.f64 	%fd1116, %fd1115, %fd1114;
	selp.f64 	%fd1117, %fd1114, %fd1116, %p112;
	mul.f64 	%fd294, %fd285, %fd1117;
	fma.rn.f64 	%fd295, %fd1405, %fd1405, %fd286;
	div.rn.f64 	%fd296, %fd1405, 0d40094C5840000000;
	abs.f64 	%fd297, %fd296;
	setp.eq.f64 	%p113, %fd297, 0d7FF0000000000000;
	@%p113 bra 	$L__BB1_144;
	mul.f64 	%fd1118, %fd296, 0d3FE45F306DC9C883;
	cvt.rni.s32.f64 	%r725, %fd1118;
	cvt.rn.f64.s32 	%fd1119, %r725;
	fma.rn.f64 	%fd1120, %fd1119, 0dBFF921FB54442D18, %fd296;
	fma.rn.f64 	%fd1121, %fd1119, 0dBC91A62633145C00, %fd1120;
	fma.rn.f64 	%fd1429, %fd1119, 0dB97B839A252049C0, %fd1121;
	setp.ltu.f64 	%p114, %fd297, 0d41E0000000000000;
	@%p114 bra 	$L__BB1_143;
	{ // callseq 23, 0
	.param .b64 param0;
	st.param.f64 	[param0], %fd296;
	.param .align 16 .b8 retval0[16];
	call.uni (retval0), 
	__internal_trig_reduction_slowpathd, 
	(
	param0
	);
	ld.param.f64 	%fd1429, [retval0];
	ld.param.b32 	%r725, [retval0+8];
	} // callseq 23
$L__BB1_143:
	add.s32 	%r726, %r725, 1;
	bra.uni 	$L__BB1_145;
$L__BB1_144:
	mov.f64 	%fd1123, 0d0000000000000000;
	mul.rn.f64 	%fd1429, %fd296, %fd1123;
	mov.b32 	%r726, 1;
$L__BB1_145:
	shl.b32 	%r625, %r726, 6;
	cvt.u64.u32 	%rd102, %r625;
	and.b64  	%rd103, %rd102, 64;
	add.s64 	%rd105, %rd92, %rd103;
	mul.rn.f64 	%fd1124, %fd1429, %fd1429;
	and.b32  	%r626, %r726, 1;
	setp.eq.b32 	%p115, %r626, 1;
	selp.f64 	%fd1125, 0dBDA8FF8320FD8164, 0d3DE5DB65F9785EBA, %p115;
	ld.global.nc.v2.f64 	{%fd1126, %fd1127}, [%rd105];
	fma.rn.f64 	%fd1128, %fd1125, %fd1124, %fd1126;
	fma.rn.f64 	%fd1129, %fd1128, %fd1124, %fd1127;
	ld.global.nc.v2.f64 	{%fd1130, %fd1131}, [%rd105+16];
	fma.rn.f64 	%fd1132, %fd1129, %fd1124, %fd1130;
	fma.rn.f64 	%fd1133, %fd1132, %fd1124, %fd1131;
	ld.global.nc.v2.f64 	{%fd1134, %fd1135}, [%rd105+32];
	fma.rn.f64 	%fd1136, %fd1133, %fd1124, %fd1134;
	fma.rn.f64 	%fd1137, %fd1136, %fd1124, %fd1135;
	fma.rn.f64 	%fd1138, %fd1137, %fd1429, %fd1429;
	fma.rn.f64 	%fd1139, %fd1137, %fd1124, 0d3FF0000000000000;
	selp.f64 	%fd1140, %fd1139, %fd1138, %p115;
	and.b32  	%r627, %r726, 2;
	setp.eq.s32 	%p116, %r627, 0;
	mov.f64 	%fd1141, 0d0000000000000000;
	sub.f64 	%fd1142, %fd1141, %fd1140;
	selp.f64 	%fd1143, %fd1140, %fd1142, %p116;
	mul.f64 	%fd303, %fd294, %fd1143;
	fma.rn.f64 	%fd304, %fd1406, %fd1406, %fd295;
	div.rn.f64 	%fd305, %fd1406, 0d400A8872A0000000;
	abs.f64 	%fd306, %fd305;
	setp.eq.f64 	%p117, %fd306, 0d7FF0000000000000;
	@%p117 bra 	$L__BB1_149;
	mul.f64 	%fd1144, %fd305, 0d3FE45F306DC9C883;
	cvt.rni.s32.f64 	%r727, %fd1144;
	cvt.rn.f64.s32 	%fd1145, %r727;
	fma.rn.f64 	%fd1146, %fd1145, 0dBFF921FB54442D18, %fd305;
	fma.rn.f64 	%fd1147, %fd1145, 0dBC91A62633145C00, %fd1146;
	fma.rn.f64 	%fd1431, %fd1145, 0dB97B839A252049C0, %fd1147;
	setp.ltu.f64 	%p118, %fd306, 0d41E0000000000000;
	@%p118 bra 	$L__BB1_148;
	{ // callseq 24, 0
	.param .b64 param0;
	st.param.f64 	[param0], %fd305;
	.param .align 16 .b8 retval0[16];
	call.uni (retval0), 
	__internal_trig_reduction_slowpathd, 
	(
	param0
	);
	ld.param.f64 	%fd1431, [retval0];
	ld.param.b32 	%r727, [retval0+8];
	} // callseq 24
$L__BB1_148:
	add.s32 	%r728, %r727, 1;
	bra.uni 	$L__BB1_150;
$L__BB1_149:
	mov.f64 	%fd1149, 0d0000000000000000;
	mul.rn.f64 	%fd1431, %fd305, %fd1149;
	mov.b32 	%r728, 1;
$L__BB1_150:
	shl.b32 	%r630, %r728, 6;
	cvt.u64.u32 	%rd106, %r630;
	and.b64  	%rd107, %rd106, 64;
	add.s64 	%rd109, %rd92, %rd107;
	mul.rn.f64 	%fd1150, %fd1431, %fd1431;
	and.b32  	%r631, %r728, 1;
	setp.eq.b32 	%p119, %r631, 1;
	selp.f64 	%fd1151, 0dBDA8FF8320FD8164, 0d3DE5DB65F9785EBA, %p119;
	ld.global.nc.v2.f64 	{%fd1152, %fd1153}, [%rd109];
	fma.rn.f64 	%fd1154, %fd1151, %fd1150, %fd1152;
	fma.rn.f64 	%fd1155, %fd1154, %fd1150, %fd1153;
	ld.global.nc.v2.f64 	{%fd1156, %fd1157}, [%rd109+16];
	fma.rn.f64 	%fd1158, %fd1155, %fd1150, %fd1156;
	fma.rn.f64 	%fd1159, %fd1158, %fd1150, %fd1157;
	ld.global.nc.v2.f64 	{%fd1160, %fd1161}, [%rd109+32];
	fma.rn.f64 	%fd1162, %fd1159, %fd1150, %fd1160;
	fma.rn.f64 	%fd1163, %fd1162, %fd1150, %fd1161;
	fma.rn.f64 	%fd1164, %fd1163, %fd1431, %fd1431;
	fma.rn.f64 	%fd1165, %fd1163, %fd1150, 0d3FF0000000000000;
	selp.f64 	%fd1166, %fd1165, %fd1164, %p119;
	and.b32  	%r632, %r728, 2;
	setp.eq.s32 	%p120, %r632, 0;
	mov.f64 	%fd1167, 0d0000000000000000;
	sub.f64 	%fd1168, %fd1167, %fd1166;
	selp.f64 	%fd1169, %fd1166, %fd1168, %p120;
	mul.f64 	%fd312, %fd303, %fd1169;
	fma.rn.f64 	%fd313, %fd1407, %fd1407, %fd304;
	div.rn.f64 	%fd314, %fd1407, 0d400BB67AE0000000;
	abs.f64 	%fd315, %fd314;
	setp.eq.f64 	%p121, %fd315, 0d7FF0000000000000;
	@%p121 bra 	$L__BB1_154;
	mul.f64 	%fd1170, %fd314, 0d3FE45F306DC9C883;
	cvt.rni.s32.f64 	%r729, %fd1170;
	cvt.rn.f64.s32 	%fd1171, %r729;
	fma.rn.f64 	%fd1172, %fd1171, 0dBFF921FB54442D18, %fd314;
	fma.rn.f64 	%fd1173, %fd1171, 0dBC91A62633145C00, %fd1172;
	fma.rn.f64 	%fd1433, %fd1171, 0dB97B839A252049C0, %fd1173;
	setp.ltu.f64 	%p122, %fd315, 0d41E0000000000000;
	@%p122 bra 	$L__BB1_153;
	{ // callseq 25, 0
	.param .b64 param0;
	st.param.f64 	[param0], %fd314;
	.param .align 16 .b8 retval0[16];
	call.uni (retval0), 
	__internal_trig_reduction_slowpathd, 
	(
	param0
	);
	ld.param.f64 	%fd1433, [retval0];
	ld.param.b32 	%r729, [retval0+8];
	} // callseq 25
$L__BB1_153:
	add.s32 	%r730, %r729, 1;
	bra.uni 	$L__BB1_155;
$L__BB1_154:
	mov.f64 	%fd1175, 0d0000000000000000;
	mul.rn.f64 	%fd1433, %fd314, %fd1175;
	mov.b32 	%r730, 1;
$L__BB1_155:
	shl.b32 	%r635, %r730, 6;
	cvt.u64.u32 	%rd110, %r635;
	and.b64  	%rd111, %rd110, 64;
	add.s64 	%rd113, %rd92, %rd111;
	mul.rn.f64 	%fd1176, %fd1433, %fd1433;
	and.b32  	%r636, %r730, 1;
	setp.eq.b32 	%p123, %r636, 1;
	selp.f64 	%fd1177, 0dBDA8FF8320FD8164, 0d3DE5DB65F9785EBA, %p123;
	ld.global.nc.v2.f64 	{%fd1178, %fd1179}, [%rd113];
	fma.rn.f64 	%fd1180, %fd1177, %fd1176, %fd1178;
	fma.rn.f64 	%fd1181, %fd1180, %fd1176, %fd1179;
	ld.global.nc.v2.f64 	{%fd1182, %fd1183}, [%rd113+16];
	fma.rn.f64 	%fd1184, %fd1181, %fd1176, %fd1182;
	fma.rn.f64 	%fd1185, %fd1184, %fd1176, %fd1183;
	ld.global.nc.v2.f64 	{%fd1186, %fd1187}, [%rd113+32];
	fma.rn.f64 	%fd1188, %fd1185, %fd1176, %fd1186;
	fma.rn.f64 	%fd1189, %fd1188, %fd1176, %fd1187;
	fma.rn.f64 	%fd1190, %fd1189, %fd1433, %fd1433;
	fma.rn.f64 	%fd1191, %fd1189, %fd1176, 0d3FF0000000000000;
	selp.f64 	%fd1192, %fd1191, %fd1190, %p123;
	and.b32  	%r637, %r730, 2;
	setp.eq.s32 	%p124, %r637, 0;
	mov.f64 	%fd1193, 0d0000000000000000;
	sub.f64 	%fd1194, %fd1193, %fd1192;
	selp.f64 	%fd1195, %fd1192, %fd1194, %p124;
	mul.f64 	%fd321, %fd312, %fd1195;
	fma.rn.f64 	%fd322, %fd1408, %fd1408, %fd313;
	div.rn.f64 	%fd323, %fd1408, 0d400CD82B40000000;
	abs.f64 	%fd324, %fd323;
	setp.eq.f64 	%p125, %fd324, 0d7FF0000000000000;
	@%p125 bra 	$L__BB1_159;
	mul.f64 	%fd1196, %fd323, 0d3FE45F306DC9C883;
	cvt.rni.s32.f64 	%r731, %fd1196;
	cvt.rn.f64.s32 	%fd1197, %r731;
	fma.rn.f64 	%fd1198, %fd1197, 0dBFF921FB54442D18, %fd323;
	fma.rn.f64 	%fd1199, %fd1197, 0dBC91A62633145C00, %fd1198;
	fma.rn.f64 	%fd1435, %fd1197, 0dB97B839A252049C0, %fd1199;
	setp.ltu.f64 	%p126, %fd324, 0d41E0000000000000;
	@%p126 bra 	$L__BB1_158;
	{ // callseq 26, 0
	.param .b64 param0;
	st.param.f64 	[param0], %fd323;
	.param .align 16 .b8 retval0[16];
	call.uni (retval0), 
	__internal_trig_reduction_slowpathd, 
	(
	param0
	);
	ld.param.f64 	%fd1435, [retval0];
	ld.param.b32 	%r731, [retval0+8];
	} // callseq 26
$L__BB1_158:
	add.s32 	%r732, %r731, 1;
	bra.uni 	$L__BB1_160;
$L__BB1_159:
	mov.f64 	%fd1201, 0d0000000000000000;
	mul.rn.f64 	%fd1435, %fd323, %fd1201;
	mov.b32 	%r732, 1;
$L__BB1_160:
	shl.b32 	%r640, %r732, 6;
	cvt.u64.u32 	%rd114, %r640;
	and.b64  	%rd115, %rd114, 64;
	add.s64 	%rd117, %rd92, %rd115;
	mul.rn.f64 	%fd1202, %fd1435, %fd1435;
	and.b32  	%r641, %r732, 1;
	setp.eq.b32 	%p127, %r641, 1;
	selp.f64 	%fd1203, 0dBDA8FF8320FD8164, 0d3DE5DB65F9785EBA, %p127;
	ld.global.nc.v2.f64 	{%fd1204, %fd1205}, [%rd117];
	fma.rn.f64 	%fd1206, %fd1203, %fd1202, %fd1204;
	fma.rn.f64 	%fd1207, %fd1206, %fd1202, %fd1205;
	ld.global.nc.v2.f64 	{%fd1208, %fd1209}, [%rd117+16];
	fma.rn.f64 	%fd1210, %fd1207, %fd1202, %fd1208;
	fma.rn.f64 	%fd1211, %fd1210, %fd1202, %fd1209;
	ld.global.nc.v2.f64 	{%fd1212, %fd1213}, [%rd117+32];
	fma.rn.f64 	%fd1214, %fd1211, %fd1202, %fd1212;
	fma.rn.f64 	%fd1215, %fd1214, %fd1202, %fd1213;
	fma.rn.f64 	%fd1216, %fd1215, %fd1435, %fd1435;
	fma.rn.f64 	%fd1217, %fd1215, %fd1202, 0d3FF0000000000000;
	selp.f64 	%fd1218, %fd1217, %fd1216, %p127;
	and.b32  	%r642, %r732, 2;
	setp.eq.s32 	%p128, %r642, 0;
	mov.f64 	%fd1219, 0d0000000000000000;
	sub.f64 	%fd1220, %fd1219, %fd1218;
	selp.f64 	%fd1221, %fd1218, %fd1220, %p128;
	mul.f64 	%fd330, %fd321, %fd1221;
	fma.rn.f64 	%fd331, %fd1409, %fd1409, %fd322;
	div.rn.f64 	%fd332, %fd1409, 0d400DEEEA20000000;
	abs.f64 	%fd333, %fd332;
	setp.eq.f64 	%p129, %fd333, 0d7FF0000000000000;
	@%p129 bra 	$L__BB1_164;
	mul.f64 	%fd1222, %fd332, 0d3FE45F306DC9C883;
	cvt.rni.s32.f64 	%r733, %fd1222;
	cvt.rn.f64.s32 	%fd1223, %r733;
	fma.rn.f64 	%fd1224, %fd1223, 0dBFF921FB54442D18, %fd332;
	fma.rn.f64 	%fd1225, %fd1223, 0dBC91A62633145C00, %fd1224;
	fma.rn.f64 	%fd1437, %fd1223, 0dB97B839A252049C0, %fd1225;
	setp.ltu.f64 	%p130, %fd333, 0d41E0000000000000;
	@%p130 bra 	$L__BB1_163;
	{ // callseq 27, 0
	.param .b64 param0;
	st.param.f64 	[param0], %fd332;
	.param .align 16 .b8 retval0[16];
	call.uni (retval0), 
	__internal_trig_reduction_slowpathd, 
	(
	param0
	);
	ld.param.f64 	%fd1437, [retval0];
	ld.param.b32 	%r733, [retval0+8];
	} // callseq 27
$L__BB1_163:
	add.s32 	%r734, %r733, 1;
	bra.uni 	$L__BB1_165;
$L__BB1_164:
	mov.f64 	%fd1227, 0d0000000000000000;
	mul.rn.f64 	%fd1437, %fd332, %fd1227;
	mov.b32 	%r734, 1;
$L__BB1_165:
	shl.b32 	%r645, %r734, 6;
	cvt.u64.u32 	%rd118, %r645;
	and.b64  	%rd119, %rd118, 64;
	add.s64 	%rd121, %rd92, %rd119;
	mul.rn.f64 	%fd1228, %fd1437, %fd1437;
	and.b32  	%r646, %r734, 1;
	setp.eq.b32 	%p131, %r646, 1;
	selp.f64 	%fd1229, 0dBDA8FF8320FD8164, 0d3DE5DB65F9785EBA, %p131;
	ld.global.nc.v2.f64 	{%fd1230, %fd1231}, [%rd121];
	fma.rn.f64 	%fd1232, %fd1229, %fd1228, %fd1230;
	fma.rn.f64 	%fd1233, %fd1232, %fd1228, %fd1231;
	ld.global.nc.v2.f64 	{%fd1234, %fd1235}, [%rd121+16];
	fma.rn.f64 	%fd1236, %fd1233, %fd1228, %fd1234;
	fma.rn.f64 	%fd1237, %fd1236, %fd1228, %fd1235;
	ld.global.nc.v2.f64 	{%fd1238, %fd1239}, [%rd121+32];
	fma.rn.f64 	%fd1240, %fd1237, %fd1228, %fd1238;
	fma.rn.f64 	%fd1241, %fd1240, %fd1228, %fd1239;
	fma.rn.f64 	%fd1242, %fd1241, %fd1437, %fd1437;
	fma.rn.f64 	%fd1243, %fd1241, %fd1228, 0d3FF0000000000000;
	selp.f64 	%fd1244, %fd1243, %fd1242, %p131;
	and.b32  	%r647, %r734, 2;
	setp.eq.s32 	%p132, %r647, 0;
	mov.f64 	%fd1245, 0d0000000000000000;
	sub.f64 	%fd1246, %fd1245, %fd1244;
	selp.f64 	%fd1247, %fd1244, %fd1246, %p132;
	mul.f64 	%fd1248, %fd330, %fd1247;
	div.rn.f64 	%fd1249, %fd331, 0d40AF400000000000;
	sub.f64 	%fd1250, %fd1249, %fd1248;
	add.f64 	%fd1251, %fd1250, 0d3FF0000000000000;
	st.shared.f64 	[%r101], %fd1396;
	st.shared.f64 	[%r101+8], %fd1397;
	st.shared.f64 	[%r101+16], %fd1398;
	st.shared.f64 	[%r101+24], %fd1399;
	st.shared.f64 	[%r101+32], %fd1400;
	st.shared.f64 	[%r101+40], %fd1401;
	st.shared.f64 	[%r101+48], %fd1402;
	st.shared.f64 	[%r101+56], %fd1403;
	st.shared.f64 	[%r101+64], %fd1404;
	st.shared.f64 	[%r101+72], %fd1405;
	st.shared.f64 	[%r101+80], %fd1406;
	st.shared.f64 	[%r101+88], %fd1407;
	st.shared.f64 	[%r101+96], %fd1408;
	st.shared.f64 	[%r101+104], %fd1409;
	st.shared.f64 	[%r101+112], %fd1251;
	mov.u32 	%r735, %r701;
	mov.u32 	%r736, %r702;
	mov.u32 	%r737, %r703;
	mov.u32 	%r740, %r706;
$L__BB1_166:
	bar.sync 	0;
	add.s32 	%r690, %r690, 1;
	setp.ne.s32 	%p133, %r690, 1000;
	@%p133 bra 	$L__BB1_74;
	setp.ne.s32 	%p134, %r100, 0;
	bar.sync 	0;
	@%p134 bra 	$L__BB1_183;
	mov.u32 	%r649, %ntid.x;
	add.s32 	%r197, %r649, -1;
	mov.b32 	%r742, 0;
	add.s32 	%r652, %r649, -2;
	mov.u32 	%r741, %r197;
$L__BB1_169:
	setp.ge.s32 	%p136, %r742, %r197;
	mov.pred 	%p147, 0;
	@%p136 bra 	$L__BB1_181;
	setp.eq.s32 	%p137, %r652, %r742;
	mov.b16 	%rs35, 0;
	mov.b32 	%r745, 0;
	@%p137 bra 	$L__BB1_177;
	ld.shared.f64 	%fd1438, [_ZZ16geneticAlgorithmbP10ChromosomeP17curandStateXORWOWS0_E15blockPopulation+112];
	mov.u32 	%r654, _ZZ16geneticAlgorithmbP10ChromosomeP17curandStateXORWOWS0_E15blockPopulation;
	add.s32 	%r743, %r654, 176;
	and.b32  	%r655, %r741, -2;
	neg.s32 	%r744, %r655;
	mov.b16 	%rs35, 0;
$L__BB1_172:
	ld.shared.f64 	%fd1439, [%r743+56];
	setp.leu.f64 	%p138, %fd1438, %fd1439;
	@%p138 bra 	$L__BB1_174;
	ld.shared.f64 	%fd1252, [%r743+-56];
	ld.shared.f64 	%fd1253, [%r743+-48];
	ld.shared.f64 	%fd1254, [%r743+-40];
	ld.shared.f64 	%fd1255, [%r743+-32];
	ld.shared.f64 	%fd1256, [%r743+-24];
	ld.shared.f64 	%fd1257, [%r743+-16];
	ld.shared.f64 	%fd1258, [%r743+-8];
	ld.shared.f64 	%fd1259, [%r743];
	ld.shared.f64 	%fd1260, [%r743+8];
	ld.shared.f64 	%fd1261, [%r743+16];
	ld.shared.f64 	%fd1262, [%r743+24];
	ld.shared.f64 	%fd1263, [%r743+32];
	ld.shared.f64 	%fd1264, [%r743+40];
	ld.shared.f64 	%fd1265, [%r743+48];
	ld.shared.f64 	%fd1266, [%r743+-176];
	ld.shared.f64 	%fd1267, [%r743+-168];
	ld.shared.f64 	%fd1268, [%r743+-160];
	ld.shared.f64 	%fd1269, [%r743+-152];
	ld.shared.f64 	%fd1270, [%r743+-144];
	ld.shared.f64 	%fd1271, [%r743+-136];
	ld.shared.f64 	%fd1272, [%r743+-128];
	ld.shared.f64 	%fd1273, [%r743+-120];
	ld.shared.f64 	%fd1274, [%r743+-112];
	ld.shared.f64 	%fd1275, [%r743+-104];
	ld.shared.f64 	%fd1276, [%r743+-96];
	ld.shared.f64 	%fd1277, [%r743+-88];
	ld.shared.f64 	%fd1278, [%r743+-80];
	ld.shared.f64 	%fd1279, [%r743+-72];
	st.shared.f64 	[%r743+-56], %fd1266;
	st.shared.f64 	[%r743+-48], %fd1267;
	st.shared.f64 	[%r743+-40], %fd1268;
	st.shared.f64 	[%r743+-32], %fd1269;
	st.shared.f64 	[%r743+-24], %fd1270;
	st.shared.f64 	[%r743+-16], %fd1271;
	st.shared.f64 	[%r743+-8], %fd1272;
	st.shared.f64 	[%r743], %fd1273;
	st.shared.f64 	[%r743+8], %fd1274;
	st.shared.f64 	[%r743+16], %fd1275;
	st.shared.f64 	[%r743+24], %fd1276;
	st.shared.f64 	[%r743+32], %fd1277;
	st.shared.f64 	[%r743+40], %fd1278;
	st.shared.f64 	[%r743+48], %fd1279;
	st.shared.f64 	[%r743+56], %fd1438;
	st.shared.f64 	[%r743+-176], %fd1252;
	st.shared.f64 	[%r743+-168], %fd1253;
	st.shared.f64 	[%r743+-160], %fd1254;
	st.shared.f64 	[%r743+-152], %fd1255;
	st.shared.f64 	[%r743+-144], %fd1256;
	st.shared.f64 	[%r743+-136], %fd1257;
	st.shared.f64 	[%r743+-128], %fd1258;
	st.shared.f64 	[%r743+-120], %fd1259;
	st.shared.f64 	[%r743+-112], %fd1260;
	st.shared.f64 	[%r743+-104], %fd1261;
	st.shared.f64 	[%r743+-96], %fd1262;
	st.shared.f64 	[%r743+-88], %fd1263;
	st.shared.f64 	[%r743+-80], %fd1264;
	st.shared.f64 	[%r743+-72], %fd1265;
	st.shared.f64 	[%r743+-64], %fd1439;
	mov.b16 	%rs35, 1;
	mov.f64 	%fd1439, %fd1438;
$L__BB1_174:
	ld.shared.f64 	%fd1438, [%r743+176];
	setp.leu.f64 	%p139, %fd1439, %fd1438;
	@%p139 bra 	$L__BB1_176;
	ld.shared.f64 	%fd1280, [%r743+64];
	ld.shared.f64 	%fd1281, [%r743+72];
	ld.shared.f64 	%fd1282, [%r743+80];
	ld.shared.f64 	%fd1283, [%r743+88];
	ld.shared.f64 	%fd1284, [%r743+96];
	ld.shared.f64 	%fd1285, [%r743+104];
	ld.shared.f64 	%fd1286, [%r743+112];
	ld.shared.f64 	%fd1287, [%r743+120];
	ld.shared.f64 	%fd1288, [%r743+128];
	ld.shared.f64 	%fd1289, [%r743+136];
	ld.shared.f64 	%fd1290, [%r743+144];
	ld.shared.f64 	%fd1291, [%r743+152];
	ld.shared.f64 	%fd1292, [%r743+160];
	ld.shared.f64 	%fd1293, [%r743+168];
	ld.shared.f64 	%fd1294, [%r743+-56];
	ld.shared.f64 	%fd1295, [%r743+-48];
	ld.shared.f64 	%fd1296, [%r743+-40];
	ld.shared.f64 	%fd1297, [%r743+-32];
	ld.shared.f64 	%fd1298, [%r743+-24];
	ld.shared.f64 	%fd1299, [%r743+-16];
	ld.shared.f64 	%fd1300, [%r743+-8];
	ld.shared.f64 	%fd1301, [%r743];
	ld.shared.f64 	%fd1302, [%r743+8];
	ld.shared.f64 	%fd1303, [%r743+16];
	ld.shared.f64 	%fd1304, [%r743+24];
	ld.shared.f64 	%fd1305, [%r743+32];
	ld.shared.f64 	%fd1306, [%r743+40];
	ld.shared.f64 	%fd1307, [%r743+48];
	st.shared.f64 	[%r743+64], %fd1294;
	st.shared.f64 	[%r743+72], %fd1295;
	st.shared.f64 	[%r743+80], %fd1296;
	st.shared.f64 	[%r743+88], %fd1297;
	st.shared.f64 	[%r743+96], %fd1298;
	st.shared.f64 	[%r743+104], %fd1299;
	st.shared.f64 	[%r743+112], %fd1300;
	st.shared.f64 	[%r743+120], %fd1301;
	st.shared.f64 	[%r743+128], %fd1302;
	st.shared.f64 	[%r743+136], %fd1303;
	st.shared.f64 	[%r743+144], %fd1304;
	st.shared.f64 	[%r743+152], %fd1305;
	st.shared.f64 	[%r743+160], %fd1306;
	st.shared.f64 	[%r743+168], %fd1307;
	st.shared.f64 	[%r743+176], %fd1439;
	st.shared.f64 	[%r743+-56], %fd1280;
	st.shared.f64 	[%r743+-48], %fd1281;
	st.shared.f64 	[%r743+-40], %fd1282;
	st.shared.f64 	[%r743+-32], %fd1283;
	st.shared.f64 	[%r743+-24], %fd1284;
	st.shared.f64 	[%r743+-16], %fd1285;
	st.shared.f64 	[%r743+-8], %fd1286;
	st.shared.f64 	[%r743], %fd1287;
	st.shared.f64 	[%r743+8], %fd1288;
	st.shared.f64 	[%r743+16], %fd1289;
	st.shared.f64 	[%r743+24], %fd1290;
	st.shared.f64 	[%r743+32], %fd1291;
	st.shared.f64 	[%r743+40], %fd1292;
	st.shared.f64 	[%r743+48], %fd1293;
	st.shared.f64 	[%r743+56], %fd1438;
	mov.b16 	%rs35, 1;
	mov.f64 	%fd1438, %fd1439;
$L__BB1_176:
	and.b32  	%r745, %r741, -2;
	add.s32 	%r744, %r744, 2;
	add.s32 	%r743, %r743, 240;
	setp.ne.s32 	%p140, %r744, 0;
	@%p140 bra 	$L__BB1_172;
$L__BB1_177:
	and.b32  	%r656, %r741, 1;
	setp.eq.b32 	%p141, %r656, 1;
	not.pred 	%p142, %p141;
	@%p142 bra 	$L__BB1_180;
	mov.u32 	%r657, _ZZ16geneticAlgorithmbP10ChromosomeP17curandStateXORWOWS0_E15blockPopulation;
	mad.lo.s32 	%r658, %r745, 120, %r657;
	add.s32 	%r208, %r658, 112;
	ld.shared.f64 	%fd345, [%r658+112];
	ld.shared.f64 	%fd346, [%r658+232];
	setp.leu.f64 	%p143, %fd345, %fd346;
	@%p143 bra 	$L__BB1_180;
	ld.shared.f64 	%fd1308, [%r208+8];
	ld.shared.f64 	%fd1309, [%r208+16];
	ld.shared.f64 	%fd1310, [%r208+24];
	ld.shared.f64 	%fd1311, [%r208+32];
	ld.shared.f64 	%fd1312, [%r208+40];
	ld.shared.f64 	%fd1313, [%r208+48];
	ld.shared.f64 	%fd1314, [%r208+56];
	ld.shared.f64 	%fd1315, [%r208+64];
	ld.shared.f64 	%fd1316, [%r208+72];
	ld.shared.f64 	%fd1317, [%r208+80];
	ld.shared.f64 	%fd1318, [%r208+88];
	ld.shared.f64 	%fd1319, [%r208+96];
	ld.shared.f64 	%fd1320, [%r208+104];
	ld.shared.f64 	%fd1321, [%r208+112];
	ld.shared.f64 	%fd1322, [%r208+-112];
	ld.shared.f64 	%fd1323, [%r208+-104];
	ld.shared.f64 	%fd1324, [%r208+-96];
	ld.shared.f64 	%fd1325, [%r208+-88];
	ld.shared.f64 	%fd1326, [%r208+-80];
	ld.shared.f64 	%fd1327, [%r208+-72];
	ld.shared.f64 	%fd1328, [%r208+-64];
	ld.shared.f64 	%fd1329, [%r208+-56];
	ld.shared.f64 	%fd1330, [%r208+-48];
	ld.shared.f64 	%fd1331, [%r208+-40];
	ld.shared.f64 	%fd1332, [%r208+-32];
	ld.shared.f64 	%fd1333, [%r208+-24];
	ld.shared.f64 	%fd1334, [%r208+-16];
	ld.shared.f64 	%fd1335, [%r208+-8];
	st.shared.f64 	[%r208+8], %fd1322;
	st.shared.f64 	[%r208+16], %fd1323;
	st.shared.f64 	[%r208+24], %fd1324;
	st.shared.f64 	[%r208+32], %fd1325;
	st.shared.f64 	[%r208+40], %fd1326;
	st.shared.f64 	[%r208+48], %fd1327;
	st.shared.f64 	[%r208+56], %fd1328;
	st.shared.f64 	[%r208+64], %fd1329;
	st.shared.f64 	[%r208+72], %fd1330;
	st.shared.f64 	[%r208+80], %fd1331;
	st.shared.f64 	[%r208+88], %fd1332;
	st.shared.f64 	[%r208+96], %fd1333;
	st.shared.f64 	[%r208+104], %fd1334;
	st.shared.f64 	[%r208+112], %fd1335;
	st.shared.f64 	[%r208+120], %fd345;
	st.shared.f64 	[%r208+-112], %fd1308;
	st.shared.f64 	[%r208+-104], %fd1309;
	st.shared.f64 	[%r208+-96], %fd1310;
	st.shared.f64 	[%r208+-88], %fd1311;
	st.shared.f64 	[%r208+-80], %fd1312;
	st.shared.f64 	[%r208+-72], %fd1313;
	st.shared.f64 	[%r208+-64], %fd1314;
	st.shared.f64 	[%r208+-56], %fd1315;
	st.shared.f64 	[%r208+-48], %fd1316;
	st.shared.f64 	[%r208+-40], %fd1317;
	st.shared.f64 	[%r208+-32], %fd1318;
	st.shared.f64 	[%r208+-24], %fd1319;
	st.shared.f64 	[%r208+-16], %fd1320;
	st.shared.f64 	[%r208+-8], %fd1321;
	st.shared.f64 	[%r208], %fd346;
	mov.b16 	%rs35, 1;
$L__BB1_180:
	and.b16  	%rs27, %rs35, 255;
	setp.ne.s16 	%p147, %rs27, 0;
$L__BB1_181:
	add.s32 	%r742, %r742, 1;
	mov.u32 	%r659, %ntid.x;
	setp.lt.u32 	%p144, %r742, %r659;
	and.pred  	%p145, %p147, %p144;
	add.s32 	%r741, %r741, -1;
	@%p145 bra 	$L__BB1_169;
	ld.param.u64 	%rd125, [_Z16geneticAlgorithmbP10ChromosomeP17curandStateXORWOWS0__param_3];
	mov.u32 	%r661, %ctaid.x;
	cvta.to.global.u64 	%rd122, %rd125;
	mul.wide.u32 	%rd123, %r661, 120;
	add.s64 	%rd124, %rd122, %rd123;
	ld.shared.f64 	%fd1336, [_ZZ16geneticAlgorithmbP10ChromosomeP17curandStateXORWOWS0_E15blockPopulation];
	ld.shared.f64 	%fd1337, [_ZZ16geneticAlgorithmbP10ChromosomeP17curandStateXORWOWS0_E15blockPopulation+8];
	ld.shared.f64 	%fd1338, [_ZZ16geneticAlgorithmbP10ChromosomeP17curandStateXORWOWS0_E15blockPopulation+16];
	ld.shared.f64 	%fd1339, [_ZZ16geneticAlgorithmbP10ChromosomeP17curandStateXORWOWS0_E15blockPopulation+24];
	ld.shared.f64 	%fd1340, [_ZZ16geneticAlgorithmbP10ChromosomeP17curandStateXORWOWS0_E15blockPopulation+32];
	ld.shared.f64 	%fd1341, [_ZZ16geneticAlgorithmbP10ChromosomeP17curandStateXORWOWS0_E15blockPopulation+40];
	ld.shared.f64 	%fd1342, [_ZZ16geneticAlgorithmbP10ChromosomeP17curandStateXORWOWS0_E15blockPopulation+48];
	ld.shared.f64 	%fd1343, [_ZZ16geneticAlgorithmbP10ChromosomeP17curandStateXORWOWS0_E15blockPopulation+56];
	ld.shared.f64 	%fd1344, [_ZZ16geneticAlgorithmbP10ChromosomeP17curandStateXORWOWS0_E15blockPopulation+64];
	ld.shared.f64 	%fd1345, [_ZZ16geneticAlgorithmbP10ChromosomeP17curandStateXORWOWS0_E15blockPopulation+72];
	ld.shared.f64 	%fd1346, [_ZZ16geneticAlgorithmbP10ChromosomeP17curandStateXORWOWS0_E15blockPopulation+80];
	ld.shared.f64 	%fd1347, [_ZZ16geneticAlgorithmbP10ChromosomeP17curandStateXORWOWS0_E15blockPopulation+88];
	ld.shared.f64 	%fd1348, [_ZZ16geneticAlgorithmbP10ChromosomeP17curandStateXORWOWS0_E15blockPopulation+96];
	ld.shared.f64 	%fd1349, [_ZZ16geneticAlgorithmbP10ChromosomeP17curandStateXORWOWS0_E15blockPopulation+104];
	ld.shared.f64 	%fd1350, [_ZZ16geneticAlgorithmbP10ChromosomeP17curandStateXORWOWS0_E15blockPopulation+112];
	st.global.f64 	[%rd124], %fd1336;
	st.global.f64 	[%rd124+8], %fd1337;
	st.global.f64 	[%rd124+16], %fd1338;
	st.global.f64 	[%rd124+24], %fd1339;
	st.global.f64 	[%rd124+32], %fd1340;
	st.global.f64 	[%rd124+40], %fd1341;
	st.global.f64 	[%rd124+48], %fd1342;
	st.global.f64 	[%rd124+56], %fd1343;
	st.global.f64 	[%rd124+64], %fd1344;
	st.global.f64 	[%rd124+72], %fd1345;
	st.global.f64 	[%rd124+80], %fd1346;
	st.global.f64 	[%rd124+88], %fd1347;
	st.global.f64 	[%rd124+96], %fd1348;
	st.global.f64 	[%rd124+104], %fd1349;
	st.global.f64 	[%rd124+112], %fd1350;
$L__BB1_183:
	bar.sync 	0;
	ret;

}
.func  (.param .align 16 .b8 func_retval0[16]) __internal_trig_reduction_slowpathd(
	.param .b64 __internal_trig_reduction_slowpathd_param_0
)
{
	.local .align 8 .b8 	__local_depot2[40];
	.reg .b64 	%SP;
	.reg .b64 	%SPL;
	.reg .pred 	%p<10>;
	.reg .b32 	%r<47>;
	.reg .b64 	%rd<74>;
	.reg .b64 	%fd<5>;

	mov.u64 	%SPL, __local_depot2;
	ld.param.f64 	%fd4, [__internal_trig_reduction_slowpathd_param_0];
	add.u64 	%rd1, %SPL, 0;
	{
	.reg .b32 %temp; 
	mov.b64 	{%temp, %r1}, %fd4;
	}
	shr.u32 	%r2, %r1, 20;
	and.b32  	%r3, %r2, 2047;
	setp.eq.s32 	%p1, %r3, 2047;
	mov.b32 	%r46, 0;
	@%p1 bra 	$L__BB2_9;
	add.s32 	%r20, %r3, -1024;
	mov.b64 	%rd20, %fd4;
	shl.b64 	%rd2, %rd20, 11;
	shr.u32 	%r4, %r20, 6;
	sub.s32 	%r45, 15, %r4;
	sub.s32 	%r21, 19, %r4;
	setp.lt.u32 	%p2, %r20, 128;
	selp.b32 	%r6, 18, %r21, %p2;
	setp.ge.s32 	%p3, %r45, %r6;
	mov.b64 	%rd70, 0;
	@%p3 bra 	$L__BB2_4;
	add.s32 	%r23, %r6, %r4;
	neg.s32 	%r43, %r23;
	or.b64  	%rd3, %rd2, -9223372036854775808;
	mov.b64 	%rd70, 0;
	mov.b32 	%r42, 0;
	mov.u64 	%rd25, __cudart_i2opi_d;
	mov.u32 	%r44, %r45;
$L__BB2_3:
	.pragma "nounroll";
	mul.wide.s32 	%rd22, %r42, 8;
	add.s64 	%rd23, %rd1, %rd22;
	mul.wide.s32 	%rd24, %r44, 8;
	add.s64 	%rd26, %rd25, %rd24;
	ld.global.nc.u64 	%rd27, [%rd26];
	{
	.reg .u32 %r0, %r1, %r2, %r3, %alo, %ahi, %blo, %bhi, %clo, %chi;
	mov.b64 	{%alo,%ahi}, %rd27;
	mov.b64 	{%blo,%bhi}, %rd3;
	mov.b64 	{%clo,%chi}, %rd70;
	mad.lo.cc.u32 	%r0, %alo, %blo, %clo;
	madc.hi.cc.u32 	%r1, %alo, %blo, %chi;
	madc.hi.u32 	%r2, %alo, %bhi, 0;
	mad.lo.cc.u32 	%r1, %alo, %bhi, %r1;
	madc.hi.cc.u32 	%r2, %ahi, %blo, %r2;
	madc.hi.u32 	%r3, %ahi, %bhi, 0;
	mad.lo.cc.u32 	%r1, %ahi, %blo, %r1;
	madc.lo.cc.u32 	%r2, %ahi, %bhi, %r2;
	addc.u32 	%r3, %r3, 0;
	mov.b64 	%rd28, {%r0,%r1};
	mov.b64 	%rd70, {%r2,%r3};
	}
	st.local.u64 	[%rd23], %rd28;
	add.s32 	%r44, %r44, 1;
	add.s32 	%r43, %r43, 1;
	add.s32 	%r42, %r42, 1;
	setp.ne.s32 	%p4, %r43, -15;
	mov.u32 	%r45, %r6;
	@%p4 bra 	$L__BB2_3;
$L__BB2_4:
	cvt.s64.s32 	%rd29, %r45;
	cvt.u64.u32 	%rd30, %r4;
	add.s64 	%rd31, %rd30, %rd29;
	shl.b64 	%rd32, %rd31, 3;
	add.s64 	%rd33, %rd1, %rd32;
	st.local.u64 	[%rd33+-120], %rd70;
	and.b32  	%r15, %r2, 63;
	ld.local.u64 	%rd72, [%rd1+16];
	ld.local.u64 	%rd71, [%rd1+24];
	setp.eq.s32 	%p5, %r15, 0;
	@%p5 bra 	$L__BB2_6;
	shl.b64 	%rd34, %rd71, %r15;
	shr.u64 	%rd35, %rd72, 1;
	xor.b32  	%r24, %r15, 63;
	shr.u64 	%rd36, %rd35, %r24;
	or.b64  	%rd71, %rd34, %rd36;
	ld.local.u64 	%rd37, [%rd1+8];
	shl.b64 	%rd38, %rd72, %r15;
	shr.u64 	%rd39, %rd37, 1;
	shr.u64 	%rd40, %rd39, %r24;
	or.b64  	%rd72, %rd38, %rd40;
$L__BB2_6:
	and.b32  	%r25, %r1, -2147483648;
	shr.u64 	%rd41, %rd71, 62;
	cvt.u32.u64 	%r26, %rd41;
	mov.b64 	{%r27, %r28}, %rd71;
	mov.b64 	{%r29, %r30}, %rd72;
	shf.l.wrap.b32 	%r31, %r30, %r27, 2;
	shf.l.wrap.b32 	%r32, %r27, %r28, 2;
	mov.b64 	%rd42, {%r31, %r32};
	shl.b64 	%rd43, %rd72, 2;
	shr.u64 	%rd44, %rd42, 63;
	cvt.u32.u64 	%r33, %rd44;
	add.s32 	%r34, %r33, %r26;
	setp.eq.s32 	%p6, %r25, 0;
	neg.s32 	%r35, %r34;
	selp.b32 	%r46, %r34, %r35, %p6;
	setp.gt.s64 	%p7, %rd42, -1;
	mov.b64 	%rd45, 0;
	{
	.reg .u32 %r0, %r1, %r2, %r3, %a0, %a1, %a2, %a3, %b0, %b1, %b2, %b3;
	mov.b64 	{%a0,%a1}, %rd45;
	mov.b64 	{%a2,%a3}, %rd45;
	mov.b64 	{%b0,%b1}, %rd43;
	mov.b64 	{%b2,%b3}, %rd42;
	sub.cc.u32 	%r0, %a0, %b0;
	subc.cc.u32 	%r1, %a1, %b1;
	subc.cc.u32 	%r2, %a2, %b2;
	subc.u32 	%r3, %a3, %b3;
	mov.b64 	%rd46, {%r0,%r1};
	mov.b64 	%rd47, {%r2,%r3};
	}
	xor.b32  	%r36, %r25, -2147483648;
	selp.b64 	%rd73, %rd42, %rd47, %p7;
	selp.b64 	%rd14, %rd43, %rd46, %p7;
	selp.b32 	%r17, %r25, %r36, %p7;
	clz.b64 	%r37, %rd73;
	cvt.u64.u32 	%rd15, %r37;
	setp.eq.s32 	%p8, %r37, 0;
	@%p8 bra 	$L__BB2_8;
	cvt.u32.u64 	%r38, %rd15;
	and.b32  	%r39, %r38, 63;
	shl.b64 	%rd48, %rd73, %r39;
	shr.u64 	%rd49, %rd14, 1;
	not.b32 	%r40, %r38;
	and.b32  	%r41, %r40, 63;
	shr.u64 	%rd50, %rd49, %r41;
	or.b64  	%rd73, %rd48, %rd50;
$L__BB2_8:
	mov.b64 	%rd51, -3958705157555305931;
	{
	.reg .u32 %r0, %r1, %r2, %r3, %alo, %ahi, %blo, %bhi;
	mov.b64 	{%alo,%ahi}, %rd73;
	mov.b64 	{%blo,%bhi}, %rd51;
	mul.lo.u32 	%r0, %alo, %blo;
	mul.hi.u32 	%r1, %alo, %blo;
	mad.lo.cc.u32 	%r1, %alo, %bhi, %r1;
	madc.hi.u32 	%r2, %alo, %bhi, 0;
	mad.lo.cc.u32 	%r1, %ahi, %blo, %r1;
	madc.hi.cc.u32 	%r2, %ahi, %blo, %r2;
	madc.hi.u32 	%r3, %ahi, %bhi, 0;
	mad.lo.cc.u32 	%r2, %ahi, %bhi, %r2;
	addc.u32 	%r3, %r3, 0;
	mov.b64 	%rd52, {%r0,%r1};
	mov.b64 	%rd53, {%r2,%r3};
	}
	setp.gt.s64 	%p9, %rd53, 0;
	{
	.reg .u32 %r0, %r1, %r2, %r3, %a0, %a1, %a2, %a3, %b0, %b1, %b2, %b3;
	mov.b64 	{%a0,%a1}, %rd52;
	mov.b64 	{%a2,%a3}, %rd53;
	mov.b64 	{%b0,%b1}, %rd52;
	mov.b64 	{%b2,%b3}, %rd53;
	add.cc.u32 	%r0, %a0, %b0;
	addc.cc.u32 	%r1, %a1, %b1;
	addc.cc.u32 	%r2, %a2, %b2;
	addc.u32 	%r3, %a3, %b3;
	mov.b64 	%rd54, {%r0,%r1};
	mov.b64 	%rd55, {%r2,%r3};
	}
	selp.b64 	%rd56, %rd55, %rd53, %p9;
	selp.s64 	%rd57, -1, 0, %p9;
	sub.s64 	%rd58, %rd57, %rd15;
	cvt.u64.u32 	%rd59, %r17;
	shl.b64 	%rd60, %rd59, 32;
	add.s64 	%rd61, %rd56, 1;
	shr.u64 	%rd62, %rd61, 10;
	add.s64 	%rd63, %rd62, 1;
	shr.u64 	%rd64, %rd63, 1;
	shl.b64 	%rd65, %rd58, 52;
	add.s64 	%rd66, %rd65, %rd64;
	add.s64 	%rd67, %rd66, 4602678819172646912;
	or.b64  	%rd68, %rd67, %rd60;
	mov.b64 	%fd4, %rd68;
$L__BB2_9:
	st.param.f64 	[func_retval0], %fd4;
	st.param.b32 	[func_retval0+8], %r46;
	ret;

}


// ===== COMPILED SASS (sm_100) =====

	.target	sm_100

	.elftype	@"ET_EXEC"


//--------------------- .note.nv.tkinfo           --------------------------
	.section	.note.nv.tkinfo,"",@"SHT_NOTE"
	.sectionflags	@"SHF_NOTE_NV_TKINFO"
	.tkinfo
        /*0018*/ 	.word	0x00000002
        /*0030*/ 	.string	""
        /*0030*/ 	.string	"ptxas"
        /*0030*/ 	.string	"Cuda compilation tools, release 13.0, V13.0.88"
        /*0030*/ 	.string	"Build cuda_13.0.r13.0/compiler.36424714_0"
        /*0030*/ 	.string	"-arch sm_100 -m 64 "



//--------------------- .note.nv.cuinfo           --------------------------
	.section	.note.nv.cuinfo,"",@"SHT_NOTE"
	.sectionflags	@"SHF_NOTE_NV_CUINFO"
        /*0018*/ 	.short	0x0002
        /*001a*/ 	.short	0x0064
        /*001c*/ 	.short	0x0082
	.zero		2


//--------------------- .nv.info                  --------------------------
	.section	.nv.info,"",@"SHT_CUDA_INFO"
	.align	4


	//----- nvinfo : EIATTR_REGCOUNT
	.align		4
        /*0000*/ 	.byte	0x04, 0x2f
        /*0002*/ 	.short	(.L_12 - .L_11)
	.align		4
.L_11:
        /*0004*/ 	.word	index@(_Z17setupRandomStreamjP17curandStateXORWOW)
        /*0008*/ 	.word	0x0000001f


	//----- nvinfo : EIATTR_FRAME_SIZE
	.align		4
.L_12:
        /*000c*/ 	.byte	0x04, 0x11
        /*000e*/ 	.short	(.L_14 - .L_13)
	.align		4
.L_13:
        /*0010*/ 	.word	index@(_Z17setupRandomStreamjP17curandStateXORWOW)
        /*0014*/ 	.word	0x00000000


	//----- nvinfo : EIATTR_REGCOUNT
	.align		4
.L_14:
        /*0018*/ 	.byte	0x04, 0x2f
        /*001a*/ 	.short	(.L_16 - .L_15)
	.align		4
.L_15:
        /*001c*/ 	.word	index@(_Z16geneticAlgorithmbP10ChromosomeP17curandStateXORWOWS0_)
        /*0020*/ 	.word	0x0000004f


	//----- nvinfo : EIATTR_FRAME_SIZE
	.align		4
.L_16:
        /*0024*/ 	.byte	0x04, 0x11
        /*0026*/ 	.short	(.L_18 - .L_17)
	.align		4
.L_17:
        /*0028*/ 	.word	index@($_Z16geneticAlgorithmbP10ChromosomeP17curandStateXORWOWS0_$__internal_trig_reduction_slowpathd)
        /*002c*/ 	.word	0x00000028


	//----- nvinfo : EIATTR_FRAME_SIZE
	.align		4
.L_18:
        /*0030*/ 	.byte	0x04, 0x11
        /*0032*/ 	.short	(.L_20 - .L_19)
	.align		4
.L_19:
        /*0034*/ 	.word	index@($__internal_0_$__cuda_sm20_div_rn_f64_full)
        /*0038*/ 	.word	0x00000028


	//----- nvinfo : EIATTR_FRAME_SIZE
	.align		4
.L_20:
        /*003c*/ 	.byte	0x04, 0x11
        /*003e*/ 	.short	(.L_22 - .L_21)
	.align		4
.L_21:
        /*0040*/ 	.word	index@(_Z16geneticAlgorithmbP10ChromosomeP17curandStateXORWOWS0_)
        /*0044*/ 	.word	0x00000028


	//----- nvinfo : EIATTR_MIN_STACK_SIZE
	.align		4
.L_22:
        /*0048*/ 	.byte	0x04, 0x12
        /*004a*/ 	.short	(.L_24 - .L_23)
	.align		4
.L_23:
        /*004c*/ 	.word	index@(_Z16geneticAlgorithmbP10ChromosomeP17curandStateXORWOWS0_)
        /*0050*/ 	.word	0x00000028


	//----- nvinfo : EIATTR_MIN_STACK_SIZE
	.align		4
.L_24:
        /*0054*/ 	.byte	0x04, 0x12
        /*0056*/ 	.short	(.L_26 - .L_25)
	.align		4
.L_25:
        /*0058*/ 	.word	index@(_Z17setupRandomStreamjP17curandStateXORWOW)
        /*005c*/ 	.word	0x00000000
.L_26:


//--------------------- .nv.compat                --------------------------
	.section	.nv.compat,"",@"SHT_CUDA_COMPAT_INFO"
	.align	4
        /*0000*/ 	.byte	0x02, 0x09, 0x00, 0x00, 0x02, 0x02, 0x01, 0x00, 0x02, 0x05, 0x05, 0x00, 0x03, 0x07, 0x01, 0x01
        /*0010*/ 	.byte	0x02, 0x03, 0x00, 0x00, 0x02, 0x06, 0x01, 0x00, 0x04, 0x0b, 0x08, 0x00, 0x01, 0x00, 0x00, 0x00
        /*0020*/ 	.byte	0x00, 0x00, 0x00, 0x00


//--------------------- .nv.info._Z16geneticAlgorithmbP10ChromosomeP17curandStateXORWOWS0_ --------------------------
	.section	.nv.info._Z16geneticAlgorithmbP10ChromosomeP17curandStateXORWOWS0_,"",@"SHT_CUDA_INFO"
	.sectionflags	@""
	.align	4


	//----- nvinfo : EIATTR_CUDA_API_VERSION
	.align		4
        /*0000*/ 	.byte	0x04, 0x37
        /*0002*/ 	.short	(.L_28 - .L_27)
.L_27:
        /*0004*/ 	.word	0x00000082


	//----- nvinfo : EIATTR_KPARAM_INFO
	.align		4
.L_28:
        /*0008*/ 	.byte	0x04, 0x17
        /*000a*/ 	.short	(.L_30 - .L_29)
.L_29:
        /*000c*/ 	.word	0x00000000
        /*0010*/ 	.short	0x0003
        /*0012*/ 	.short	0x0018
        /*0014*/ 	.byte	0x00, 0xf5, 0x21, 0x00


	//----- nvinfo : EIATTR_KPARAM_INFO
	.align		4
.L_30:
        /*0018*/ 	.byte	0x04, 0x17
        /*001a*/ 	.short	(.L_32 - .L_31)
.L_31:
        /*001c*/ 	.word	0x00000000
        /*0020*/ 	.short	0x0002
        /*0022*/ 	.short	0x0010
        /*0024*/ 	.byte	0x00, 0xf5, 0x21, 0x00


	//----- nvinfo : EIATTR_KPARAM_INFO
	.align		4
.L_32:
        /*0028*/ 	.byte	0x04, 0x17
        /*002a*/ 	.short	(.L_34 - .L_33)
.L_33:
        /*002c*/ 	.word	0x00000000
        /*0030*/ 	.short	0x0001
        /*0032*/ 	.short	0x0008
        /*0034*/ 	.byte	0x00, 0xf5, 0x21, 0x00


	//----- nvinfo : EIATTR_KPARAM_INFO
	.align		4
.L_34:
        /*0038*/ 	.byte	0x04, 0x17
        /*003a*/ 	.short	(.L_36 - .L_35)
.L_35:
        /*003c*/ 	.word	0x00000000
        /*0040*/ 	.short	0x0000
        /*0042*/ 	.short	0x0000
        /*0044*/ 	.byte	0x00, 0xf0, 0x05, 0x00


	//----- nvinfo : EIATTR_SPARSE_MMA_MASK
	.align		4
.L_36:
        /*0048*/ 	.byte	0x03, 0x50
        /*004a*/ 	.short	0x0000


	//----- nvinfo : EIATTR_MAXREG_COUNT
	.align		4
        /*004c*/ 	.byte	0x03, 0x1b
        /*004e*/ 	.short	0x00ff


	//----- nvinfo : EIATTR_NUM_BARRIERS
	.align		4
        /*0050*/ 	.byte	0x02, 0x4c
        /*0052*/ 	.byte	0x01
	.zero		1


	//----- nvinfo : EIATTR_MERCURY_ISA_VERSION
	.align		4
        /*0054*/ 	.byte	0x03, 0x5f
        /*0056*/ 	.short	0x0101


	//----- nvinfo : EIATTR_VRC_CTA_INIT_COUNT
	.align		4
        /*0058*/ 	.byte	0x02, 0x4a
	.zero		1
	.zero		1


	//----- nvinfo : EIATTR_EXIT_INSTR_OFFSETS
	.align		4
        /*005c*/ 	.byte	0x04, 0x1c
        /*005e*/ 	.short	(.L_38 - .L_37)


	//   ....[0]....
.L_37:
        /*0060*/ 	.word	0x0000f520


	//----- nvinfo : EIATTR_CRS_STACK_SIZE
	.align		4
.L_38:
        /*0064*/ 	.byte	0x04, 0x1e
        /*0066*/ 	.short	(.L_40 - .L_39)
.L_39:
        /*0068*/ 	.word	0x00000000


	//----- nvinfo : EIATTR_CBANK_PARAM_SIZE
	.align		4
.L_40:
        /*006c*/ 	.byte	0x03, 0x19
        /*006e*/ 	.short	0x0020


	//----- nvinfo : EIATTR_PARAM_CBANK
	.align		4
        /*0070*/ 	.byte	0x04, 0x0a
        /*0072*/ 	.short	(.L_42 - .L_41)
	.align		4
.L_41:
        /*0074*/ 	.word	index@(.nv.constant0._Z16geneticAlgorithmbP10ChromosomeP17curandStateXORWOWS0_)
        /*0078*/ 	.short	0x0380
        /*007a*/ 	.short	0x0020


	//----- nvinfo : EIATTR_SW_WAR
	.align		4
.L_42:
        /*007c*/ 	.byte	0x04, 0x36
        /*007e*/ 	.short	(.L_44 - .L_43)
.L_43:
        /*0080*/ 	.word	0x00000008
.L_44:


//--------------------- .nv.info._Z17setupRandomStreamjP17curandStateXORWOW --------------------------
	.section	.nv.info._Z17setupRandomStreamjP17curandStateXORWOW,"",@"SHT_CUDA_INFO"
	.sectionflags	@""
	.align	4


	//----- nvinfo : EIATTR_CUDA_API_VERSION
	.align		4
        /*0000*/ 	.byte	0x04, 0x37
        /*0002*/ 	.short	(.L_46 - .L_45)
.L_45:
        /*0004*/ 	.word	0x00000082


	//----- nvinfo : EIATTR_KPARAM_INFO
	.align		4
.L_46:
        /*0008*/ 	.byte	0x04, 0x17
        /*000a*/ 	.short	(.L_48 - .L_47)
.L_47:
        /*000c*/ 	.word	0x00000000
        /*0010*/ 	.short	0x0001
        /*0012*/ 	.short	0x0008
        /*0014*/ 	.byte	0x00, 0xf5, 0x21, 0x00


	//----- nvinfo : EIATTR_KPARAM_INFO
	.align		4
.L_48:
        /*0018*/ 	.byte	0x04, 0x17
        /*001a*/ 	.short	(.L_50 - .L_49)
.L_49:
        /*001c*/ 	.word	0x00000000
        /*0020*/ 	.short	0x0000
        /*0022*/ 	.short	0x0000
        /*0024*/ 	.byte	0x00, 0xf0, 0x11, 0x00


	//----- nvinfo : EIATTR_SPARSE_MMA_MASK
	.align		4
.L_50:
        /*0028*/ 	.byte	0x03, 0x50
        /*002a*/ 	.short	0x0000


	//----- nvinfo : EIATTR_MAXREG_COUNT
	.align		4
        /*002c*/ 	.byte	0x03, 0x1b
        /*002e*/ 	.short	0x00ff


	//----- nvinfo : EIATTR_MERCURY_ISA_VERSION
	.align		4
        /*0030*/ 	.byte	0x03, 0x5f
        /*0032*/ 	.short	0x0101


	//----- nvinfo : EIATTR_VRC_CTA_INIT_COUNT
	.align		4
        /*0034*/ 	.byte	0x02, 0x4a
	.zero		1
	.zero		1


	//----- nvinfo : EIATTR_EXIT_INSTR_OFFSETS
	.align		4
        /*0038*/ 	.byte	0x04, 0x1c
        /*003a*/ 	.short	(.L_52 - .L_51)


	//   ....[0]....
.L_51:
        /*003c*/ 	.word	0x00000eb0


	//----- nvinfo : EIATTR_CRS_STACK_SIZE
	.align		4
.L_52:
        /*0040*/ 	.byte	0x04, 0x1e
        /*0042*/ 	.short	(.L_54 - .L_53)
.L_53:
        /*0044*/ 	.word	0x00000000


	//----- nvinfo : EIATTR_CBANK_PARAM_SIZE
	.align		4
.L_54:
        /*0048*/ 	.byte	0x03, 0x19
        /*004a*/ 	.short	0x0010


	//----- nvinfo : EIATTR_PARAM_CBANK
	.align		4
        /*004c*/ 	.byte	0x04, 0x0a
        /*004e*/ 	.short	(.L_56 - .L_55)
	.align		4
.L_55:
        /*0050*/ 	.word	index@(.nv.constant0._Z17setupRandomStreamjP17curandStateXORWOW)
        /*0054*/ 	.short	0x0380
        /*0056*/ 	.short	0x0010


	//----- nvinfo : EIATTR_SW_WAR
	.align		4
.L_56:
        /*0058*/ 	.byte	0x04, 0x36
        /*005a*/ 	.short	(.L_58 - .L_57)
.L_57:
        /*005c*/ 	.word	0x00000008
.L_58:


//--------------------- .nv.callgraph             --------------------------
	.section	.nv.callgraph,"",@"SHT_CUDA_CALLGRAPH"
	.align	4
	.sectionentsize	8
	.align		4
        /*0000*/ 	.word	0x00000000
	.align		4
        /*0004*/ 	.word	0xffffffff
	.align		4
        /*0008*/ 	.word	0x00000000
	.align		4
        /*000c*/ 	.word	0xfffffffe
	.align		4
        /*0010*/ 	.word	0x00000000
	.align		4
        /*0014*/ 	.word	0xfffffffd
	.align		4
        /*0018*/ 	.word	0x00000000
	.align		4
        /*001c*/ 	.word	0xfffffffc


//--------------------- .nv.constant4             --------------------------
	.section	.nv.constant4,"a",@progbits
	.align	8
	.align		8
.nv.constant4:
        /*0000*/ 	.dword	precalc_xorwow_matrix
	.align		8
        /*0008*/ 	.dword	precalc_xorwow_offset_matrix
	.align		8
        /*0010*/ 	.dword	mrg32k3aM1
	.align		8
        /*0018*/ 	.dword	mrg32k3aM2
	.align		8
        /*0020*/ 	.dword	mrg32k3aM1SubSeq
	.align		8
        /*0028*/ 	.dword	mrg32k3aM2SubSeq
	.align		8
        /*0030*/ 	.dword	mrg32k3aM1Seq
	.align		8
        /*0038*/ 	.dword	mrg32k3aM2Seq
	.align		8
        /*0040*/ 	.dword	__cudart_i2opi_d
	.align		8
        /*0048*/ 	.dword	__cudart_sin_cos_coeffs


//--------------------- .nv.constant3             --------------------------
	.section	.nv.constant3,"a",@progbits
	.align	8
.nv.constant3:
	.type		__cr_lgamma_table,@object
	.size		__cr_lgamma_table,(.L_8 - __cr_lgamma_table)
__cr_lgamma_table:
        /*0000*/ 	.byte	0x00, 0x00, 0x00, 0x00, 0x00, 0x00, 0x00, 0x00, 0x00, 0x00, 0x00, 0x00, 0x00, 0x00, 0x00, 0x00
        /*0010*/ 	.byte	0xef, 0x39, 0xfa, 0xfe, 0x42, 0x2e, 0xe6, 0x3f, 0x02, 0x20, 0x2a, 0xfa, 0x0b, 0xab, 0xfc, 0x3f
        /*0020*/ 	.byte	0xf9, 0x2c, 0x92, 0x7c, 0xa7, 0x6c, 0x09, 0x40, 0xc9, 0x79, 0x44, 0x3c, 0x64, 0x26, 0x13, 0x40
        /*0030*/ 	.byte	0xca, 0x01, 0xcf, 0x3a, 0x27, 0x51, 0x1a, 0x40, 0x30, 0xcc, 0x2d, 0xf3, 0xe1, 0x0c, 0x21, 0x40
        /*0040*/ 	.byte	0x0d, 0xb7, 0xfc, 0x82, 0x8e, 0x35, 0x25, 0x40
.L_8:


//--------------------- .text._Z16geneticAlgorithmbP10ChromosomeP17curandStateXORWOWS0_ --------------------------
	.section	.text._Z16geneticAlgorithmbP10ChromosomeP17curandStateXORWOWS0_,"ax",@progbits
	.align	128
        .global         _Z16geneticAlgorithmbP10ChromosomeP17curandStateXORWOWS0_
        .type           _Z16geneticAlgorithmbP10ChromosomeP17curandStateXORWOWS0_,@function
        .size           _Z16geneticAlgorithmbP10ChromosomeP17curandStateXORWOWS0_,(.L_x_254 - _Z16geneticAlgorithmbP10ChromosomeP17curandStateXORWOWS0_)
        .other          _Z16geneticAlgorithmbP10ChromosomeP17curandStateXORWOWS0_,@"STO_CUDA_ENTRY STV_DEFAULT"
_Z16geneticAlgorithmbP10ChromosomeP17curandStateXORWOWS0_:
.text._Z16geneticAlgorithmbP10ChromosomeP17curandStateXORWOWS0_:
[----:B------:R-:W0:Y:S01]  /*0000*/  LDC R1, c[0x0][0x37c] ;  /* 0x0000df00ff017b82 */ /* 0x000e220000000800 */
[----:B------:R-:W1:Y:S07]  /*0010*/  S2R R5, SR_TID.X ;  /* 0x0000000000057919 */ /* 0x000e6e0000002100 */
[----:B------:R-:W1:Y:S01]  /*0020*/  S2UR UR4, SR_CTAID.X ;  /* 0x00000000000479c3 */ /* 0x000e620000002500 */
[----:B------:R-:W2:Y:S01]  /*0030*/  LDCU.64 UR12, c[0x0][0x358] ;  /* 0x00006b00ff0c77ac */ /* 0x000ea20008000a00 */
[----:B0-----:R-:W-:-:S06]  /*0040*/  VIADD R1, R1, 0xffffffd8 ;  /* 0xffffffd801017836 */ /* 0x001fcc0000000000 */
[----:B------:R-:W1:Y:S08]  /*0050*/  LDC R0, c[0x0][0x360] ;  /* 0x0000d800ff007b82 */ /* 0x000e700000000800 */
[----:B------:R-:W0:Y:S01]  /*0060*/  LDC.64 R6, c[0x0][0x390] ;  /* 0x0000e400ff067b82 */ /* 0x000e220000000a00 */
[----:B-1----:R-:W-:Y:S01]  /*0070*/  IMAD R9, R0, UR4, R5 ;  /* 0x0000000400097c24 */ /* 0x002fe2000f8e0205 */
[----:B------:R-:W1:Y:S01]  /*0080*/  S2R R11, SR_CgaCtaId ;  /* 0x00000000000b7919 */ /* 0x000e620000008800 */
[----:B------:R-:W3:Y:S02]  /*0090*/  LDCU.U8 UR4, c[0x0][0x380] ;  /* 0x00007000ff0477ac */ /* 0x000ee40008000000 */
[----:B0-----:R-:W-:-:S05]  /*00a0*/  IMAD.WIDE R6, R9, 0x30, R6 ;  /* 0x0000003009067825 */ /* 0x001fca00078e0206 */
[----:B--2---:R0:W5:Y:S04]  /*00b0*/  LDG.E.64 R2, desc[UR12][R6.64] ;  /* 0x0000000c06027981 */ /* 0x004168000c1e1b00 */
[----:B------:R0:W5:Y:S04]  /*00c0*/  LDG.E.64 R56, desc[UR12][R6.64+0x8] ;  /* 0x0000080c06387981 */ /* 0x000168000c1e1b00 */
[----:B------:R0:W5:Y:S01]  /*00d0*/  LDG.E.64 R58, desc[UR12][R6.64+0x10] ;  /* 0x0000100c063a7981 */ /* 0x000162000c1e1b00 */
[----:B---3--:R-:W-:Y:S01]  /*00e0*/  UPRMT UR4, UR4, 0x8880, URZ ;  /* 0x0000888004047896 */ /* 0x008fe200080000ff */
[----:B------:R-:W-:-:S03]  /*00f0*/  MOV R4, 0x400 ;  /* 0x0000040000047802 */ /* 0x000fc60000000f00 */
[----:B------:R-:W-:Y:S01]  /*0100*/  UISETP.NE.AND UP0, UPT, UR4, URZ, UPT ;  /* 0x000000ff0400728c */ /* 0x000fe2000bf05270 */
[----:B-1----:R-:W-:-:S05]  /*0110*/  LEA R4, R11, R4, 0x18 ;  /* 0x000000040b047211 */ /* 0x002fca00078ec0ff */
[----:B------:R-:W-:-:S03]  /*0120*/  IMAD R4, R5, 0x78, R4 ;  /* 0x0000007805047824 */ /* 0x000fc600078e0204 */
[----:B0-----:R-:W-:Y:S05]  /*0130*/  BRA.U !UP0, `(.L_x_0) ;  /* 0x0000005508407547 */ /* 0x001fea000b800000 */
[----:B------:R-:W0:Y:S02]  /*0140*/  LDC.64 R16, c[0x0][0x390] ;  /* 0x0000e400ff107b82 */ /* 0x000e240000000a00 */
[----:B0-----:R-:W2:Y:S04]  /*0150*/  LDG.E.64 R22, desc[UR12][R16.64] ;  /* 0x0000000c10167981 */ /* 0x001ea8000c1e1b00 */
[----:B------:R-:W3:Y:S04]  /*0160*/  LDG.E.64 R6, desc[UR12][R16.64+0x10] ;  /* 0x0000100c10067981 */ /* 0x000ee8000c1e1b00 */
[----:B------:R-:W4:Y:S01]  /*0170*/  LDG.E.64 R8, desc[UR12][R16.64+0x8] ;  /* 0x0000080c10087981 */ /* 0x000f22000c1e1b00 */
[----:B------:R-:W-:-:S02]  /*0180*/  IMAD.MOV.U32 R26, RZ, RZ, 0x2f800000 ;  /* 0x2f800000ff1a7424 */ /* 0x000fc400078e00ff */
[----:B------:R-:W-:Y:S01]  /*0190*/  IMAD.MOV.U32 R14, RZ, RZ, 0x0 ;  /* 0x00000000ff0e7424 */ /* 0x000fe200078e00ff */
[----:B--2---:R-:W-:-:S04]  /*01a0*/  SHF.R.U32.HI R10, RZ, 0x2, R23 ;  /* 0x00000002ff0a7819 */ /* 0x004fc80000011617 */
[----:B------:R-:W-:Y:S01]  /*01b0*/  LOP3.LUT R10, R10, R23, RZ, 0x3c, !PT ;  /* 0x000000170a0a7212 */ /* 0x000fe200078e3cff */
[----:B---3--:R-:W-:Y:S01]  /*01c0*/  IMAD.SHL.U32 R11, R7, 0x10, RZ ;  /* 0x00000010070b7824 */ /* 0x008fe200078e00ff */
[----:B------:R-:W-:Y:S02]  /*01d0*/  SHF.R.U32.HI R15, RZ, 0x2, R6 ;  /* 0x00000002ff0f7819 */ /* 0x000fe40000011606 */
[----:B----4-:R-:W-:Y:S01]  /*01e0*/  SHF.R.U32.HI R13, RZ, 0x2, R8 ;  /* 0x00000002ff0d7819 */ /* 0x010fe20000011608 */
[C---:B------:R-:W-:Y:S01]  /*01f0*/  IMAD.SHL.U32 R12, R10.reuse, 0x2, RZ ;  /* 0x000000020a0c7824 */ /* 0x040fe200078e00ff */
[----:B------:R-:W-:Y:S02]  /*0200*/  LOP3.LUT R15, R15, R6, RZ, 0x3c, !PT ;  /* 0x000000060f0f7212 */ /* 0x000fe400078e3cff */
[----:B------:R-:W-:Y:S02]  /*0210*/  LOP3.LUT R13, R13, R8, RZ, 0x3c, !PT ;  /* 0x000000080d0d7212 */ /* 0x000fe400078e3cff */
[----:B------:R-:W-:-:S03]  /*0220*/  LOP3.LUT R12, R10, R12, R11, 0x96, !PT ;  /* 0x0000000c0a0c7212 */ /* 0x000fc600078e960b */
[----:B------:R-:W-:Y:S01]  /*0230*/  IMAD.SHL.U32 R10, R13, 0x2, RZ ;  /* 0x000000020d0a7824 */ /* 0x000fe200078e00ff */
[----:B------:R-:W-:Y:S02]  /*0240*/  LOP3.LUT R11, R12, R7, RZ, 0x3c, !PT ;  /* 0x000000070c0b7212 */ /* 0x000fe400078e3cff */
[----:B------:R-:W-:-:S03]  /*0250*/  SHF.R.U32.HI R12, RZ, 0x2, R9 ;  /* 0x00000002ff0c7819 */ /* 0x000fc60000011609 */
[----:B------:R-:W-:Y:S01]  /*0260*/  IMAD.SHL.U32 R8, R11, 0x10, RZ ;  /* 0x000000100b087824 */ /* 0x000fe200078e00ff */
[----:B------:R-:W-:-:S04]  /*0270*/  LOP3.LUT R12, R12, R9, RZ, 0x3c, !PT ;  /* 0x000000090c0c7212 */ /* 0x000fc800078e3cff */
[----:B------:R-:W-:Y:S02]  /*0280*/  LOP3.LUT R8, R13, R10, R8, 0x96, !PT ;  /* 0x0000000a0d087212 */ /* 0x000fe400078e9608 */
[----:B------:R-:W-:Y:S02]  /*0290*/  SHF.R.U32.HI R10, RZ, 0x2, R7 ;  /* 0x00000002ff0a7819 */ /* 0x000fe40000011607 */
[----:B------:R-:W-:Y:S02]  /*02a0*/  LOP3.LUT R9, R8, R11, RZ, 0x3c, !PT ;  /* 0x0000000b08097212 */ /* 0x000fe400078e3cff */
[----:B------:R-:W-:Y:S02]  /*02b0*/  SHF.L.U32 R8, R12, 0x1, RZ ;  /* 0x000000010c087819 */ /* 0x000fe400000006ff */
[----:B------:R-:W-:Y:S01]  /*02c0*/  LOP3.LUT R10, R10, R7, RZ, 0x3c, !PT ;  /* 0x000000070a0a7212 */ /* 0x000fe200078e3cff */
[----:B------:R-:W-:-:S05]  /*02d0*/  IMAD.SHL.U32 R13, R9, 0x10, RZ ;  /* 0x00000010090d7824 */ /* 0x000fca00078e00ff */
[----:B------:R-:W-:-:S04]  /*02e0*/  LOP3.LUT R8, R12, R8, R13, 0x96, !PT ;  /* 0x000000080c087212 */ /* 0x000fc800078e960d */
[----:B------:R-:W-:Y:S01]  /*02f0*/  LOP3.LUT R13, R8, R9, RZ, 0x3c, !PT ;  /* 0x00000009080d7212 */ /* 0x000fe200078e3cff */
[----:B------:R-:W-:-:S04]  /*0300*/  IMAD.SHL.U32 R8, R15, 0x2, RZ ;  /* 0x000000020f087824 */ /* 0x000fc800078e00ff */
[----:B------:R-:W-:-:S05]  /*0310*/  IMAD.SHL.U32 R6, R13, 0x10, RZ ;  /* 0x000000100d067824 */ /* 0x000fca00078e00ff */
[----:B------:R-:W-:Y:S02]  /*0320*/  LOP3.LUT R6, R15, R8, R6, 0x96, !PT ;  /* 0x000000080f067212 */ /* 0x000fe400078e9606 */
[--C-:B------:R-:W-:Y:S02]  /*0330*/  SHF.R.U32.HI R8, RZ, 0x2, R11.reuse ;  /* 0x00000002ff087819 */ /* 0x100fe4000001160b */
[----:B------:R-:W-:Y:S01]  /*0340*/  LOP3.LUT R15, R6, R13, RZ, 0x3c, !PT ;  /* 0x0000000d060f7212 */ /* 0x000fe200078e3cff */
[----:B------:R-:W-:Y:S01]  /*0350*/  IMAD.SHL.U32 R6, R10, 0x2, RZ ;  /* 0x000000020a067824 */ /* 0x000fe200078e00ff */
[----:B------:R-:W-:Y:S02]  /*0360*/  LOP3.LUT R8, R8, R11, RZ, 0x3c, !PT ;  /* 0x0000000b08087212 */ /* 0x000fe400078e3cff */
[----:B------:R-:W-:Y:S01]  /*0370*/  IADD3 R11, PT, PT, R22, 0x587c5, R11 ;  /* 0x000587c5160b7810 */ /* 0x000fe20007ffe00b */
[----:B------:R-:W-:-:S03]  /*0380*/  IMAD.SHL.U32 R7, R15, 0x10, RZ ;  /* 0x000000100f077824 */ /* 0x000fc600078e00ff */
[----:B------:R-:W-:Y:S02]  /*0390*/  I2FP.F32.U32 R11, R11 ;  /* 0x0000000b000b7245 */ /* 0x000fe40000201000 */
[----:B------:R-:W-:Y:S02]  /*03a0*/  LOP3.LUT R6, R10, R6, R7, 0x96, !PT ;  /* 0x000000060a067212 */ /* 0x000fe400078e9607 */
[----:B------:R-:W-:Y:S01]  /*03b0*/  SHF.R.U32.HI R10, RZ, 0x2, R9 ;  /* 0x00000002ff0a7819 */ /* 0x000fe20000011609 */
[----:B------:R-:W-:Y:S01]  /*03c0*/  FFMA R24, R11, R26, 1.1641532182693481445e-10 ;  /* 0x2f0000000b187423 */ /* 0x000fe2000000001a */
[----:B------:R-:W-:Y:S02]  /*03d0*/  LOP3.LUT R19, R6, R15, RZ, 0x3c, !PT ;  /* 0x0000000f06137212 */ /* 0x000fe400078e3cff */
[----:B------:R-:W-:Y:S02]  /*03e0*/  SHF.L.U32 R6, R8, 0x1, RZ ;  /* 0x0000000108067819 */ /* 0x000fe400000006ff */
[----:B------:R-:W-:Y:S01]  /*03f0*/  LOP3.LUT R10, R10, R9, RZ, 0x3c, !PT ;  /* 0x000000090a0a7212 */ /* 0x000fe200078e3cff */
[----:B------:R-:W-:Y:S01]  /*0400*/  IMAD.SHL.U32 R7, R19, 0x10, RZ ;  /* 0x0000001013077824 */ /* 0x000fe200078e00ff */
[----:B------:R-:W0:Y:S04]  /*0410*/  F2F.F64.F32 R24, R24 ;  /* 0x0000001800187310 */ /* 0x000e280000201800 */
[----:B------:R-:W-:-:S02]  /*0420*/  LOP3.LUT R6, R8, R6, R7, 0x96, !PT ;  /* 0x0000000608067212 */ /* 0x000fc400078e9607 */
[--C-:B------:R-:W-:Y:S02]  /*0430*/  SHF.R.U32.HI R8, RZ, 0x2, R13.reuse ;  /* 0x00000002ff087819 */ /* 0x100fe4000001160d */
[----:B------:R-:W-:Y:S01]  /*0440*/  LOP3.LUT R7, R6, R19, RZ, 0x3c, !PT ;  /* 0x0000001306077212 */ /* 0x000fe200078e3cff */
[----:B------:R-:W-:Y:S01]  /*0450*/  IMAD.SHL.U32 R6, R10, 0x2, RZ ;  /* 0x000000020a067824 */ /* 0x000fe200078e00ff */
[----:B------:R-:W-:Y:S02]  /*0460*/  LOP3.LUT R8, R8, R13, RZ, 0x3c, !PT ;  /* 0x0000000d08087212 */ /* 0x000fe400078e3cff */
[----:B------:R-:W-:Y:S01]  /*0470*/  IADD3 R13, PT, PT, R22, 0x10974f, R13 ;  /* 0x0010974f160d7810 */ /* 0x000fe20007ffe00d */
[----:B------:R-:W-:Y:S01]  /*0480*/  IMAD.SHL.U32 R21, R7, 0x10, RZ ;  /* 0x0000001007157824 */ /* 0x000fe200078e00ff */
[----:B------:R-:W-:Y:S02]  /*0490*/  SHF.R.U32.HI R12, RZ, 0x2, R7 ;  /* 0x00000002ff0c7819 */ /* 0x000fe40000011607 */
[----:B------:R-:W-:-:S02]  /*04a0*/  I2FP.F32.U32 R13, R13 ;  /* 0x0000000d000d7245 */ /* 0x000fc40000201000 */
[----:B------:R-:W-:Y:S02]  /*04b0*/  LOP3.LUT R10, R10, R6, R21, 0x96, !PT ;  /* 0x000000060a0a7212 */ /* 0x000fe400078e9615 */
[----:B------:R-:W-:Y:S01]  /*04c0*/  IADD3 R6, PT, PT, R22, 0xb0f8a, R9 ;  /* 0x000b0f8a16067810 */ /* 0x000fe20007ffe009 */
[----:B------:R-:W-:Y:S01]  /*04d0*/  FFMA R40, R13, R26, 1.1641532182693481445e-10 ;  /* 0x2f0000000d287423 */ /* 0x000fe2000000001a */
[----:B------:R-:W-:Y:S02]  /*04e0*/  LOP3.LUT R9, R10, R7, RZ, 0x3c, !PT ;  /* 0x000000070a097212 */ /* 0x000fe400078e3cff */
[----:B------:R-:W-:Y:S01]  /*04f0*/  I2FP.F32.U32 R11, R6 ;  /* 0x00000006000b7245 */ /* 0x000fe20000201000 */
[C---:B------:R-:W-:Y:S01]  /*0500*/  IMAD.SHL.U32 R6, R8.reuse, 0x2, RZ ;  /* 0x0000000208067824 */ /* 0x040fe200078e00ff */
[----:B------:R-:W-:Y:S01]  /*0510*/  SHF.L.U32 R21, R9, 0x4, RZ ;  /* 0x0000000409157819 */ /* 0x000fe200000006ff */
[----:B------:R-:W-:Y:S01]  /*0520*/  F2F.F64.F32 R40, R40 ;  /* 0x0000002800287310 */ /* 0x000fe20000201800 */
[----:B------:R-:W-:Y:S01]  /*0530*/  SHF.R.U32.HI R10, RZ, 0x2, R15 ;  /* 0x00000002ff0a7819 */ /* 0x000fe2000001160f */
[----:B------:R-:W-:Y:S01]  /*0540*/  FFMA R46, R11, R26, 1.1641532182693481445e-10 ;  /* 0x2f0000000b2e7423 */ /* 0x000fe2000000001a */
[----:B------:R-:W-:-:S02]  /*0550*/  LOP3.LUT R6, R8, R6, R21, 0x96, !PT ;  /* 0x0000000608067212 */ /* 0x000fc400078e9615 */
[----:B------:R-:W-:Y:S02]  /*0560*/  LOP3.LUT R10, R10, R15, RZ, 0x3c, !PT ;  /* 0x0000000f0a0a7212 */ /* 0x000fe400078e3cff */
[----:B------:R-:W-:Y:S01]  /*0570*/  LOP3.LUT R11, R6, R9, RZ, 0x3c, !PT ;  /* 0x00000009060b7212 */ /* 0x000fe200078e3cff */
[----:B------:R-:W1:Y:S01]  /*0580*/  F2F.F64.F32 R46, R46 ;  /* 0x0000002e002e7310 */ /* 0x000e620000201800 */
[----:B------:R-:W-:Y:S01]  /*0590*/  IADD3 R15, PT, PT, R22, 0x161f14, R15 ;  /* 0x00161f14160f7810 */ /* 0x000fe20007ffe00f */
[----:B------:R-:W-:Y:S01]  /*05a0*/  IMAD.SHL.U32 R8, R10, 0x2, RZ ;  /* 0x000000020a087824 */ /* 0x000fe200078e00ff */
[----:B------:R-:W-:Y:S01]  /*05b0*/  IADD3 R6, PT, PT, R22, 0x1ba6d9, R19 ;  /* 0x001ba6d916067810 */ /* 0x000fe20007ffe013 */
[----:B------:R-:W-:Y:S01]  /*05c0*/  IMAD.SHL.U32 R13, R11, 0x10, RZ ;  /* 0x000000100b0d7824 */ /* 0x000fe200078e00ff */
[----:B------:R-:W-:Y:S02]  /*05d0*/  I2FP.F32.U32 R15, R15 ;  /* 0x0000000f000f7245 */ /* 0x000fe40000201000 */
[----:B------:R-:W-:-:S02]  /*05e0*/  LOP3.LUT R12, R12, R7, RZ, 0x3c, !PT ;  /* 0x000000070c0c7212 */ /* 0x000fc400078e3cff */
[----:B------:R-:W-:Y:S01]  /*05f0*/  LOP3.LUT R8, R10, R8, R13, 0x96, !PT ;  /* 0x000000080a087212 */ /* 0x000fe200078e960d */
[----:B------:R-:W-:Y:S01]  /*0600*/  FFMA R15, R15, R26, 1.1641532182693481445e-10 ;  /* 0x2f0000000f0f7423 */ /* 0x000fe2000000001a */
[----:B------:R-:W-:Y:S02]  /*0610*/  SHF.R.U32.HI R10, RZ, 0x2, R19 ;  /* 0x00000002ff0a7819 */ /* 0x000fe40000011613 */
[----:B------:R-:W-:Y:S01]  /*0620*/  LOP3.LUT R13, R8, R11, RZ, 0x3c, !PT ;  /* 0x0000000b080d7212 */ /* 0x000fe200078e3cff */
[----:B------:R2:W3:Y:S01]  /*0630*/  F2F.F64.F32 R38, R15 ;  /* 0x0000000f00267310 */ /* 0x0004e20000201800 */
[----:B------:R-:W-:Y:S02]  /*0640*/  LOP3.LUT R10, R10, R19, RZ, 0x3c, !PT ;  /* 0x000000130a0a7212 */ /* 0x000fe400078e3cff */
[----:B------:R-:W-:Y:S01]  /*0650*/  I2FP.F32.U32 R21, R6 ;  /* 0x0000000600157245 */ /* 0x000fe20000201000 */
[----:B------:R-:W-:Y:S01]  /*0660*/  IMAD.SHL.U32 R23, R13, 0x10, RZ ;  /* 0x000000100d177824 */ /* 0x000fe200078e00ff */
[----:B------:R-:W-:Y:S01]  /*0670*/  IADD3 R6, PT, PT, R22, 0x212e9e, R7 ;  /* 0x00212e9e16067810 */ /* 0x000fe20007ffe007 */
[----:B------:R-:W-:-:S02]  /*0680*/  IMAD.SHL.U32 R8, R10, 0x2, RZ ;  /* 0x000000020a087824 */ /* 0x000fc400078e00ff */
[----:B------:R-:W-:Y:S01]  /*0690*/  FFMA R21, R21, R26, 1.1641532182693481445e-10 ;  /* 0x2f00000015157423 */ /* 0x000fe2000000001a */
[----:B------:R-:W-:Y:S02]  /*06a0*/  I2FP.F32.U32 R19, R6 ;  /* 0x0000000600137245 */ /* 0x000fe40000201000 */
[----:B------:R-:W-:Y:S01]  /*06b0*/  LOP3.LUT R8, R10, R8, R23, 0x96, !PT ;  /* 0x000000080a087212 */ /* 0x000fe200078e9617 */
[----:B------:R-:W4:Y:S01]  /*06c0*/  F2F.F64.F32 R36, R21 ;  /* 0x0000001500247310 */ /* 0x000f220000201800 */
[--C-:B------:R-:W-:Y:S01]  /*06d0*/  SHF.R.U32.HI R10, RZ, 0x2, R9.reuse ;  /* 0x00000002ff0a7819 */ /* 0x100fe20000011609 */
[----:B------:R-:W-:Y:S01]  /*06e0*/  FFMA R19, R19, R26, 1.1641532182693481445e-10 ;  /* 0x2f00000013137423 */ /* 0x000fe2000000001a */
[----:B------:R-:W-:Y:S01]  /*06f0*/  LOP3.LUT R23, R8, R13, RZ, 0x3c, !PT ;  /* 0x0000000d08177212 */ /* 0x000fe200078e3cff */
[----:B------:R-:W-:Y:S01]  /*0700*/  IMAD.SHL.U32 R8, R12, 0x2, RZ ;  /* 0x000000020c087824 */ /* 0x000fe200078e00ff */
[----:B------:R-:W-:Y:S02]  /*0710*/  LOP3.LUT R10, R10, R9, RZ, 0x3c, !PT ;  /* 0x000000090a0a7212 */ /* 0x000fe400078e3cff */
[----:B--2---:R-:W-:Y:S01]  /*0720*/  SHF.L.U32 R15, R23, 0x4, RZ ;  /* 0x00000004170f7819 */ /* 0x004fe200000006ff */
[----:B------:R2:W4:Y:S01]  /*0730*/  F2F.F64.F32 R34, R19 ;  /* 0x0000001300227310 */ /* 0x0005220000201800 */
[----:B------:R-:W-:-:S02]  /*0740*/  IADD3 R6, PT, PT, R22, 0x26b663, R9 ;  /* 0x0026b66316067810 */ /* 0x000fc40007ffe009 */
[----:B------:R-:W-:Y:S02]  /*0750*/  LOP3.LUT R8, R12, R8, R15, 0x96, !PT ;  /* 0x000000080c087212 */ /* 0x000fe400078e960f */
[--C-:B------:R-:W-:Y:S02]  /*0760*/  SHF.R.U32.HI R12, RZ, 0x2, R11.reuse ;  /* 0x00000002ff0c7819 */ /* 0x100fe4000001160b */
[----:B------:R-:W-:Y:S01]  /*0770*/  LOP3.LUT R20, R8, R23, RZ, 0x3c, !PT ;  /* 0x0000001708147212 */ /* 0x000fe200078e3cff */
[----:B------:R-:W-:Y:S01]  /*0780*/  IMAD.SHL.U32 R8, R10, 0x2, RZ ;  /* 0x000000020a087824 */ /* 0x000fe200078e00ff */
[----:B------:R-:W-:Y:S02]  /*0790*/  LOP3.LUT R12, R12, R11, RZ, 0x3c, !PT ;  /* 0x0000000b0c0c7212 */ /* 0x000fe400078e3cff */
[----:B------:R-:W-:Y:S01]  /*07a0*/  I2FP.F32.U32 R7, R6 ;  /* 0x0000000600077245 */ /* 0x000fe20000201000 */
[----:B--2---:R-:W-:Y:S01]  /*07b0*/  IMAD.SHL.U32 R19, R20, 0x10, RZ ;  /* 0x0000001014137824 */ /* 0x004fe200078e00ff */
[----:B------:R-:W-:-:S03]  /*07c0*/  IADD3 R6, PT, PT, R22, 0x2c3e28, R11 ;  /* 0x002c3e2816067810 */ /* 0x000fc60007ffe00b */
[----:B------:R-:W-:Y:S01]  /*07d0*/  FFMA R7, R7, R26, 1.1641532182693481445e-10 ;  /* 0x2f00000007077423 */ /* 0x000fe2000000001a */
[----:B------:R-:W-:Y:S01]  /*07e0*/  LOP3.LUT R19, R10, R8, R19, 0x96, !PT ;  /* 0x000000080a137212 */ /* 0x000fe200078e9613 */
[----:B------:R-:W-:Y:S01]  /*07f0*/  IMAD.SHL.U32 R8, R12, 0x2, RZ ;  /* 0x000000020c087824 */ /* 0x000fe200078e00ff */
[--C-:B------:R-:W-:Y:S01]  /*0800*/  SHF.R.U32.HI R10, RZ, 0x2, R13.reuse ;  /* 0x00000002ff0a7819 */ /* 0x100fe2000001160d */
[----:B------:R2:W4:Y:S01]  /*0810*/  F2F.F64.F32 R32, R7 ;  /* 0x0000000700207310 */ /* 0x0005220000201800 */
[----:B------:R-:W-:Y:S02]  /*0820*/  LOP3.LUT R21, R19, R20, RZ, 0x3c, !PT ;  /* 0x0000001413157212 */ /* 0x000fe400078e3cff */
[----:B------:R-:W-:Y:S02]  /*0830*/  LOP3.LUT R10, R10, R13, RZ, 0x3c, !PT ;  /* 0x0000000d0a0a7212 */ /* 0x000fe400078e3cff */
[----:B------:R-:W-:Y:S01]  /*0840*/  I2FP.F32.U32 R9, R6 ;  /* 0x0000000600097245 */ /* 0x000fe20000201000 */
[----:B------:R-:W-:Y:S01]  /*0850*/  IMAD.SHL.U32 R11, R21, 0x10, RZ ;  /* 0x00000010150b7824 */ /* 0x000fe200078e00ff */
[----:B------:R-:W-:Y:S01]  /*0860*/  IADD3 R6, PT, PT, R22, 0x31c5ed, R13 ;  /* 0x0031c5ed16067810 */ /* 0x000fe20007ffe00d */
[----:B------:R0:W-:Y:S02]  /*0870*/  STG.E.64 desc[UR12][R16.64+0x8], R20 ;  /* 0x0000081410007986 */ /* 0x0001e4000c101b0c */
[----:B------:R-:W-:Y:S01]  /*0880*/  FFMA R9, R9, R26, 1.1641532182693481445e-10 ;  /* 0x2f00000009097423 */ /* 0x000fe2000000001a */
[----:B------:R-:W-:Y:S01]  /*0890*/  LOP3.LUT R8, R12, R8, R11, 0x96, !PT ;  /* 0x000000080c087212 */ /* 0x000fe200078e960b */
[----:B------:R-:W-:Y:S01]  /*08a0*/  IMAD.SHL.U32 R12, R10, 0x2, RZ ;  /* 0x000000020a0c7824 */ /* 0x000fe200078e00ff */
[----:B------:R-:W-:Y:S01]  /*08b0*/  I2FP.F32.U32 R15, R6 ;  /* 0x00000006000f7245 */ /* 0x000fe20000201000 */
[----:B------:R-:W4:Y:S01]  /*08c0*/  F2F.F64.F32 R30, R9 ;  /* 0x00000009001e7310 */ /* 0x000f220000201800 */
[----:B------:R-:W-:-:S02]  /*08d0*/  LOP3.LUT R18, R8, R21, RZ, 0x3c, !PT ;  /* 0x0000001508127212 */ /* 0x000fc400078e3cff */
[----:B------:R-:W-:Y:S01]  /*08e0*/  IADD3 R6, PT, PT, R22, 0x374db2, R23 ;  /* 0x00374db216067810 */ /* 0x000fe20007ffe017 */
[----:B------:R-:W-:Y:S01]  /*08f0*/  FFMA R15, R15, R26, 1.1641532182693481445e-10 ;  /* 0x2f0000000f0f7423 */ /* 0x000fe2000000001a */
[----:B------:R-:W-:Y:S02]  /*0900*/  SHF.L.U32 R13, R18, 0x4, RZ ;  /* 0x00000004120d7819 */ /* 0x000fe400000006ff */
[----:B--2---:R-:W-:Y:S01]  /*0910*/  I2FP.F32.U32 R7, R6 ;  /* 0x0000000600077245 */ /* 0x004fe20000201000 */
[----:B------:R2:W4:Y:S01]  /*0920*/  F2F.F64.F32 R28, R15 ;  /* 0x0000000f001c7310 */ /* 0x0005220000201800 */
[----:B------:R-:W-:Y:S02]  /*0930*/  LOP3.LUT R13, R10, R12, R13, 0x96, !PT ;  /* 0x0000000c0a0d7212 */ /* 0x000fe400078e960d */
[C---:B------:R-:W-:Y:S01]  /*0940*/  IADD3 R6, PT, PT, R22.reuse, 0x3cd577, R20 ;  /* 0x003cd57716067810 */ /* 0x040fe20007ffe014 */
[----:B------:R-:W-:Y:S01]  /*0950*/  FFMA R7, R7, R26, 1.1641532182693481445e-10 ;  /* 0x2f00000007077423 */ /* 0x000fe2000000001a */
[----:B------:R-:W-:-:S02]  /*0960*/  IADD3 R8, PT, PT, R22, 0x425d3c, R21 ;  /* 0x00425d3c16087810 */ /* 0x000fc40007ffe015 */
[C---:B------:R-:W-:Y:S01]  /*0970*/  IADD3 R10, PT, PT, R22.reuse, 0x47e501, R18 ;  /* 0x0047e501160a7810 */ /* 0x040fe20007ffe012 */
[----:B------:R-:W-:Y:S01]  /*0980*/  VIADD R22, R22, 0x4d6cc6 ;  /* 0x004d6cc616167836 */ /* 0x000fe20000000000 */
[----:B------:R-:W-:Y:S01]  /*0990*/  LOP3.LUT R19, R13, R18, RZ, 0x3c, !PT ;  /* 0x000000120d137212 */ /* 0x000fe200078e3cff */
[----:B--2---:R-:W-:Y:S01]  /*09a0*/  IMAD.MOV.U32 R15, RZ, RZ, 0x40000000 ;  /* 0x40000000ff0f7424 */ /* 0x004fe200078e00ff */
[----:B------:R-:W-:Y:S02]  /*09b0*/  I2FP.F32.U32 R9, R6 ;  /* 0x0000000600097245 */ /* 0x000fe40000201000 */
[----:B------:R-:W-:Y:S01]  /*09c0*/  I2FP.F32.U32 R11, R8 ;  /* 0x00000008000b7245 */ /* 0x000fe20000201000 */
[----:B------:R-:W-:Y:S01]  /*09d0*/  IMAD.IADD R12, R19, 0x1, R22 ;  /* 0x00000001130c7824 */ /* 0x000fe200078e0216 */
[----:B------:R-:W-:Y:S01]  /*09e0*/  I2FP.F32.U32 R13, R10 ;  /* 0x0000000a000d7245 */ /* 0x000fe20000201000 */
[-C--:B------:R-:W-:Y:S01]  /*09f0*/  FFMA R9, R9, R26.reuse, 1.1641532182693481445e-10 ;  /* 0x2f00000009097423 */ /* 0x080fe2000000001a */
[-C--:B0-----:R-:W-:Y:S01]  /*0a00*/  DFMA R44, R24, R14.reuse, -1 ;  /* 0xbff00000182c742b */ /* 0x081fe2000000000e */
[----:B------:R-:W-:Y:S01]  /*0a10*/  FFMA R11, R11, R26, 1.1641532182693481445e-10 ;  /* 0x2f0000000b0b7423 */ /* 0x000fe2000000001a */
[----:B------:R-:W-:Y:S01]  /*0a20*/  I2FP.F32.U32 R27, R12 ;  /* 0x0000000c001b7245 */ /* 0x000fe20000201000 */
[-C--:B------:R-:W-:Y:S01]  /*0a30*/  FFMA R13, R13, R26.reuse, 1.1641532182693481445e-10 ;  /* 0x2f0000000d0d7423 */ /* 0x080fe2000000001a */
[----:B------:R-:W0:Y:S01]  /*0a40*/  F2F.F64.F32 R6, R7 ;  /* 0x0000000700067310 */ /* 0x000e220000201800 */
[-C--:B-1----:R-:W-:Y:S01]  /*0a50*/  DFMA R46, R46, R14.reuse, -1 ;  /* 0xbff000002e2e742b */ /* 0x082fe2000000000e */
[----:B------:R1:W-:Y:S01]  /*0a60*/  STG.E.64 desc[UR12][R16.64], R22 ;  /* 0x0000001610007986 */ /* 0x0003e2000c101b0c */
[----:B------:R-:W-:Y:S01]  /*0a70*/  FFMA R24, R27, R26, 1.1641532182693481445e-10 ;  /* 0x2f0000001b187423 */ /* 0x000fe2000000001a */
[----:B------:R-:W-:-:S02]  /*0a80*/  DFMA R40, R40, R14, -1 ;  /* 0xbff000002828742b */ /* 0x000fc4000000000e */
[-C--:B---3--:R-:W-:Y:S01]  /*0a90*/  DFMA R38, R38, R14.reuse, -1 ;  /* 0xbff000002626742b */ /* 0x088fe2000000000e */
[----:B------:R1:W-:Y:S01]  /*0aa0*/  STG.E.64 desc[UR12][R16.64+0x10], R18 ;  /* 0x0000101210007986 */ /* 0x0003e2000c101b0c */
[----:B------:R-:W2:Y:S01]  /*0ab0*/  F2F.F64.F32 R8, R9 ;  /* 0x0000000900087310 */ /* 0x000ea20000201800 */
[-C--:B----4-:R-:W-:Y:S02]  /*0ac0*/  DFMA R36, R36, R14.reuse, -1 ;  /* 0xbff000002424742b */ /* 0x090fe4000000000e */
[-C--:B------:R-:W-:Y:S02]  /*0ad0*/  DFMA R34, R34, R14.reuse, -1 ;  /* 0xbff000002222742b */ /* 0x080fe4000000000e */
[-C--:B------:R-:W-:Y:S02]  /*0ae0*/  DFMA R32, R32, R14.reuse, -1 ;  /* 0xbff000002020742b */ /* 0x080fe4000000000e */
[-C--:B------:R-:W-:Y:S01]  /*0af0*/  DFMA R30, R30, R14.reuse, -1 ;  /* 0xbff000001e1e742b */ /* 0x080fe2000000000e */
[----:B------:R-:W3:Y:S01]  /*0b00*/  F2F.F64.F32 R10, R11 ;  /* 0x0000000b000a7310 */ /* 0x000ee20000201800 */
[----:B------:R-:W-:-:S02]  /*0b10*/  DFMA R28, R28, R14, -1 ;  /* 0xbff000001c1c742b */ /* 0x000fc4000000000e */
[-C--:B0-----:R-:W-:Y:S02]  /*0b20*/  DFMA R6, R6, R14.reuse, -1 ;  /* 0xbff000000606742b */ /* 0x081fe4000000000e */
[----:B------:R-:W-:Y:S02]  /*0b30*/  DMUL R44, R44, 2048 ;  /* 0x40a000002c2c7828 */ /* 0x000fe40000000000 */
[----:B--2---:R-:W-:Y:S01]  /*0b40*/  DFMA R8, R8, R14, -1 ;  /* 0xbff000000808742b */ /* 0x004fe2000000000e */
[----:B------:R-:W0:Y:S01]  /*0b50*/  F2F.F64.F32 R12, R13 ;  /* 0x0000000d000c7310 */ /* 0x000e220000201800 */
[----:B------:R-:W-:Y:S02]  /*0b60*/  DMUL R46, R46, 2048 ;  /* 0x40a000002e2e7828 */ /* 0x000fe40000000000 */
[----:B------:R-:W-:Y:S01]  /*0b70*/  DMUL R40, R40, 2048 ;  /* 0x40a0000028287828 */ /* 0x000fe20000000000 */
[----:B------:R1:W-:Y:S01]  /*0b80*/  STS.64 [R4], R44 ;  /* 0x0000002c04007388 */ /* 0x0003e20000000a00 */
[----:B------:R-:W-:-:S02]  /*0b90*/  DMUL R38, R38, 2048 ;  /* 0x40a0000026267828 */ /* 0x000fc40000000000 */
[-C--:B---3--:R-:W-:Y:S01]  /*0ba0*/  DFMA R10, R10, R14.reuse, -1 ;  /* 0xbff000000a0a742b */ /* 0x088fe2000000000e */
[----:B------:R-:W2:Y:S01]  /*0bb0*/  F2F.F64.F32 R24, R24 ;  /* 0x0000001800187310 */ /* 0x000ea20000201800 */
[----:B------:R-:W-:Y:S01]  /*0bc0*/  DMUL R36, R36, 2048 ;  /* 0x40a0000024247828 */ /* 0x000fe20000000000 */
[----:B------:R1:W-:Y:S01]  /*0bd0*/  STS.64 [R4+0x8], R46 ;  /* 0x0000082e04007388 */ /* 0x0003e20000000a00 */
[----:B------:R-:W-:Y:S02]  /*0be0*/  DMUL R34, R34, 2048 ;  /* 0x40a0000022227828 */ /* 0x000fe40000000000 */
[----:B------:R-:W-:Y:S01]  /*0bf0*/  DMUL R32, R32, 2048 ;  /* 0x40a0000020207828 */ /* 0x000fe20000000000 */
[----:B------:R1:W-:Y:S01]  /*0c00*/  STS.64 [R4+0x10], R40 ;  /* 0x0000102804007388 */ /* 0x0003e20000000a00 */
[----:B0-----:R-:W-:Y:S02]  /*0c10*/  DFMA R12, R12, R14, -1 ;  /* 0xbff000000c0c742b */ /* 0x001fe4000000000e */
[----:B------:R-:W-:Y:S01]  /*0c20*/  DMUL R30, R30, 2048 ;  /* 0x40a000001e1e7828 */ /* 0x000fe20000000000 */
[----:B------:R1:W-:Y:S01]  /*0c30*/  STS.64 [R4+0x18], R38 ;  /* 0x0000182604007388 */ /* 0x0003e20000000a00 */
[----:B------:R-:W-:-:S02]  /*0c40*/  DMUL R28, R28, 2048 ;  /* 0x40a000001c1c7828 */ /* 0x000fc40000000000 */
[----:B------:R-:W-:Y:S01]  /*0c50*/  DMUL R6, R6, 2048 ;  /* 0x40a0000006067828 */ /* 0x000fe20000000000 */
[----:B------:R1:W-:Y:S01]  /*0c60*/  STS.64 [R4+0x20], R36 ;  /* 0x0000202404007388 */ /* 0x0003e20000000a00 */
[----:B--2---:R-:W-:Y:S02]  /*0c70*/  DFMA R14, R24, R14, -1 ;  /* 0xbff00000180e742b */ /* 0x004fe4000000000e */
[----:B------:R-:W-:Y:S01]  /*0c80*/  DMUL R8, R8, 2048 ;  /* 0x40a0000008087828 */ /* 0x000fe20000000000 */
[----:B------:R1:W-:Y:S01]  /*0c90*/  STS.64 [R4+0x28], R34 ;  /* 0x0000282204007388 */ /* 0x0003e20000000a00 */
[----:B------:R-:W-:Y:S02]  /*0ca0*/  DMUL R10, R10, 2048 ;  /* 0x40a000000a0a7828 */ /* 0x000fe40000000000 */
[----:B------:R-:W-:Y:S01]  /*0cb0*/  DMUL R12, R12, 2048 ;  /* 0x40a000000c0c7828 */ /* 0x000fe20000000000 */
[----:B------:R1:W-:Y:S01]  /*0cc0*/  STS.64 [R4+0x30], R32 ;  /* 0x0000302004007388 */ /* 0x0003e20000000a00 */
[----:B------:R-:W-:-:S02]  /*0cd0*/  DMUL R14, R14, 2048 ;  /* 0x40a000000e0e7828 */ /* 0x000fc40000000000 */
[----:B------:R-:W-:Y:S01]  /*0ce0*/  DSETP.NEU.AND P0, PT, |R44|, +INF , PT ;  /* 0x7ff000002c00742a */ /* 0x000fe20003f0d200 */
[----:B------:R1:W-:Y:S04]  /*0cf0*/  STS.64 [R4+0x38], R30 ;  /* 0x0000381e04007388 */ /* 0x0003e80000000a00 */
[----:B------:R1:W-:Y:S04]  /*0d00*/  STS.64 [R4+0x40], R28 ;  /* 0x0000401c04007388 */ /* 0x0003e80000000a00 */
[----:B------:R1:W-:Y:S04]  /*0d10*/  STS.64 [R4+0x48], R6 ;  /* 0x0000480604007388 */ /* 0x0003e80000000a00 */
[----:B------:R1:W-:Y:S01]  /*0d20*/  STS.64 [R4+0x50], R8 ;  /* 0x0000500804007388 */ /* 0x0003e20000000a00 */
[----:B------:R-:W-:Y:S01]  /*0d30*/  @!P0 DMUL R48, RZ, R44 ;  /* 0x0000002cff308228 */ /* 0x000fe20000000000 */
[----:B------:R-:W-:-:S02]  /*0d40*/  @!P0 IMAD.MOV.U32 R42, RZ, RZ, 0x1 ;  /* 0x00000001ff2a8424 */ /* 0x000fc400078e00ff */
[----:B------:R1:W-:Y:S04]  /*0d50*/  STS.64 [R4+0x58], R10 ;  /* 0x0000580a04007388 */ /* 0x0003e80000000a00 */
[----:B------:R1:W-:Y:S04]  /*0d60*/  STS.64 [R4+0x60], R12 ;  /* 0x0000600c04007388 */ /* 0x0003e80000000a00 */
[----:B------:R1:W-:Y:S01]  /*0d70*/  STS.64 [R4+0x68], R14 ;  /* 0x0000680e04007388 */ /* 0x0003e20000000a00 */
[----:B------:R-:W-:Y:S05]  /*0d80*/  @!P0 BRA `(.L_x_1) ;  /* 0x0000000000688947 */ /* 0x000fea0003800000 */
[----:B------:R-:W-:Y:S01]  /*0d90*/  UMOV UR4, 0x6dc9c883 ;  /* 0x6dc9c88300047882 */ /* 0x000fe20000000000 */
[----:B------:R-:W-:Y:S01]  /*0da0*/  UMOV UR5, 0x3fe45f30 ;  /* 0x3fe45f3000057882 */ /* 0x000fe20000000000 */
[C---:B------:R-:W-:Y:S02]  /*0db0*/  DSETP.GE.AND P0, PT, |R44|.reuse, 2.14748364800000000000e+09, PT ;  /* 0x41e000002c00742a */ /* 0x040fe40003f06200 */
[----:B-1----:R-:W-:Y:S01]  /*0dc0*/  DMUL R16, R44, UR4 ;  /* 0x000000042c107c28 */ /* 0x002fe20008000000 */
[----:B------:R-:W-:Y:S01]  /*0dd0*/  UMOV UR4, 0x54442d18 ;  /* 0x54442d1800047882 */ /* 0x000fe20000000000 */
[----:B------:R-:W-:-:S08]  /*0de0*/  UMOV UR5, 0x3ff921fb ;  /* 0x3ff921fb00057882 */ /* 0x000fd00000000000 */
[----:B------:R-:W0:Y:S08]  /*0df0*/  F2I.F64 R16, R16 ;  /* 0x0000001000107311 */ /* 0x000e300000301100 */
[----:B0-----:R-:W0:Y:S02]  /*0e00*/  I2F.F64 R48, R16 ;  /* 0x0000001000307312 */ /* 0x001e240000201c00 */
[----:B0-----:R-:W-:Y:S01]  /*0e10*/  DFMA R18, R48, -UR4, R44 ;  /* 0x8000000430127c2b */ /* 0x001fe2000800002c */
[----:B------:R-:W-:Y:S01]  /*0e20*/  UMOV UR4, 0x33145c00 ;  /* 0x33145c0000047882 */ /* 0x000fe20000000000 */
[----:B------:R-:W-:-:S06]  /*0e30*/  UMOV UR5, 0x3c91a626 ;  /* 0x3c91a62600057882 */ /* 0x000fcc0000000000 */
[----:B------:R-:W-:Y:S01]  /*0e40*/  DFMA R18, R48, -UR4, R18 ;  /* 0x8000000430127c2b */ /* 0x000fe20008000012 */
[----:B------:R-:W-:Y:S01]  /*0e50*/  UMOV UR4, 0x252049c0 ;  /* 0x252049c000047882 */ /* 0x000fe20000000000 */
[----:B------:R-:W-:-:S06]  /*0e60*/  UMOV UR5, 0x397b839a ;  /* 0x397b839a00057882 */ /* 0x000fcc0000000000 */
[----:B------:R-:W-:Y:S01]  /*0e70*/  DFMA R48, R48, -UR4, R18 ;  /* 0x8000000430307c2b */ /* 0x000fe20008000012 */
[----:B------:R-:W-:Y:S10]  /*0e80*/  @!P0 BRA `(.L_x_2) ;  /* 0x0000000000248947 */ /* 0x000ff40003800000 */
[----:B------:R-:W-:Y:S01]  /*0e90*/  BSSY.RECONVERGENT B2, `(.L_x_3) ;  /* 0x0000005000027945 */ /* 0x000fe20003800200 */
[----:B------:R-:W-:Y:S01]  /*0ea0*/  MOV R20, R44 ;  /* 0x0000002c00147202 */ /* 0x000fe20000000f00 */
[----:B------:R-:W-:Y:S01]  /*0eb0*/  IMAD.MOV.U32 R27, RZ, RZ, R45 ;  /* 0x000000ffff1b7224 */ /* 0x000fe200078e002d */
[----:B------:R-:W-:-:S07]  /*0ec0*/  MOV R26, 0xee0 ;  /* 0x00000ee0001a7802 */ /* 0x000fce0000000f00 */
[----:B-----5:R-:W-:Y:S05]  /*0ed0*/  CALL.REL.NOINC `($_Z16geneticAlgorithmbP10ChromosomeP17curandStateXORWOWS0_$__internal_trig_reduction_slowpathd) ;  /* 0x000000ec00287944 */ /* 0x020fea0003c00000 */
[----:B------:R-:W-:Y:S05]  /*0ee0*/  BSYNC.RECONVERGENT B2 ;  /* 0x0000000000027941 */ /* 0x000fea0003800200 */
.L_x_3:
[----:B------:R-:W-:Y:S02]  /*0ef0*/  IMAD.MOV.U32 R16, RZ, RZ, R19 ;  /* 0x000000ffff107224 */ /* 0x000fe400078e0013 */
[----:B------:R-:W-:Y:S02]  /*0f00*/  IMAD.MOV.U32 R48, RZ, RZ, R20 ;  /* 0x000000ffff307224 */ /* 0x000fe400078e0014 */
[----:B------:R-:W-:-:S07]  /*0f10*/  IMAD.MOV.U32 R49, RZ, RZ, R21 ;  /* 0x000000ffff317224 */ /* 0x000fce00078e0015 */
.L_x_2:
[----:B------:R-:W-:-:S07]  /*0f20*/  VIADD R42, R16, 0x1 ;  /* 0x00000001102a7836 */ /* 0x000fce0000000000 */
.L_x_1:
[----:B------:R-:W0:Y:S01]  /*0f30*/  LDCU.64 UR4, c[0x4][0x48] ;  /* 0x01000900ff0477ac */ /* 0x000e220008000a00 */
[----:B-1----:R-:W-:-:S04]  /*0f40*/  SHF.L.U32 R16, R42, 0x6, RZ ;  /* 0x000000062a107819 */ /* 0x002fc800000006ff */
[----:B------:R-:W-:-:S04]  /*0f50*/  LOP3.LUT R16, R16, 0x40, RZ, 0xc0, !PT ;  /* 0x0000004010107812 */ /* 0x000fc800078ec0ff */
[----:B0-----:R-:W-:-:S05]  /*0f60*/  IADD3 R60, P0, PT, R16, UR4, RZ ;  /* 0x00000004103c7c10 */ /* 0x001fca000ff1e0ff */
[----:B------:R-:W-:-:S05]  /*0f70*/  IMAD.X R61, RZ, RZ, UR5, P0 ;  /* 0x00000005ff3d7e24 */ /* 0x000fca00080e06ff */
[----:B------:R-:W2:Y:S04]  /*0f80*/  LDG.E.128.CONSTANT R16, desc[UR12][R60.64] ;  /* 0x0000000c3c107981 */ /* 0x000ea8000c1e9d00 */
[----:B------:R-:W3:Y:S04]  /*0f90*/  LDG.E.128.CONSTANT R20, desc[UR12][R60.64+0x10] ;  /* 0x0000100c3c147981 */ /* 0x000ee8000c1e9d00 */
[----:B------:R-:W4:Y:S01]  /*0fa0*/  LDG.E.128.CONSTANT R24, desc[UR12][R60.64+0x20] ;  /* 0x0000200c3c187981 */ /* 0x000f22000c1e9d00 */
[----:B------:R-:W-:Y:S01]  /*0fb0*/  LOP3.LUT R43, R42, 0x1, RZ, 0xc0, !PT ;  /* 0x000000012a2b7812 */ /* 0x000fe200078ec0ff */
[----:B------:R-:W-:Y:S01]  /*0fc0*/  IMAD.MOV.U32 R52, RZ, RZ, 0x20fd8164 ;  /* 0x20fd8164ff347424 */ /* 0x000fe200078e00ff */
[----:B------:R-:W-:Y:S01]  /*0fd0*/  DMUL R50, R48, R48 ;  /* 0x0000003030327228 */ /* 0x000fe20000000000 */
[----:B------:R-:W-:-:S02]  /*0fe0*/  FSETP.GEU.AND P2, PT, |R47|, 6.5827683646048100446e-37, PT ;  /* 0x036000002f00780b */ /* 0x000fc40003f4e200 */
[----:B------:R-:W-:Y:S01]  /*0ff0*/  ISETP.NE.U32.AND P0, PT, R43, 0x1, PT ;  /* 0x000000012b00780c */ /* 0x000fe20003f05070 */
[----:B------:R-:W-:-:S03]  /*1000*/  IMAD.MOV.U32 R43, RZ, RZ, 0x3da8ff83 ;  /* 0x3da8ff83ff2b7424 */ /* 0x000fc600078e00ff */
[----:B------:R-:W-:Y:S02]  /*1010*/  FSEL R52, R52, -8.06006814911005101289e+34, !P0 ;  /* 0xf9785eba34347808 */ /* 0x000fe40004000000 */
[----:B------:R-:W-:-:S06]  /*1020*/  FSEL R53, -R43, 0.11223486810922622681, !P0 ;  /* 0x3de5db652b357808 */ /* 0x000fcc0004000100 */
[----:B--2---:R-:W-:Y:S01]  /*1030*/  DFMA R52, R50, R52, R16 ;  /* 0x000000343234722b */ /* 0x004fe20000000010 */
[----:B------:R-:W0:Y:S01]  /*1040*/  MUFU.RCP64H R17, 1.4142131805419921875 ;  /* 0x3ff6a09e00117908 */ /* 0x000e220000001800 */
[----:B------:R-:W-:-:S06]  /*1050*/  MOV R16, 0x1 ;  /* 0x0000000100107802 */ /* 0x000fcc0000000f00 */
[----:B------:R-:W-:Y:S01]  /*1060*/  DFMA R54, R50, R52, R18 ;  /* 0x000000343236722b */ /* 0x000fe20000000012 */
[----:B------:R-:W-:Y:S02]  /*1070*/  IMAD.MOV.U32 R18, RZ, RZ, 0x60000000 ;  /* 0x60000000ff127424 */ /* 0x000fe400078e00ff */
[----:B------:R-:W-:-:S05]  /*1080*/  IMAD.MOV.U32 R19, RZ, RZ, 0x3ff6a09e ;  /* 0x3ff6a09eff137424 */ /* 0x000fca00078e00ff */
[----:B---3--:R-:W-:Y:S02]  /*1090*/  DFMA R20, R50, R54, R20 ;  /* 0x000000363214722b */ /* 0x008fe40000000014 */
[----:B0-----:R-:W-:-:S06]  /*10a0*/  DFMA R52, R16, -R18, 1 ;  /* 0x3ff000001034742b */ /* 0x001fcc0000000812 */
[----:B------:R-:W-:Y:S02]  /*10b0*/  DFMA R20, R50, R20, R22 ;  /* 0x000000143214722b */ /* 0x000fe40000000016 */
[----:B------:R-:W-:-:S06]  /*10c0*/  DFMA R52, R52, R52, R52 ;  /* 0x000000343434722b */ /* 0x000fcc0000000034 */
[----:B----4-:R-:W-:Y:S02]  /*10d0*/  DFMA R24, R50, R20, R24 ;  /* 0x000000143218722b */ /* 0x010fe40000000018 */
[----:B------:R-:W-:-:S06]  /*10e0*/  DFMA R16, R16, R52, R16 ;  /* 0x000000341010722b */ /* 0x000fcc0000000010 */
[----:B------:R-:W-:Y:S02]  /*10f0*/  DFMA R24, R50, R24, R26 ;  /* 0x000000183218722b */ /* 0x000fe4000000001a */
[----:B------:R-:W-:-:S06]  /*1100*/  DFMA R22, R16, -R18, 1 ;  /* 0x3ff000001016742b */ /* 0x000fcc0000000812 */
[----:B------:R-:W-:Y:S02]  /*1110*/  DFMA R48, R24, R48, R48 ;  /* 0x000000301830722b */ /* 0x000fe40000000030 */
[----:B------:R-:W-:Y:S02]  /*1120*/  DFMA R24, R50, R24, 1 ;  /* 0x3ff000003218742b */ /* 0x000fe40000000018 */
[----:B------:R-:W-:-:S08]  /*1130*/  DFMA R16, R16, R22, R16 ;  /* 0x000000161010722b */ /* 0x000fd00000000010 */
[----:B------:R-:W-:Y:S01]  /*1140*/  DMUL R20, R46, R16 ;  /* 0x000000102e147228 */ /* 0x000fe20000000000 */
[----:B------:R-:W-:Y:S02]  /*1150*/  FSEL R22, R24, R48, !P0 ;  /* 0x0000003018167208 */ /* 0x000fe40004000000 */
[----:B------:R-:W-:Y:S02]  /*1160*/  FSEL R23, R25, R49, !P0 ;  /* 0x0000003119177208 */ /* 0x000fe40004000000 */
[----:B------:R-:W-:-:S03]  /*1170*/  LOP3.LUT P0, RZ, R42, 0x2, RZ, 0xc0, !PT ;  /* 0x000000022aff7812 */ /* 0x000fc6000780c0ff */
[----:B------:R-:W-:-:S08]  /*1180*/  DFMA R18, R20, -R18, R46 ;  /* 0x800000121412722b */ /* 0x000fd0000000002e */
[----:B------:R-:W-:Y:S02]  /*1190*/  DFMA R16, R16, R18, R20 ;  /* 0x000000121010722b */ /* 0x000fe40000000014 */
[----:B------:R-:W-:Y:S02]  /*11a0*/  DMUL R20, R46, R46 ;  /* 0x0000002e2e147228 */ /* 0x000fe40000000000 */
[----:B------:R-:W-:-:S06]  /*11b0*/  DADD R18, RZ, -R22 ;  /* 0x00000000ff127229 */ /* 0x000fcc0000000816 */
[----:B------:R-:W-:Y:S01]  /*11c0*/  FFMA R24, RZ, 1.9267766475677490234, R17 ;  /* 0x3ff6a09eff187823 */ /* 0x000fe20000000011 */
[----:B------:R-:W-:-:S03]  /*11d0*/  DFMA R44, R44, R44, R20 ;  /* 0x0000002c2c2c722b */ /* 0x000fc60000000014 */
[----:B------:R-:W-:Y:S02]  /*11e0*/  FSEL R42, R22, R18, !P0 ;  /* 0x00000012162a7208 */ /* 0x000fe40004000000 */
[----:B------:R-:W-:Y:S02]  /*11f0*/  FSETP.GT.AND P1, PT, |R24|, 1.469367938527859385e-39, PT ;  /* 0x001000001800780b */ /* 0x000fe40003f24200 */
[----:B------:R-:W-:-:S11]  /*1200*/  FSEL R43, R23, R19, !P0 ;  /* 0x00000013172b7208 */ /* 0x000fd60004000000 */
[----:B------:R-:W-:Y:S05]  /*1210*/  @P1 BRA P2, `(.L_x_4) ;  /* 0x0000000000181947 */ /* 0x000fea0001000000 */
[----:B------:R-:W-:Y:S01]  /*1220*/  IMAD.MOV.U32 R16, RZ, RZ, R46 ;  /* 0x000000ffff107224 */ /* 0x000fe200078e002e */
[----:B------:R-:W-:Y:S01]  /*1230*/  MOV R18, 0x1280 ;  /* 0x0000128000127802 */ /* 0x000fe20000000f00 */
[----:B------:R-:W-:Y:S02]  /*1240*/  IMAD.MOV.U32 R17, RZ, RZ, R47 ;  /* 0x000000ffff117224 */ /* 0x000fe400078e002f */
[----:B------:R-:W-:Y:S02]  /*1250*/  IMAD.MOV.U32 R20, RZ, RZ, 0x60000000 ;  /* 0x60000000ff147424 */ /* 0x000fe400078e00ff */
[----:B------:R-:W-:-:S07]  /*1260*/  IMAD.MOV.U32 R19, RZ, RZ, 0x3ff6a09e ;  /* 0x3ff6a09eff137424 */ /* 0x000fce00078e00ff */
[----:B-----5:R-:W-:Y:S05]  /*1270*/  CALL.REL.NOINC `($__internal_0_$__cuda_sm20_div_rn_f64_full) ;  /* 0x000000e000ac7944 */ /* 0x020fea0003c00000 */
.L_x_4:
[----:B------:R-:W-:Y:S01]  /*1280*/  DSETP.NEU.AND P0, PT, |R16|, +INF , PT ;  /* 0x7ff000001000742a */ /* 0x000fe20003f0d200 */
[----:B------:R-:W-:-:S13]  /*1290*/  BSSY.RECONVERGENT B2, `(.L_x_5) ;  /* 0x000001e000027945 */ /* 0x000fda0003800200 */
[----:B------:R-:W-:Y:S05]  /*12a0*/  @!P0 BRA `(.L_x_6) ;  /* 0x0000000000688947 */ /* 0x000fea0003800000 */
[----:B------:R-:W-:Y:S01]  /*12b0*/  UMOV UR4, 0x6dc9c883 ;  /* 0x6dc9c88300047882 */ /* 0x000fe20000000000 */
[----:B------:R-:W-:Y:S01]  /*12c0*/  UMOV UR5, 0x3fe45f30 ;  /* 0x3fe45f3000057882 */ /* 0x000fe20000000000 */
[C---:B------:R-:W-:Y:S01]  /*12d0*/  DSETP.GE.AND P0, PT, |R16|.reuse, 2.14748364800000000000e+09, PT ;  /* 0x41e000001000742a */ /* 0x040fe20003f06200 */
[----:B------:R-:W-:Y:S01]  /*12e0*/  BSSY.RECONVERGENT B3, `(.L_x_7) ;  /* 0x0000014000037945 */ /* 0x000fe20003800200 */
[----:B------:R-:W-:Y:S01]  /*12f0*/  DMUL R18, R16, UR4 ;  /* 0x0000000410127c28 */ /* 0x000fe20008000000 */
        /* <DEDUP_REMOVED lines=12> */
[----:B------:R-:W-:Y:S01]  /*13c0*/  IMAD.MOV.U32 R20, RZ, RZ, R16 ;  /* 0x000000ffff147224 */ /* 0x000fe200078e0010 */
[----:B------:R-:W-:Y:S02]  /*13d0*/  MOV R27, R17 ;  /* 0x00000011001b7202 */ /* 0x000fe40000000f00 */
[----:B------:R-:W-:-:S07]  /*13e0*/  MOV R26, 0x1400 ;  /* 0x00001400001a7802 */ /* 0x000fce0000000f00 */
[----:B-----5:R-:W-:Y:S05]  /*13f0*/  CALL.REL.NOINC `($_Z16geneticAlgorithmbP10ChromosomeP17curandStateXORWOWS0_$__internal_trig_reduction_slowpathd) ;  /* 0x000000e400e07944 */ /* 0x020fea0003c00000 */
[----:B------:R-:W-:Y:S02]  /*1400*/  IMAD.MOV.U32 R46, RZ, RZ, R20 ;  /* 0x000000ffff2e7224 */ /* 0x000fe400078e0014 */
[----:B------:R-:W-:-:S07]  /*1410*/  IMAD.MOV.U32 R47, RZ, RZ, R21 ;  /* 0x000000ffff2f7224 */ /* 0x000fce00078e0015 */
.L_x_8:
[----:B------:R-:W-:Y:S05]  /*1420*/  BSYNC.RECONVERGENT B3 ;  /* 0x0000000000037941 */ /* 0x000fea0003800200 */
.L_x_7:
[----:B------:R-:W-:Y:S01]  /*1430*/  VIADD R50, R19, 0x1 ;  /* 0x0000000113327836 */ /* 0x000fe20000000000 */
[----:B------:R-:W-:Y:S06]  /*1440*/  BRA `(.L_x_9) ;  /* 0x0000000000087947 */ /* 0x000fec0003800000 */
.L_x_6:
[----:B------:R-:W-:Y:S01]  /*1450*/  DMUL R46, RZ, R16 ;  /* 0x00000010ff2e7228 */ /* 0x000fe20000000000 */
[----:B------:R-:W-:-:S10]  /*1460*/  IMAD.MOV.U32 R50, RZ, RZ, 0x1 ;  /* 0x00000001ff327424 */ /* 0x000fd400078e00ff */
.L_x_9:
[----:B------:R-:W-:Y:S05]  /*1470*/  BSYNC.RECONVERGENT B2 ;  /* 0x0000000000027941 */ /* 0x000fea0003800200 */
.L_x_5:
[----:B------:R-:W0:Y:S01]  /*1480*/  LDCU.64 UR4, c[0x4][0x48] ;  /* 0x01000900ff0477ac */ /* 0x000e220008000a00 */
[----:B------:R-:W-:-:S05]  /*1490*/  IMAD.SHL.U32 R16, R50, 0x40, RZ ;  /* 0x0000004032107824 */ /* 0x000fca00078e00ff */
[----:B------:R-:W-:-:S04]  /*14a0*/  LOP3.LUT R16, R16, 0x40, RZ, 0xc0, !PT ;  /* 0x0000004010107812 */ /* 0x000fc800078ec0ff */
[----:B0-----:R-:W-:-:S04]  /*14b0*/  IADD3 R54, P0, PT, R16, UR4, RZ ;  /* 0x0000000410367c10 */ /* 0x001fc8000ff1e0ff */
[----:B------:R-:W-:-:S05]  /*14c0*/  IADD3.X R55, PT, PT, RZ, UR5, RZ, P0, !PT ;  /* 0x00000005ff377c10 */ /* 0x000fca00087fe4ff */
[----:B------:R-:W2:Y:S04]  /*14d0*/  LDG.E.128.CONSTANT R16, desc[UR12][R54.64] ;  /* 0x0000000c36107981 */ /* 0x000ea8000c1e9d00 */
[----:B------:R-:W3:Y:S04]  /*14e0*/  LDG.E.128.CONSTANT R20, desc[UR12][R54.64+0x10] ;  /* 0x0000100c36147981 */ /* 0x000ee8000c1e9d00 */
[----:B------:R-:W4:Y:S01]  /*14f0*/  LDG.E.128.CONSTANT R24, desc[UR12][R54.64+0x20] ;  /* 0x0000200c36187981 */ /* 0x000f22000c1e9d00 */
[----:B------:R-:W-:Y:S01]  /*1500*/  LOP3.LUT R48, R50, 0x1, RZ, 0xc0, !PT ;  /* 0x0000000132307812 */ /* 0x000fe200078ec0ff */
[----:B------:R-:W-:Y:S01]  /*1510*/  IMAD.MOV.U32 R52, RZ, RZ, 0x20fd8164 ;  /* 0x20fd8164ff347424 */ /* 0x000fe200078e00ff */
[----:B------:R-:W-:Y:S01]  /*1520*/  FSETP.GEU.AND P1, PT, |R41|, 6.5827683646048100446e-37, PT ;  /* 0x036000002900780b */ /* 0x000fe20003f2e200 */
[----:B------:R-:W-:Y:S01]  /*1530*/  DFMA R44, R40, R40, R44 ;  /* 0x00000028282c722b */ /* 0x000fe2000000002c */
[----:B------:R-:W-:Y:S01]  /*1540*/  ISETP.NE.U32.AND P0, PT, R48, 0x1, PT ;  /* 0x000000013000780c */ /* 0x000fe20003f05070 */
[----:B------:R-:W-:-:S03]  /*1550*/  IMAD.MOV.U32 R48, RZ, RZ, 0x3da8ff83 ;  /* 0x3da8ff83ff307424 */ /* 0x000fc600078e00ff */
[----:B------:R-:W-:Y:S02]  /*1560*/  FSEL R52, R52, -8.06006814911005101289e+34, !P0 ;  /* 0xf9785eba34347808 */ /* 0x000fe40004000000 */
[----:B------:R-:W-:Y:S01]  /*1570*/  FSEL R53, -R48, 0.11223486810922622681, !P0 ;  /* 0x3de5db6530357808 */ /* 0x000fe20004000100 */
[----:B------:R-:W-:-:S08]  /*1580*/  DMUL R48, R46, R46 ;  /* 0x0000002e2e307228 */ /* 0x000fd00000000000 */
[----:B--2---:R-:W-:Y:S01]  /*1590*/  DFMA R16, R48, R52, R16 ;  /* 0x000000343010722b */ /* 0x004fe20000000010 */
[----:B------:R-:W0:Y:S01]  /*15a0*/  MUFU.RCP64H R53, 1.7320499420166015625 ;  /* 0x3ffbb67a00357908 */ /* 0x000e220000001800 */
[----:B------:R-:W-:-:S06]  /*15b0*/  IMAD.MOV.U32 R52, RZ, RZ, 0x1 ;  /* 0x00000001ff347424 */ /* 0x000fcc00078e00ff */
[----:B------:R-:W-:Y:S01]  /*15c0*/  DFMA R18, R48, R16, R18 ;  /* 0x000000103012722b */ /* 0x000fe20000000012 */
[----:B------:R-:W-:Y:S02]  /*15d0*/  IMAD.MOV.U32 R16, RZ, RZ, -0x20000000 ;  /* 0xe0000000ff107424 */ /* 0x000fe400078e00ff */
        /* <DEDUP_REMOVED lines=18> */
[----:B------:R-:W-:-:S08]  /*1700*/  DADD R18, RZ, -R20 ;  /* 0x00000000ff127229 */ /* 0x000fd00000000814 */
[----:B------:R-:W-:Y:S02]  /*1710*/  FFMA R22, RZ, 1.9665062427520751953, R17 ;  /* 0x3ffbb67aff167823 */ /* 0x000fe40000000011 */
[----:B------:R-:W-:Y:S02]  /*1720*/  FSEL R18, R20, R18, !P0 ;  /* 0x0000001214127208 */ /* 0x000fe40004000000 */
[----:B------:R-:W-:Y:S02]  /*1730*/  FSEL R19, R21, R19, !P0 ;  /* 0x0000001315137208 */ /* 0x000fe40004000000 */
[----:B------:R-:W-:-:S04]  /*1740*/  FSETP.GT.AND P0, PT, |R22|, 1.469367938527859385e-39, PT ;  /* 0x001000001600780b */ /* 0x000fc80003f04200 */
[----:B------:R-:W-:-:S09]  /*1750*/  DMUL R42, R42, R18 ;  /* 0x000000122a2a7228 */ /* 0x000fd20000000000 */
[----:B------:R-:W-:Y:S05]  /*1760*/  @P0 BRA P1, `(.L_x_10) ;  /* 0x0000000000180947 */ /* 0x000fea0000800000 */
[----:B------:R-:W-:Y:S01]  /*1770*/  MOV R16, R40 ;  /* 0x0000002800107202 */ /* 0x000fe20000000f00 */
[----:B------:R-:W-:Y:S01]  /*1780*/  IMAD.MOV.U32 R17, RZ, RZ, R41 ;  /* 0x000000ffff117224 */ /* 0x000fe200078e0029 */
[----:B------:R-:W-:Y:S01]  /*1790*/  MOV R18, 0x17d0 ;  /* 0x000017d000127802 */ /* 0x000fe20000000f00 */
[----:B------:R-:W-:Y:S02]  /*17a0*/  IMAD.MOV.U32 R20, RZ, RZ, -0x20000000 ;  /* 0xe0000000ff147424 */ /* 0x000fe400078e00ff */
[----:B------:R-:W-:-:S07]  /*17b0*/  IMAD.MOV.U32 R19, RZ, RZ, 0x3ffbb67a ;  /* 0x3ffbb67aff137424 */ /* 0x000fce00078e00ff */
[----:B-----5:R-:W-:Y:S05]  /*17c0*/  CALL.REL.NOINC `($__internal_0_$__cuda_sm20_div_rn_f64_full) ;  /* 0x000000dc00587944 */ /* 0x020fea0003c00000 */
.L_x_10:
        /* <DEDUP_REMOVED lines=21> */
[----:B------:R-:W-:Y:S01]  /*1920*/  MOV R26, 0x1950 ;  /* 0x00001950001a7802 */ /* 0x000fe20000000f00 */
[----:B------:R-:W-:-:S07]  /*1930*/  IMAD.MOV.U32 R27, RZ, RZ, R17 ;  /* 0x000000ffff1b7224 */ /* 0x000fce00078e0011 */
[----:B-----5:R-:W-:Y:S05]  /*1940*/  CALL.REL.NOINC `($_Z16geneticAlgorithmbP10ChromosomeP17curandStateXORWOWS0_$__internal_trig_reduction_slowpathd) ;  /* 0x000000e0008c7944 */ /* 0x020fea0003c00000 */
[----:B------:R-:W-:Y:S01]  /*1950*/  MOV R40, R20 ;  /* 0x0000001400287202 */ /* 0x000fe20000000f00 */
[----:B------:R-:W-:-:S07]  /*1960*/  IMAD.MOV.U32 R41, RZ, RZ, R21 ;  /* 0x000000ffff297224 */ /* 0x000fce00078e0015 */
.L_x_14:
[----:B------:R-:W-:Y:S05]  /*1970*/  BSYNC.RECONVERGENT B3 ;  /* 0x0000000000037941 */ /* 0x000fea0003800200 */
.L_x_13:
[----:B------:R-:W-:Y:S01]  /*1980*/  VIADD R48, R19, 0x1 ;  /* 0x0000000113307836 */ /* 0x000fe20000000000 */
[----:B------:R-:W-:Y:S06]  /*1990*/  BRA `(.L_x_15) ;  /* 0x0000000000087947 */ /* 0x000fec0003800000 */
.L_x_12:
[----:B------:R-:W-:Y:S01]  /*19a0*/  DMUL R40, RZ, R16 ;  /* 0x00000010ff287228 */ /* 0x000fe20000000000 */
[----:B------:R-:W-:-:S10]  /*19b0*/  IMAD.MOV.U32 R48, RZ, RZ, 0x1 ;  /* 0x00000001ff307424 */ /* 0x000fd400078e00ff */
.L_x_15:
[----:B------:R-:W-:Y:S05]  /*19c0*/  BSYNC.RECONVERGENT B2 ;  /* 0x0000000000027941 */ /* 0x000fea0003800200 */
.L_x_11:
[----:B------:R-:W0:Y:S01]  /*19d0*/  LDCU.64 UR4, c[0x4][0x48] ;  /* 0x01000900ff0477ac */ /* 0x000e220008000a00 */
[----:B------:R-:W-:-:S05]  /*19e0*/  IMAD.SHL.U32 R16, R48, 0x40, RZ ;  /* 0x0000004030107824 */ /* 0x000fca00078e00ff */
        /* <DEDUP_REMOVED lines=8> */
[----:B------:R-:W-:-:S02]  /*1a70*/  MOV R52, 0x20fd8164 ;  /* 0x20fd816400347802 */ /* 0x000fc40000000f00 */
[----:B------:R-:W-:Y:S01]  /*1a80*/  ISETP.NE.U32.AND P0, PT, R46, 0x1, PT ;  /* 0x000000012e00780c */ /* 0x000fe20003f05070 */
[----:B------:R-:W-:-:S03]  /*1a90*/  DMUL R46, R40, R40 ;  /* 0x00000028282e7228 */ /* 0x000fc60000000000 */
[----:B------:R-:W-:Y:S02]  /*1aa0*/  FSEL R52, R52, -8.06006814911005101289e+34, !P0 ;  /* 0xf9785eba34347808 */ /* 0x000fe40004000000 */
[----:B------:R-:W-:-:S06]  /*1ab0*/  FSEL R53, -R49, 0.11223486810922622681, !P0 ;  /* 0x3de5db6531357808 */ /* 0x000fcc0004000100 */
[----:B--2---:R-:W-:-:S08]  /*1ac0*/  DFMA R16, R46, R52, R16 ;  /* 0x000000342e10722b */ /* 0x004fd00000000010 */
[----:B------:R-:W-:-:S08]  /*1ad0*/  DFMA R16, R46, R16, R18 ;  /* 0x000000102e10722b */ /* 0x000fd00000000012 */
[----:B---3--:R-:W-:Y:S02]  /*1ae0*/  DFMA R16, R46, R16, R20 ;  /* 0x000000102e10722b */ /* 0x008fe40000000014 */
[----:B------:R-:W-:-:S06]  /*1af0*/  DMUL R20, R38, 0.5 ;  /* 0x3fe0000026147828 */ /* 0x000fcc0000000000 */
[----:B------:R-:W-:-:S08]  /*1b00*/  DFMA R16, R46, R16, R22 ;  /* 0x000000102e10722b */ /* 0x000fd00000000016 */
[----:B----4-:R-:W-:-:S08]  /*1b10*/  DFMA R16, R46, R16, R24 ;  /* 0x000000102e10722b */ /* 0x010fd00000000018 */
[----:B------:R-:W-:-:S08]  /*1b20*/  DFMA R16, R46, R16, R26 ;  /* 0x000000102e10722b */ /* 0x000fd0000000001a */
[----:B------:R-:W-:Y:S02]  /*1b30*/  DFMA R40, R16, R40, R40 ;  /* 0x000000281028722b */ /* 0x000fe40000000028 */
[----:B------:R-:W-:-:S10]  /*1b40*/  DFMA R16, R46, R16, 1 ;  /* 0x3ff000002e10742b */ /* 0x000fd40000000010 */
[----:B------:R-:W-:Y:S02]  /*1b50*/  FSEL R18, R16, R40, !P0 ;  /* 0x0000002810127208 */ /* 0x000fe40004000000 */
[----:B------:R-:W-:Y:S01]  /*1b60*/  FSEL R19, R17, R41, !P0 ;  /* 0x0000002911137208 */ /* 0x000fe20004000000 */
[----:B------:R-:W-:Y:S01]  /*1b70*/  DFMA R40, R38, R38, R44 ;  /* 0x000000262628722b */ /* 0x000fe2000000002c */
[----:B------:R-:W-:-:S04]  /*1b80*/  LOP3.LUT P0, RZ, R48, 0x2, RZ, 0xc0, !PT ;  /* 0x0000000230ff7812 */ /* 0x000fc8000780c0ff */
[----:B------:R-:W-:-:S10]  /*1b90*/  DADD R16, RZ, -R18 ;  /* 0x00000000ff107229 */ /* 0x000fd40000000812 */
[----:B------:R-:W-:Y:S02]  /*1ba0*/  FSEL R16, R18, R16, !P0 ;  /* 0x0000001012107208 */ /* 0x000fe40004000000 */
[----:B------:R-:W-:Y:S01]  /*1bb0*/  FSEL R17, R19, R17, !P0 ;  /* 0x0000001113117208 */ /* 0x000fe20004000000 */
[----:B------:R-:W-:-:S05]  /*1bc0*/  DSETP.NEU.AND P0, PT, |R20|, +INF , PT ;  /* 0x7ff000001400742a */ /* 0x000fca0003f0d200 */
[----:B------:R-:W-:-:S09]  /*1bd0*/  DMUL R38, R42, R16 ;  /* 0x000000102a267228 */ /* 0x000fd20000000000 */
[----:B------:R-:W-:Y:S05]  /*1be0*/  @!P0 BRA `(.L_x_16) ;  /* 0x0000000000688947 */ /* 0x000fea0003800000 */
[----:B------:R-:W-:Y:S01]  /*1bf0*/  UMOV UR4, 0x6dc9c883 ;  /* 0x6dc9c88300047882 */ /* 0x000fe20000000000 */
[----:B------:R-:W-:Y:S01]  /*1c00*/  UMOV UR5, 0x3fe45f30 ;  /* 0x3fe45f3000057882 */ /* 0x000fe20000000000 */
[C---:B------:R-:W-:Y:S02]  /*1c10*/  DSETP.GE.AND P0, PT, |R20|.reuse, 2.14748364800000000000e+09, PT ;  /* 0x41e000001400742a */ /* 0x040fe40003f06200 */
        /* <DEDUP_REMOVED lines=14> */
[----:B------:R-:W-:Y:S01]  /*1d00*/  IMAD.MOV.U32 R27, RZ, RZ, R21 ;  /* 0x000000ffff1b7224 */ /* 0x000fe200078e0015 */
[----:B------:R-:W-:-:S07]  /*1d10*/  MOV R26, 0x1d30 ;  /* 0x00001d30001a7802 */ /* 0x000fce0000000f00 */
[----:B-----5:R-:W-:Y:S05]  /*1d20*/  CALL.REL.NOINC `($_Z16geneticAlgorithmbP10ChromosomeP17curandStateXORWOWS0_$__internal_trig_reduction_slowpathd) ;  /* 0x000000dc00947944 */ /* 0x020fea0003c00000 */
[----:B------:R-:W-:Y:S05]  /*1d30*/  BSYNC.RECONVERGENT B2 ;  /* 0x0000000000027941 */ /* 0x000fea0003800200 */
.L_x_18:
[----:B------:R-:W-:Y:S02]  /*1d40*/  IMAD.MOV.U32 R16, RZ, RZ, R19 ;  /* 0x000000ffff107224 */ /* 0x000fe400078e0013 */
[----:B------:R-:W-:Y:S02]  /*1d50*/  IMAD.MOV.U32 R42, RZ, RZ, R20 ;  /* 0x000000ffff2a7224 */ /* 0x000fe400078e0014 */
[----:B------:R-:W-:-:S07]  /*1d60*/  IMAD.MOV.U32 R43, RZ, RZ, R21 ;  /* 0x000000ffff2b7224 */ /* 0x000fce00078e0015 */
.L_x_17:
[----:B------:R-:W-:Y:S01]  /*1d70*/  IADD3 R46, PT, PT, R16, 0x1, RZ ;  /* 0x00000001102e7810 */ /* 0x000fe20007ffe0ff */
[----:B------:R-:W-:Y:S06]  /*1d80*/  BRA `(.L_x_19) ;  /* 0x0000000000087947 */ /* 0x000fec0003800000 */
.L_x_16:
[----:B------:R-:W-:Y:S01]  /*1d90*/  DMUL R42, RZ, R20 ;  /* 0x00000014ff2a7228 */ /* 0x000fe20000000000 */
[----:B------:R-:W-:-:S10]  /*1da0*/  IMAD.MOV.U32 R46, RZ, RZ, 0x1 ;  /* 0x00000001ff2e7424 */ /* 0x000fd400078e00ff */
.L_x_19:
[----:B------:R-:W0:Y:S01]  /*1db0*/  LDCU.64 UR4, c[0x4][0x48] ;  /* 0x01000900ff0477ac */ /* 0x000e220008000a00 */
[----:B------:R-:W-:-:S05]  /*1dc0*/  IMAD.SHL.U32 R16, R46, 0x40, RZ ;  /* 0x000000402e107824 */ /* 0x000fca00078e00ff */
[----:B------:R-:W-:-:S04]  /*1dd0*/  LOP3.LUT R16, R16, 0x40, RZ, 0xc0, !PT ;  /* 0x0000004010107812 */ /* 0x000fc800078ec0ff */
[----:B0-----:R-:W-:-:S05]  /*1de0*/  IADD3 R50, P0, PT, R16, UR4, RZ ;  /* 0x0000000410327c10 */ /* 0x001fca000ff1e0ff */
[----:B------:R-:W-:-:S05]  /*1df0*/  IMAD.X R51, RZ, RZ, UR5, P0 ;  /* 0x00000005ff337e24 */ /* 0x000fca00080e06ff */
[----:B------:R-:W2:Y:S04]  /*1e00*/  LDG.E.128.CONSTANT R16, desc[UR12][R50.64] ;  /* 0x0000000c32107981 */ /* 0x000ea8000c1e9d00 */
[----:B------:R-:W3:Y:S04]  /*1e10*/  LDG.E.128.CONSTANT R20, desc[UR12][R50.64+0x10] ;  /* 0x0000100c32147981 */ /* 0x000ee8000c1e9d00 */
[----:B------:R0:W4:Y:S01]  /*1e20*/  LDG.E.128.CONSTANT R24, desc[UR12][R50.64+0x20] ;  /* 0x0000200c32187981 */ /* 0x000122000c1e9d00 */
[----:B------:R-:W-:Y:S01]  /*1e30*/  LOP3.LUT R44, R46, 0x1, RZ, 0xc0, !PT ;  /* 0x000000012e2c7812 */ /* 0x000fe200078ec0ff */
[----:B------:R-:W-:Y:S01]  /*1e40*/  IMAD.MOV.U32 R52, RZ, RZ, 0x20fd8164 ;  /* 0x20fd8164ff347424 */ /* 0x000fe200078e00ff */
[----:B------:R-:W0:Y:S01]  /*1e50*/  MUFU.RCP64H R49, 2.2360668182373046875 ;  /* 0x4001e37700317908 */ /* 0x000e220000001800 */
[----:B------:R-:W-:Y:S01]  /*1e60*/  IMAD.MOV.U32 R47, RZ, RZ, 0x3da8ff83 ;  /* 0x3da8ff83ff2f7424 */ /* 0x000fe200078e00ff */
[----:B------:R-:W-:Y:S01]  /*1e70*/  ISETP.NE.U32.AND P0, PT, R44, 0x1, PT ;  /* 0x000000012c00780c */ /* 0x000fe20003f05070 */
[----:B------:R-:W-:Y:S01]  /*1e80*/  DMUL R44, R42, R42 ;  /* 0x0000002a2a2c7228 */ /* 0x000fe20000000000 */
[----:B------:R-:W-:Y:S01]  /*1e90*/  IMAD.MOV.U32 R48, RZ, RZ, 0x1 ;  /* 0x00000001ff307424 */ /* 0x000fe200078e00ff */
[----:B------:R-:W-:Y:S01]  /*1ea0*/  FSETP.GEU.AND P1, PT, |R37|, 6.5827683646048100446e-37, PT ;  /* 0x036000002500780b */ /* 0x000fe20003f2e200 */
[----:B------:R-:W-:Y:S01]  /*1eb0*/  DFMA R40, R36, R36, R40 ;  /* 0x000000242428722b */ /* 0x000fe20000000028 */
[----:B------:R-:W-:-:S02]  /*1ec0*/  FSEL R52, R52, -8.06006814911005101289e+34, !P0 ;  /* 0xf9785eba34347808 */ /* 0x000fc40004000000 */
[----:B------:R-:W-:-:S06]  /*1ed0*/  FSEL R53, -R47, 0.11223486810922622681, !P0 ;  /* 0x3de5db652f357808 */ /* 0x000fcc0004000100 */
[----:B--2---:R-:W-:Y:S01]  /*1ee0*/  DFMA R52, R44, R52, R16 ;  /* 0x000000342c34722b */ /* 0x004fe20000000010 */
[----:B------:R-:W-:Y:S01]  /*1ef0*/  MOV R16, 0xa0000000 ;  /* 0xa000000000107802 */ /* 0x000fe20000000f00 */
[----:B------:R-:W-:-:S06]  /*1f00*/  IMAD.MOV.U32 R17, RZ, RZ, 0x4001e377 ;  /* 0x4001e377ff117424 */ /* 0x000fcc00078e00ff */
[----:B------:R-:W-:Y:S02]  /*1f10*/  DFMA R18, R44, R52, R18 ;  /* 0x000000342c12722b */ /* 0x000fe40000000012 */
[----:B0-----:R-:W-:-:S06]  /*1f20*/  DFMA R50, R48, -R16, 1 ;  /* 0x3ff000003032742b */ /* 0x001fcc0000000810 */
[----:B---3--:R-:W-:Y:S02]  /*1f30*/  DFMA R18, R44, R18, R20 ;  /* 0x000000122c12722b */ /* 0x008fe40000000014 */
[----:B------:R-:W-:-:S06]  /*1f40*/  DFMA R50, R50, R50, R50 ;  /* 0x000000323232722b */ /* 0x000fcc0000000032 */
[----:B------:R-:W-:Y:S02]  /*1f50*/  DFMA R18, R44, R18, R22 ;  /* 0x000000122c12722b */ /* 0x000fe40000000016 */
[----:B------:R-:W-:-:S06]  /*1f60*/  DFMA R50, R48, R50, R48 ;  /* 0x000000323032722b */ /* 0x000fcc0000000030 */
[----:B----4-:R-:W-:Y:S02]  /*1f70*/  DFMA R24, R44, R18, R24 ;  /* 0x000000122c18722b */ /* 0x010fe40000000018 */
[----:B------:R-:W-:-:S06]  /*1f80*/  DFMA R20, R50, -R16, 1 ;  /* 0x3ff000003214742b */ /* 0x000fcc0000000810 */
[----:B------:R-:W-:Y:S02]  /*1f90*/  DFMA R24, R44, R24, R26 ;  /* 0x000000182c18722b */ /* 0x000fe4000000001a */
[----:B------:R-:W-:-:S06]  /*1fa0*/  DFMA R18, R50, R20, R50 ;  /* 0x000000143212722b */ /* 0x000fcc0000000032 */
[----:B------:R-:W-:Y:S02]  /*1fb0*/  DFMA R42, R24, R42, R42 ;  /* 0x0000002a182a722b */ /* 0x000fe4000000002a */
[----:B------:R-:W-:Y:S02]  /*1fc0*/  DMUL R20, R36, R18 ;  /* 0x0000001224147228 */ /* 0x000fe40000000000 */
[----:B------:R-:W-:-:S06]  /*1fd0*/  DFMA R24, R44, R24, 1 ;  /* 0x3ff000002c18742b */ /* 0x000fcc0000000018 */
[----:B------:R-:W-:-:S04]  /*1fe0*/  DFMA R16, R20, -R16, R36 ;  /* 0x800000101410722b */ /* 0x000fc80000000024 */
[----:B------:R-:W-:Y:S02]  /*1ff0*/  FSEL R22, R24, R42, !P0 ;  /* 0x0000002a18167208 */ /* 0x000fe40004000000 */
[----:B------:R-:W-:Y:S02]  /*2000*/  FSEL R23, R25, R43, !P0 ;  /* 0x0000002b19177208 */ /* 0x000fe40004000000 */
[----:B------:R-:W-:Y:S01]  /*2010*/  DFMA R16, R18, R16, R20 ;  /* 0x000000101210722b */ /* 0x000fe20000000014 */
[----:B------:R-:W-:-:S03]  /*2020*/  LOP3.LUT P0, RZ, R46, 0x2, RZ, 0xc0, !PT ;  /* 0x000000022eff7812 */ /* 0x000fc6000780c0ff */
[----:B------:R-:W-:-:S06]  /*2030*/  DADD R18, RZ, -R22 ;  /* 0x00000000ff127229 */ /* 0x000fcc0000000816 */
[----:B------:R-:W-:-:S04]  /*2040*/  FFMA R20, RZ, 2.0295083522796630859, R17 ;  /* 0x4001e377ff147823 */ /* 0x000fc80000000011 */
[----:B------:R-:W-:Y:S02]  /*2050*/  FSEL R18, R22, R18, !P0 ;  /* 0x0000001216127208 */ /* 0x000fe40004000000 */
[----:B------:R-:W-:Y:S02]  /*2060*/  FSEL R19, R23, R19, !P0 ;  /* 0x0000001317137208 */ /* 0x000fe40004000000 */
[----:B------:R-:W-:-:S04]  /*2070*/  FSETP.GT.AND P0, PT, |R20|, 1.469367938527859385e-39, PT ;  /* 0x001000001400780b */ /* 0x000fc80003f04200 */
[----:B------:R-:W-:-:S09]  /*2080*/  DMUL R38, R38, R18 ;  /* 0x0000001226267228 */ /* 0x000fd20000000000 */
[----:B------:R-:W-:Y:S05]  /*2090*/  @P0 BRA P1, `(.L_x_20) ;  /* 0x0000000000180947 */ /* 0x000fea0000800000 */
[----:B------:R-:W-:Y:S01]  /*20a0*/  IMAD.MOV.U32 R16, RZ, RZ, R36 ;  /* 0x000000ffff107224 */ /* 0x000fe200078e0024 */
[----:B------:R-:W-:Y:S01]  /*20b0*/  MOV R19, 0x4001e377 ;  /* 0x4001e37700137802 */ /* 0x000fe20000000f00 */
[----:B------:R-:W-:Y:S01]  /*20c0*/  IMAD.MOV.U32 R17, RZ, RZ, R37 ;  /* 0x000000ffff117224 */ /* 0x000fe200078e0025 */
[----:B------:R-:W-:Y:S01]  /*20d0*/  MOV R18, 0x2100 ;  /* 0x0000210000127802 */ /* 0x000fe20000000f00 */
[----:B------:R-:W-:-:S07]  /*20e0*/  IMAD.MOV.U32 R20, RZ, RZ, -0x60000000 ;  /* 0xa0000000ff147424 */ /* 0x000fce00078e00ff */
[----:B-----5:R-:W-:Y:S05]  /*20f0*/  CALL.REL.NOINC `($__internal_0_$__cuda_sm20_div_rn_f64_full) ;  /* 0x000000d4000c7944 */ /* 0x020fea0003c00000 */
.L_x_20:
        /* <DEDUP_REMOVED lines=24> */
[----:B------:R-:W-:Y:S02]  /*2280*/  IMAD.MOV.U32 R36, RZ, RZ, R20 ;  /* 0x000000ffff247224 */ /* 0x000fe400078e0014 */
[----:B------:R-:W-:-:S07]  /*2290*/  IMAD.MOV.U32 R37, RZ, RZ, R21 ;  /* 0x000000ffff257224 */ /* 0x000fce00078e0015 */
.L_x_24:
[----:B------:R-:W-:Y:S05]  /*22a0*/  BSYNC.RECONVERGENT B3 ;  /* 0x0000000000037941 */ /* 0x000fea0003800200 */
.L_x_23:
[----:B------:R-:W-:Y:S01]  /*22b0*/  VIADD R44, R19, 0x1 ;  /* 0x00000001132c7836 */ /* 0x000fe20000000000 */
[----:B------:R-:W-:Y:S06]  /*22c0*/  BRA `(.L_x_25) ;  /* 0x0000000000087947 */ /* 0x000fec0003800000 */
.L_x_22:
[----:B------:R-:W-:Y:S01]  /*22d0*/  DMUL R36, RZ, R16 ;  /* 0x00000010ff247228 */ /* 0x000fe20000000000 */
[----:B------:R-:W-:-:S10]  /*22e0*/  MOV R44, 0x1 ;  /* 0x00000001002c7802 */ /* 0x000fd40000000f00 */
.L_x_25:
[----:B------:R-:W-:Y:S05]  /*22f0*/  BSYNC.RECONVERGENT B2 ;  /* 0x0000000000027941 */ /* 0x000fea0003800200 */
.L_x_21:
        /* <DEDUP_REMOVED lines=10> */
[----:B------:R-:W0:Y:S01]  /*23a0*/  MUFU.RCP64H R47, 2.449489593505859375 ;  /* 0x4003988e002f7908 */ /* 0x000e220000001800 */
        /* <DEDUP_REMOVED lines=9> */
[----:B------:R-:W-:Y:S01]  /*2440*/  IMAD.MOV.U32 R16, RZ, RZ, 0x20000000 ;  /* 0x20000000ff107424 */ /* 0x000fe200078e00ff */
[----:B------:R-:W-:-:S06]  /*2450*/  MOV R17, 0x4003988e ;  /* 0x4003988e00117802 */ /* 0x000fcc0000000f00 */
        /* <DEDUP_REMOVED lines=19> */
[----:B------:R-:W-:-:S04]  /*2590*/  FFMA R20, RZ, 2.0561861991882324219, R17 ;  /* 0x4003988eff147823 */ /* 0x000fc80000000011 */
[----:B------:R-:W-:Y:S02]  /*25a0*/  FSEL R18, R24, R18, !P0 ;  /* 0x0000001218127208 */ /* 0x000fe40004000000 */
[----:B------:R-:W-:Y:S02]  /*25b0*/  FSEL R19, R25, R19, !P0 ;  /* 0x0000001319137208 */ /* 0x000fe40004000000 */
[----:B------:R-:W-:-:S04]  /*25c0*/  FSETP.GT.AND P0, PT, |R20|, 1.469367938527859385e-39, PT ;  /* 0x001000001400780b */ /* 0x000fc80003f04200 */
[----:B------:R-:W-:-:S09]  /*25d0*/  DMUL R38, R38, R18 ;  /* 0x0000001226267228 */ /* 0x000fd20000000000 */
[----:B------:R-:W-:Y:S05]  /*25e0*/  @P0 BRA P1, `(.L_x_26) ;  /* 0x0000000000180947 */ /* 0x000fea0000800000 */
[----:B------:R-:W-:Y:S01]  /*25f0*/  IMAD.MOV.U32 R16, RZ, RZ, R34 ;  /* 0x000000ffff107224 */ /* 0x000fe200078e0022 */
[----:B------:R-:W-:Y:S01]  /*2600*/  MOV R18, 0x2650 ;  /* 0x0000265000127802 */ /* 0x000fe20000000f00 */
[----:B------:R-:W-:Y:S02]  /*2610*/  IMAD.MOV.U32 R17, RZ, RZ, R35 ;  /* 0x000000ffff117224 */ /* 0x000fe400078e0023 */
[----:B------:R-:W-:Y:S02]  /*2620*/  IMAD.MOV.U32 R20, RZ, RZ, 0x20000000 ;  /* 0x20000000ff147424 */ /* 0x000fe400078e00ff */
[----:B------:R-:W-:-:S07]  /*2630*/  IMAD.MOV.U32 R19, RZ, RZ, 0x4003988e ;  /* 0x4003988eff137424 */ /* 0x000fce00078e00ff */
[----:B-----5:R-:W-:Y:S05]  /*2640*/  CALL.REL.NOINC `($__internal_0_$__cuda_sm20_div_rn_f64_full) ;  /* 0x000000cc00b87944 */ /* 0x020fea0003c00000 */
.L_x_26:
        /* <DEDUP_REMOVED lines=20> */
[----:B------:R-:W-:Y:S01]  /*2790*/  MOV R20, R16 ;  /* 0x0000001000147202 */ /* 0x000fe20000000f00 */
[----:B------:R-:W-:Y:S01]  /*27a0*/  IMAD.MOV.U32 R27, RZ, RZ, R17 ;  /* 0x000000ffff1b7224 */ /* 0x000fe200078e0011 */
[----:B------:R-:W-:-:S07]  /*27b0*/  MOV R26, 0x27d0 ;  /* 0x000027d0001a7802 */ /* 0x000fce0000000f00 */
[----:B-----5:R-:W-:Y:S05]  /*27c0*/  CALL.REL.NOINC `($_Z16geneticAlgorithmbP10ChromosomeP17curandStateXORWOWS0_$__internal_trig_reduction_slowpathd) ;  /* 0x000000d000ec7944 */ /* 0x020fea0003c00000 */
[----:B------:R-:W-:Y:S02]  /*27d0*/  IMAD.MOV.U32 R34, RZ, RZ, R20 ;  /* 0x000000ffff227224 */ /* 0x000fe400078e0014 */
[----:B------:R-:W-:-:S07]  /*27e0*/  IMAD.MOV.U32 R35, RZ, RZ, R21 ;  /* 0x000000ffff237224 */ /* 0x000fce00078e0015 */
.L_x_30:
[----:B------:R-:W-:Y:S05]  /*27f0*/  BSYNC.RECONVERGENT B3 ;  /* 0x0000000000037941 */ /* 0x000fea0003800200 */
.L_x_29:
[----:B------:R-:W-:Y:S01]  /*2800*/  VIADD R42, R19, 0x1 ;  /* 0x00000001132a7836 */ /* 0x000fe20000000000 */
[----:B------:R-:W-:Y:S06]  /*2810*/  BRA `(.L_x_31) ;  /* 0x0000000000087947 */ /* 0x000fec0003800000 */
.L_x_28:
[----:B------:R-:W-:Y:S01]  /*2820*/  DMUL R34, RZ, R16 ;  /* 0x00000010ff227228 */ /* 0x000fe20000000000 */
[----:B------:R-:W-:-:S10]  /*2830*/  IMAD.MOV.U32 R42, RZ, RZ, 0x1 ;  /* 0x00000001ff2a7424 */ /* 0x000fd400078e00ff */
.L_x_31:
[----:B------:R-:W-:Y:S05]  /*2840*/  BSYNC.RECONVERGENT B2 ;  /* 0x0000000000027941 */ /* 0x000fea0003800200 */
.L_x_27:
[----:B------:R-:W0:Y:S01]  /*2850*/  LDCU.64 UR4, c[0x4][0x48] ;  /* 0x01000900ff0477ac */ /* 0x000e220008000a00 */
[----:B------:R-:W-:-:S04]  /*2860*/  SHF.L.U32 R16, R42, 0x6, RZ ;  /* 0x000000062a107819 */ /* 0x000fc800000006ff */
        /* <DEDUP_REMOVED lines=8> */
[----:B------:R-:W0:Y:S01]  /*28f0*/  MUFU.RCP64H R45, 2.6457500457763671875 ;  /* 0x40052a7f002d7908 */ /* 0x000e220000001800 */
[----:B------:R-:W-:Y:S01]  /*2900*/  IMAD.MOV.U32 R43, RZ, RZ, 0x3da8ff83 ;  /* 0x3da8ff83ff2b7424 */ /* 0x000fe200078e00ff */
[----:B------:R-:W-:Y:S01]  /*2910*/  ISETP.NE.U32.AND P0, PT, R36, 0x1, PT ;  /* 0x000000012400780c */ /* 0x000fe20003f05070 */
[----:B------:R-:W-:Y:S01]  /*2920*/  DMUL R36, R34, R34 ;  /* 0x0000002222247228 */ /* 0x000fe20000000000 */
[----:B------:R-:W-:Y:S01]  /*2930*/  MOV R44, 0x1 ;  /* 0x00000001002c7802 */ /* 0x000fe20000000f00 */
[----:B------:R-:W-:Y:S01]  /*2940*/  DFMA R40, R32, R32, R40 ;  /* 0x000000202028722b */ /* 0x000fe20000000028 */
[----:B------:R-:W-:-:S02]  /*2950*/  FSEL R48, R48, -8.06006814911005101289e+34, !P0 ;  /* 0xf9785eba30307808 */ /* 0x000fc40004000000 */
[----:B------:R-:W-:Y:S02]  /*2960*/  FSEL R49, -R43, 0.11223486810922622681, !P0 ;  /* 0x3de5db652b317808 */ /* 0x000fe40004000100 */
[----:B------:R-:W-:-:S04]  /*2970*/  FSETP.GEU.AND P1, PT, |R33|, 6.5827683646048100446e-37, PT ;  /* 0x036000002100780b */ /* 0x000fc80003f2e200 */
[----:B--2---:R-:W-:Y:S01]  /*2980*/  DFMA R48, R36, R48, R16 ;  /* 0x000000302430722b */ /* 0x004fe20000000010 */
[----:B------:R-:W-:Y:S02]  /*2990*/  IMAD.MOV.U32 R16, RZ, RZ, -0x60000000 ;  /* 0xa0000000ff107424 */ /* 0x000fe400078e00ff */
[----:B------:R-:W-:-:S05]  /*29a0*/  IMAD.MOV.U32 R17, RZ, RZ, 0x40052a7f ;  /* 0x40052a7fff117424 */ /* 0x000fca00078e00ff */
        /* <DEDUP_REMOVED lines=19> */
[----:B------:R-:W-:-:S04]  /*2ae0*/  FFMA R20, RZ, 2.0807187557220458984, R17 ;  /* 0x40052a7fff147823 */ /* 0x000fc80000000011 */
        /* <DEDUP_REMOVED lines=8> */
[----:B------:R-:W-:Y:S02]  /*2b70*/  IMAD.MOV.U32 R20, RZ, RZ, -0x60000000 ;  /* 0xa0000000ff147424 */ /* 0x000fe400078e00ff */
[----:B------:R-:W-:-:S07]  /*2b80*/  IMAD.MOV.U32 R19, RZ, RZ, 0x40052a7f ;  /* 0x40052a7fff137424 */ /* 0x000fce00078e00ff */
[----:B-----5:R-:W-:Y:S05]  /*2b90*/  CALL.REL.NOINC `($__internal_0_$__cuda_sm20_div_rn_f64_full) ;  /* 0x000000c800647944 */ /* 0x020fea0003c00000 */
.L_x_32:
        /* <DEDUP_REMOVED lines=26> */
.L_x_36:
[----:B------:R-:W-:Y:S05]  /*2d40*/  BSYNC.RECONVERGENT B3 ;  /* 0x0000000000037941 */ /* 0x000fea0003800200 */
.L_x_35:
[----:B------:R-:W-:Y:S01]  /*2d50*/  VIADD R36, R19, 0x1 ;  /* 0x0000000113247836 */ /* 0x000fe20000000000 */
[----:B------:R-:W-:Y:S06]  /*2d60*/  BRA `(.L_x_37) ;  /* 0x0000000000087947 */ /* 0x000fec0003800000 */
.L_x_34:
[----:B------:R-:W-:Y:S01]  /*2d70*/  DMUL R32, RZ, R16 ;  /* 0x00000010ff207228 */ /* 0x000fe20000000000 */
[----:B------:R-:W-:-:S10]  /*2d80*/  IMAD.MOV.U32 R36, RZ, RZ, 0x1 ;  /* 0x00000001ff247424 */ /* 0x000fd400078e00ff */
.L_x_37:
[----:B------:R-:W-:Y:S05]  /*2d90*/  BSYNC.RECONVERGENT B2 ;  /* 0x0000000000027941 */ /* 0x000fea0003800200 */
.L_x_33:
[----:B------:R-:W0:Y:S01]  /*2da0*/  LDCU.64 UR4, c[0x4][0x48] ;  /* 0x01000900ff0477ac */ /* 0x000e220008000a00 */
[----:B------:R-:W-:-:S05]  /*2db0*/  IMAD.SHL.U32 R16, R36, 0x40, RZ ;  /* 0x0000004024107824 */ /* 0x000fca00078e00ff */
[----:B------:R-:W-:-:S04]  /*2dc0*/  LOP3.LUT R16, R16, 0x40, RZ, 0xc0, !PT ;  /* 0x0000004010107812 */ /* 0x000fc800078ec0ff */
[----:B0-----:R-:W-:-:S04]  /*2dd0*/  IADD3 R44, P0, PT, R16, UR4, RZ ;  /* 0x00000004102c7c10 */ /* 0x001fc8000ff1e0ff */
[----:B------:R-:W-:-:S05]  /*2de0*/  IADD3.X R45, PT, PT, RZ, UR5, RZ, P0, !PT ;  /* 0x00000005ff2d7c10 */ /* 0x000fca00087fe4ff */
[----:B------:R-:W2:Y:S04]  /*2df0*/  LDG.E.128.CONSTANT R16, desc[UR12][R44.64] ;  /* 0x0000000c2c107981 */ /* 0x000ea8000c1e9d00 */
[----:B------:R-:W3:Y:S04]  /*2e00*/  LDG.E.128.CONSTANT R20, desc[UR12][R44.64+0x10] ;  /* 0x0000100c2c147981 */ /* 0x000ee8000c1e9d00 */
[----:B------:R0:W4:Y:S01]  /*2e10*/  LDG.E.128.CONSTANT R24, desc[UR12][R44.64+0x20] ;  /* 0x0000200c2c187981 */ /* 0x000122000c1e9d00 */
[----:B------:R-:W-:Y:S01]  /*2e20*/  LOP3.LUT R34, R36, 0x1, RZ, 0xc0, !PT ;  /* 0x0000000124227812 */ /* 0x000fe200078ec0ff */
[----:B------:R-:W-:Y:S01]  /*2e30*/  IMAD.MOV.U32 R46, RZ, RZ, 0x20fd8164 ;  /* 0x20fd8164ff2e7424 */ /* 0x000fe200078e00ff */
[----:B------:R-:W0:Y:S01]  /*2e40*/  MUFU.RCP64H R43, 2.828426361083984375 ;  /* 0x4006a09e002b7908 */ /* 0x000e220000001800 */
        /* <DEDUP_REMOVED lines=9> */
[----:B------:R-:W-:Y:S02]  /*2ee0*/  IMAD.MOV.U32 R16, RZ, RZ, 0x60000000 ;  /* 0x60000000ff107424 */ /* 0x000fe400078e00ff */
        /* <DEDUP_REMOVED lines=20> */
[----:B------:R-:W-:-:S04]  /*3030*/  FFMA R20, RZ, 2.1035532951354980469, R17 ;  /* 0x4006a09eff147823 */ /* 0x000fc80000000011 */
        /* <DEDUP_REMOVED lines=8> */
[----:B------:R-:W-:Y:S02]  /*30c0*/  IMAD.MOV.U32 R20, RZ, RZ, 0x60000000 ;  /* 0x60000000ff147424 */ /* 0x000fe400078e00ff */
[----:B------:R-:W-:-:S07]  /*30d0*/  IMAD.MOV.U32 R19, RZ, RZ, 0x4006a09e ;  /* 0x4006a09eff137424 */ /* 0x000fce00078e00ff */
[----:B-----5:R-:W-:Y:S05]  /*30e0*/  CALL.REL.NOINC `($__internal_0_$__cuda_sm20_div_rn_f64_full) ;  /* 0x000000c400107944 */ /* 0x020fea0003c00000 */
.L_x_38:
        /* <DEDUP_REMOVED lines=26> */
.L_x_42:
[----:B------:R-:W-:Y:S05]  /*3290*/  BSYNC.RECONVERGENT B3 ;  /* 0x0000000000037941 */ /* 0x000fea0003800200 */
.L_x_41:
[----:B------:R-:W-:Y:S01]  /*32a0*/  VIADD R32, R19, 0x1 ;  /* 0x0000000113207836 */ /* 0x000fe20000000000 */
[----:B------:R-:W-:Y:S06]  /*32b0*/  BRA `(.L_x_43) ;  /* 0x0000000000087947 */ /* 0x000fec0003800000 */
.L_x_40:
[----:B------:R-:W-:Y:S01]  /*32c0*/  DMUL R30, RZ, R16 ;  /* 0x00000010ff1e7228 */ /* 0x000fe20000000000 */
[----:B------:R-:W-:-:S10]  /*32d0*/  IMAD.MOV.U32 R32, RZ, RZ, 0x1 ;  /* 0x00000001ff207424 */ /* 0x000fd400078e00ff */
.L_x_43:
[----:B------:R-:W-:Y:S05]  /*32e0*/  BSYNC.RECONVERGENT B2 ;  /* 0x0000000000027941 */ /* 0x000fea0003800200 */
.L_x_39:
        /* <DEDUP_REMOVED lines=9> */
[----:B------:R-:W0:Y:S01]  /*3380*/  MUFU.RCP64H R37, 3 ;  /* 0x4008000000257908 */ /* 0x000e220000001800 */
[----:B------:R-:W-:Y:S01]  /*3390*/  MOV R44, 0x20fd8164 ;  /* 0x20fd8164002c7802 */ /* 0x000fe20000000f00 */
[----:B------:R-:W-:Y:S01]  /*33a0*/  DMUL R34, R30, R30 ;  /* 0x0000001e1e227228 */ /* 0x000fe20000000000 */
[----:B------:R-:W-:Y:S01]  /*33b0*/  ISETP.NE.U32.AND P0, PT, R33, 0x1, PT ;  /* 0x000000012100780c */ /* 0x000fe20003f05070 */
[----:B------:R-:W-:Y:S01]  /*33c0*/  IMAD.MOV.U32 R33, RZ, RZ, 0x3da8ff83 ;  /* 0x3da8ff83ff217424 */ /* 0x000fe200078e00ff */
[----:B------:R-:W-:Y:S01]  /*33d0*/  FSETP.GEU.AND P1, PT, |R29|, 6.5827683646048100446e-37, PT ;  /* 0x036000001d00780b */ /* 0x000fe20003f2e200 */
[----:B------:R-:W-:Y:S01]  /*33e0*/  IMAD.MOV.U32 R36, RZ, RZ, 0x1 ;  /* 0x00000001ff247424 */ /* 0x000fe200078e00ff */
[----:B------:R-:W-:Y:S01]  /*33f0*/  FSEL R44, R44, -8.06006814911005101289e+34, !P0 ;  /* 0xf9785eba2c2c7808 */ /* 0x000fe20004000000 */
[----:B------:R-:W-:Y:S01]  /*3400*/  DFMA R40, R28, R28, R40 ;  /* 0x0000001c1c28722b */ /* 0x000fe20000000028 */
        /* <DEDUP_REMOVED lines=17> */
[----:B------:R-:W-:-:S04]  /*3520*/  DFMA R22, R20, -3, R28 ;  /* 0xc00800001416782b */ /* 0x000fc8000000001c */
[----:B------:R-:W-:Y:S02]  /*3530*/  FSEL R24, R18, R30, !P0 ;  /* 0x0000001e12187208 */ /* 0x000fe40004000000 */
[----:B------:R-:W-:Y:S02]  /*3540*/  FSEL R25, R19, R31, !P0 ;  /* 0x0000001f13197208 */ /* 0x000fe40004000000 */
[----:B------:R-:W-:Y:S01]  /*3550*/  DFMA R16, R16, R22, R20 ;  /* 0x000000161010722b */ /* 0x000fe20000000014 */
[----:B------:R-:W-:-:S03]  /*3560*/  LOP3.LUT P0, RZ, R32, 0x2, RZ, 0xc0, !PT ;  /* 0x0000000220ff7812 */ /* 0x000fc6000780c0ff */
[----:B------:R-:W-:-:S06]  /*3570*/  DADD R18, RZ, -R24 ;  /* 0x00000000ff127229 */ /* 0x000fcc0000000818 */
[----:B------:R-:W-:-:S04]  /*3580*/  FFMA R20, RZ, 2.125, R17 ;  /* 0x40080000ff147823 */ /* 0x000fc80000000011 */
[----:B------:R-:W-:Y:S02]  /*3590*/  FSEL R18, R24, R18, !P0 ;  /* 0x0000001218127208 */ /* 0x000fe40004000000 */
[----:B------:R-:W-:Y:S02]  /*35a0*/  FSEL R19, R25, R19, !P0 ;  /* 0x0000001319137208 */ /* 0x000fe40004000000 */
[----:B------:R-:W-:-:S04]  /*35b0*/  FSETP.GT.AND P0, PT, |R20|, 1.469367938527859385e-39, PT ;  /* 0x001000001400780b */ /* 0x000fc80003f04200 */
[----:B------:R-:W-:-:S09]  /*35c0*/  DMUL R38, R38, R18 ;  /* 0x0000001226267228 */ /* 0x000fd20000000000 */
[----:B------:R-:W-:Y:S05]  /*35d0*/  @P0 BRA P1, `(.L_x_44) ;  /* 0x0000000000180947 */ /* 0x000fea0000800000 */
[----:B------:R-:W-:Y:S01]  /*35e0*/  IMAD.MOV.U32 R16, RZ, RZ, R28 ;  /* 0x000000ffff107224 */ /* 0x000fe200078e001c */
[----:B------:R-:W-:Y:S01]  /*35f0*/  MOV R17, R29 ;  /* 0x0000001d00117202 */ /* 0x000fe20000000f00 */
[----:B------:R-:W-:Y:S01]  /*3600*/  IMAD.MOV.U32 R20, RZ, RZ, RZ ;  /* 0x000000ffff147224 */ /* 0x000fe200078e00ff */
[----:B------:R-:W-:Y:S01]  /*3610*/  MOV R18, 0x3640 ;  /* 0x0000364000127802 */ /* 0x000fe20000000f00 */
[----:B------:R-:W-:-:S07]  /*3620*/  IMAD.MOV.U32 R19, RZ, RZ, 0x40080000 ;  /* 0x40080000ff137424 */ /* 0x000fce00078e00ff */
[----:B-----5:R-:W-:Y:S05]  /*3630*/  CALL.REL.NOINC `($__internal_0_$__cuda_sm20_div_rn_f64_full) ;  /* 0x000000bc00bc7944 */ /* 0x020fea0003c00000 */
.L_x_44:
        /* <DEDUP_REMOVED lines=24> */
[----:B------:R-:W-:Y:S01]  /*37c0*/  IMAD.MOV.U32 R28, RZ, RZ, R20 ;  /* 0x000000ffff1c7224 */ /* 0x000fe200078e0014 */
[----:B------:R-:W-:-:S07]  /*37d0*/  MOV R29, R21 ;  /* 0x00000015001d7202 */ /* 0x000fce0000000f00 */
.L_x_48:
[----:B------:R-:W-:Y:S05]  /*37e0*/  BSYNC.RECONVERGENT B3 ;  /* 0x0000000000037941 */ /* 0x000fea0003800200 */
.L_x_47:
[----:B------:R-:W-:Y:S01]  /*37f0*/  VIADD R30, R19, 0x1 ;  /* 0x00000001131e7836 */ /* 0x000fe20000000000 */
[----:B------:R-:W-:Y:S06]  /*3800*/  BRA `(.L_x_49) ;  /* 0x0000000000087947 */ /* 0x000fec0003800000 */
.L_x_46:
[----:B------:R-:W-:Y:S01]  /*3810*/  DMUL R28, RZ, R16 ;  /* 0x00000010ff1c7228 */ /* 0x000fe20000000000 */
[----:B------:R-:W-:-:S10]  /*3820*/  IMAD.MOV.U32 R30, RZ, RZ, 0x1 ;  /* 0x00000001ff1e7424 */ /* 0x000fd400078e00ff */
.L_x_49:
[----:B------:R-:W-:Y:S05]  /*3830*/  BSYNC.RECONVERGENT B2 ;  /* 0x0000000000027941 */ /* 0x000fea0003800200 */
.L_x_45:
        /* <DEDUP_REMOVED lines=10> */
[----:B------:R-:W0:Y:S01]  /*38e0*/  MUFU.RCP64H R35, 3.1622772216796875 ;  /* 0x40094c5800237908 */ /* 0x000e220000001800 */
[----:B------:R-:W-:Y:S01]  /*38f0*/  DMUL R32, R28, R28 ;  /* 0x0000001c1c207228 */ /* 0x000fe20000000000 */
[----:B------:R-:W-:Y:S01]  /*3900*/  ISETP.NE.U32.AND P0, PT, R31, 0x1, PT ;  /* 0x000000011f00780c */ /* 0x000fe20003f05070 */
[----:B------:R-:W-:Y:S01]  /*3910*/  IMAD.MOV.U32 R34, RZ, RZ, 0x1 ;  /* 0x00000001ff227424 */ /* 0x000fe200078e00ff */
[----:B------:R-:W-:Y:S01]  /*3920*/  MOV R31, 0x3da8ff83 ;  /* 0x3da8ff83001f7802 */ /* 0x000fe20000000f00 */
[----:B------:R-:W-:Y:S01]  /*3930*/  DFMA R40, R6, R6, R40 ;  /* 0x000000060628722b */ /* 0x000fe20000000028 */
[----:B------:R-:W-:-:S02]  /*3940*/  FSEL R42, R42, -8.06006814911005101289e+34, !P0 ;  /* 0xf9785eba2a2a7808 */ /* 0x000fc40004000000 */
[----:B------:R-:W-:Y:S02]  /*3950*/  FSEL R43, -R31, 0.11223486810922622681, !P0 ;  /* 0x3de5db651f2b7808 */ /* 0x000fe40004000100 */
[----:B------:R-:W-:-:S04]  /*3960*/  FSETP.GEU.AND P1, PT, |R7|, 6.5827683646048100446e-37, PT ;  /* 0x036000000700780b */ /* 0x000fc80003f2e200 */
        /* <DEDUP_REMOVED lines=22> */
[----:B------:R-:W-:-:S04]  /*3ad0*/  FFMA R20, RZ, 2.1452846527099609375, R17 ;  /* 0x40094c58ff147823 */ /* 0x000fc80000000011 */
        /* <DEDUP_REMOVED lines=9> */
[----:B------:R-:W-:-:S07]  /*3b70*/  IMAD.MOV.U32 R19, RZ, RZ, 0x40094c58 ;  /* 0x40094c58ff137424 */ /* 0x000fce00078e00ff */
[----:B-----5:R-:W-:Y:S05]  /*3b80*/  CALL.REL.NOINC `($__internal_0_$__cuda_sm20_div_rn_f64_full) ;  /* 0x000000b800687944 */ /* 0x020fea0003c00000 */
.L_x_50:
        /* <DEDUP_REMOVED lines=26> */
.L_x_54:
[----:B------:R-:W-:Y:S05]  /*3d30*/  BSYNC.RECONVERGENT B3 ;  /* 0x0000000000037941 */ /* 0x000fea0003800200 */
.L_x_53:
[----:B------:R-:W-:Y:S01]  /*3d40*/  IADD3 R28, PT, PT, R19, 0x1, RZ ;  /* 0x00000001131c7810 */ /* 0x000fe20007ffe0ff */
[----:B------:R-:W-:Y:S06]  /*3d50*/  BRA `(.L_x_55) ;  /* 0x0000000000087947 */ /* 0x000fec0003800000 */
.L_x_52:
[----:B------:R-:W-:Y:S01]  /*3d60*/  DMUL R6, RZ, R16 ;  /* 0x00000010ff067228 */ /* 0x000fe20000000000 */
[----:B------:R-:W-:-:S10]  /*3d70*/  IMAD.MOV.U32 R28, RZ, RZ, 0x1 ;  /* 0x00000001ff1c7424 */ /* 0x000fd400078e00ff */
.L_x_55:
[----:B------:R-:W-:Y:S05]  /*3d80*/  BSYNC.RECONVERGENT B2 ;  /* 0x0000000000027941 */ /* 0x000fea0003800200 */
.L_x_51:
        /* <DEDUP_REMOVED lines=10> */
[----:B------:R-:W0:Y:S01]  /*3e30*/  MUFU.RCP64H R33, 3.316623687744140625 ;  /* 0x400a887200217908 */ /* 0x000e220000001800 */
        /* <DEDUP_REMOVED lines=30> */
[----:B------:R-:W-:-:S04]  /*4020*/  FFMA R20, RZ, 2.1645779609680175781, R17 ;  /* 0x400a8872ff147823 */ /* 0x000fc80000000011 */
        /* <DEDUP_REMOVED lines=11> */
.L_x_56:
        /* <DEDUP_REMOVED lines=25> */
[----:B------:R-:W-:Y:S02]  /*4270*/  IMAD.MOV.U32 R8, RZ, RZ, R20 ;  /* 0x000000ffff087224 */ /* 0x000fe400078e0014 */
[----:B------:R-:W-:-:S07]  /*4280*/  IMAD.MOV.U32 R9, RZ, RZ, R21 ;  /* 0x000000ffff097224 */ /* 0x000fce00078e0015 */
.L_x_60:
[----:B------:R-:W-:Y:S05]  /*4290*/  BSYNC.RECONVERGENT B3 ;  /* 0x0000000000037941 */ /* 0x000fea0003800200 */
.L_x_59:
[----:B------:R-:W-:Y:S01]  /*42a0*/  IADD3 R6, PT, PT, R6, 0x1, RZ ;  /* 0x0000000106067810 */ /* 0x000fe20007ffe0ff */
[----:B------:R-:W-:Y:S06]  /*42b0*/  BRA `(.L_x_61) ;  /* 0x0000000000087947 */ /* 0x000fec0003800000 */
.L_x_58:
[----:B------:R-:W-:Y:S01]  /*42c0*/  DMUL R8, RZ, R16 ;  /* 0x00000010ff087228 */ /* 0x000fe20000000000 */
[----:B------:R-:W-:-:S10]  /*42d0*/  IMAD.MOV.U32 R6, RZ, RZ, 0x1 ;  /* 0x00000001ff067424 */ /* 0x000fd400078e00ff */
.L_x_61:
[----:B------:R-:W-:Y:S05]  /*42e0*/  BSYNC.RECONVERGENT B2 ;  /* 0x0000000000027941 */ /* 0x000fea0003800200 */
.L_x_57:
        /* <DEDUP_REMOVED lines=10> */
[----:B------:R-:W0:Y:S01]  /*4390*/  MUFU.RCP64H R35, 3.464099884033203125 ;  /* 0x400bb67a00237908 */ /* 0x000e220000001800 */
        /* <DEDUP_REMOVED lines=30> */
[----:B------:R-:W-:-:S04]  /*4580*/  FFMA R20, RZ, 2.1830124855041503906, R17 ;  /* 0x400bb67aff147823 */ /* 0x000fc80000000011 */
        /* <DEDUP_REMOVED lines=11> */
.L_x_62:
        /* <DEDUP_REMOVED lines=9> */
[----:B------:R-:W-:-:S04]  /*46d0*/  UMOV UR5, 0x3ff921fb ;  /* 0x3ff921fb00057882 */ /* 0x000fc80000000000 */
        /* <DEDUP_REMOVED lines=16> */
.L_x_66:
[----:B------:R-:W-:Y:S05]  /*47e0*/  BSYNC.RECONVERGENT B3 ;  /* 0x0000000000037941 */ /* 0x000fea0003800200 */
.L_x_65:
[----:B------:R-:W-:Y:S01]  /*47f0*/  VIADD R6, R19, 0x1 ;  /* 0x0000000113067836 */ /* 0x000fe20000000000 */
[----:B------:R-:W-:Y:S06]  /*4800*/  BRA `(.L_x_67) ;  /* 0x0000000000087947 */ /* 0x000fec0003800000 */
.L_x_64:
[----:B------:R-:W-:Y:S01]  /*4810*/  DMUL R24, RZ, R16 ;  /* 0x00000010ff187228 */ /* 0x000fe20000000000 */
[----:B------:R-:W-:-:S10]  /*4820*/  MOV R6, 0x1 ;  /* 0x0000000100067802 */ /* 0x000fd40000000f00 */
.L_x_67:
[----:B------:R-:W-:Y:S05]  /*4830*/  BSYNC.RECONVERGENT B2 ;  /* 0x0000000000027941 */ /* 0x000fea0003800200 */
.L_x_63:
        /* <DEDUP_REMOVED lines=10> */
[----:B------:R-:W0:Y:S01]  /*48e0*/  MUFU.RCP64H R33, 3.6055507659912109375 ;  /* 0x400cd82b00217908 */ /* 0x000e220000001800 */
        /* <DEDUP_REMOVED lines=30> */
[----:B------:R-:W-:-:S04]  /*4ad0*/  FFMA R18, RZ, 2.2006938457489013672, R17 ;  /* 0x400cd82bff127823 */ /* 0x000fc80000000011 */
        /* <DEDUP_REMOVED lines=11> */
.L_x_68:
        /* <DEDUP_REMOVED lines=26> */
.L_x_72:
[----:B------:R-:W-:Y:S05]  /*4d30*/  BSYNC.RECONVERGENT B3 ;  /* 0x0000000000037941 */ /* 0x000fea0003800200 */
.L_x_71:
[----:B------:R-:W-:Y:S01]  /*4d40*/  VIADD R6, R19, 0x1 ;  /* 0x0000000113067836 */ /* 0x000fe20000000000 */
[----:B------:R-:W-:Y:S06]  /*4d50*/  BRA `(.L_x_73) ;  /* 0x0000000000087947 */ /* 0x000fec0003800000 */
.L_x_70:
[----:B------:R-:W-:Y:S01]  /*4d60*/  DMUL R12, RZ, R16 ;  /* 0x00000010ff0c7228 */ /* 0x000fe20000000000 */
[----:B------:R-:W-:-:S10]  /*4d70*/  IMAD.MOV.U32 R6, RZ, RZ, 0x1 ;  /* 0x00000001ff067424 */ /* 0x000fd400078e00ff */
.L_x_73:
[----:B------:R-:W-:Y:S05]  /*4d80*/  BSYNC.RECONVERGENT B2 ;  /* 0x0000000000027941 */ /* 0x000fea0003800200 */
.L_x_69:
        /* <DEDUP_REMOVED lines=10> */
[----:B------:R-:W0:Y:S01]  /*4e30*/  MUFU.RCP64H R31, 3.741657257080078125 ;  /* 0x400deeea001f7908 */ /* 0x000e220000001800 */
        /* <DEDUP_REMOVED lines=30> */
[----:B------:R-:W-:-:S04]  /*5020*/  FFMA R12, RZ, 2.2177071571350097656, R17 ;  /* 0x400deeeaff0c7823 */ /* 0x000fc80000000011 */
        /* <DEDUP_REMOVED lines=11> */
.L_x_74:
        /* <DEDUP_REMOVED lines=24> */
.L_x_78:
[----:B------:R-:W-:Y:S05]  /*5260*/  BSYNC.RECONVERGENT B3 ;  /* 0x0000000000037941 */ /* 0x000fea0003800200 */
.L_x_77:
[----:B------:R-:W-:Y:S01]  /*5270*/  VIADD R6, R19, 0x1 ;  /* 0x0000000113067836 */ /* 0x000fe20000000000 */
[----:B------:R-:W-:Y:S06]  /*5280*/  BRA `(.L_x_79) ;  /* 0x0000000000087947 */ /* 0x000fec0003800000 */
.L_x_76:
[----:B------:R-:W-:Y:S01]  /*5290*/  DMUL R20, RZ, R16 ;  /* 0x00000010ff147228 */ /* 0x000fe20000000000 */
[----:B------:R-:W-:-:S10]  /*52a0*/  IMAD.MOV.U32 R6, RZ, RZ, 0x1 ;  /* 0x00000001ff067424 */ /* 0x000fd400078e00ff */
.L_x_79:
[----:B------:R-:W-:Y:S05]  /*52b0*/  BSYNC.RECONVERGENT B2 ;  /* 0x0000000000027941 */ /* 0x000fea0003800200 */
.L_x_75:
        /* <DEDUP_REMOVED lines=10> */
[----:B------:R-:W0:Y:S01]  /*5360*/  MUFU.RCP64H R27, 4000 ;  /* 0x40af4000001b7908 */ /* 0x000e220000001800 */
[----:B------:R-:W-:Y:S01]  /*5370*/  DMUL R22, R20, R20 ;  /* 0x0000001414167228 */ /* 0x000fe20000000000 */
[----:B------:R-:W-:Y:S01]  /*5380*/  ISETP.NE.U32.AND P0, PT, R7, 0x1, PT ;  /* 0x000000010700780c */ /* 0x000fe20003f05070 */
[----:B------:R-:W-:Y:S01]  /*5390*/  IMAD.MOV.U32 R26, RZ, RZ, 0x1 ;  /* 0x00000001ff1a7424 */ /* 0x000fe200078e00ff */
[----:B------:R-:W-:-:S02]  /*53a0*/  MOV R7, 0x3da8ff83 ;  /* 0x3da8ff8300077802 */ /* 0x000fc40000000f00 */
[----:B------:R-:W-:Y:S02]  /*53b0*/  FSEL R28, R28, -8.06006814911005101289e+34, !P0 ;  /* 0xf9785eba1c1c7808 */ /* 0x000fe40004000000 */
        /* <DEDUP_REMOVED lines=24> */
[----:B------:R-:W-:-:S04]  /*5540*/  FFMA R10, RZ, 5.4765625, R17 ;  /* 0x40af4000ff0a7823 */ /* 0x000fc80000000011 */
[----:B------:R-:W-:Y:S02]  /*5550*/  FSEL R6, R14, R8, !P0 ;  /* 0x000000080e067208 */ /* 0x000fe40004000000 */
[----:B------:R-:W-:Y:S02]  /*5560*/  FSEL R7, R15, R9, !P0 ;  /* 0x000000090f077208 */ /* 0x000fe40004000000 */
[----:B------:R-:W-:-:S04]  /*5570*/  FSETP.GT.AND P0, PT, |R10|, 1.469367938527859385e-39, PT ;  /* 0x001000000a00780b */ /* 0x000fc80003f04200 */
[----:B------:R-:W-:-:S09]  /*5580*/  DMUL R38, R38, R6 ;  /* 0x0000000626267228 */ /* 0x000fd20000000000 */
[----:B------:R-:W-:Y:S05]  /*5590*/  @P0 BRA P1, `(.L_x_80) ;  /* 0x0000000000180947 */ /* 0x000fea0000800000 */
[----:B------:R-:W-:Y:S01]  /*55a0*/  IMAD.MOV.U32 R16, RZ, RZ, R40 ;  /* 0x000000ffff107224 */ /* 0x000fe200078e0028 */
[----:B------:R-:W-:Y:S01]  /*55b0*/  MOV R20, RZ ;  /* 0x000000ff00147202 */ /* 0x000fe20000000f00 */
[----:B------:R-:W-:Y:S01]  /*55c0*/  IMAD.MOV.U32 R17, RZ, RZ, R41 ;  /* 0x000000ffff117224 */ /* 0x000fe200078e0029 */
[----:B------:R-:W-:Y:S01]  /*55d0*/  MOV R18, 0x5600 ;  /* 0x0000560000127802 */ /* 0x000fe20000000f00 */
[----:B------:R-:W-:-:S07]  /*55e0*/  IMAD.MOV.U32 R19, RZ, RZ, 0x40af4000 ;  /* 0x40af4000ff137424 */ /* 0x000fce00078e00ff */
[----:B-----5:R-:W-:Y:S05]  /*55f0*/  CALL.REL.NOINC `($__internal_0_$__cuda_sm20_div_rn_f64_full) ;  /* 0x0000009c00cc7944 */ /* 0x020fea0003c00000 */
.L_x_80:
[----:B------:R-:W-:-:S08]  /*5600*/  DADD R38, -R38, R16 ;  /* 0x0000000026267229 */ /* 0x000fd00000000110 */
[----:B------:R-:W-:-:S07]  /*5610*/  DADD R38, R38, 1 ;  /* 0x3ff0000026267429 */ /* 0x000fce0000000000 */
[----:B------:R1:W-:Y:S01]  /*5620*/  STS.64 [R4+0x70], R38 ;  /* 0x0000702604007388 */ /* 0x0003e20000000a00 */
[----:B------:R-:W-:Y:S05]  /*5630*/  BRA `(.L_x_81) ;  /* 0x0000000000807947 */ /* 0x000fea0003800000 */
.L_x_0:
[----:B------:R-:W0:Y:S02]  /*5640*/  LDC.64 R6, c[0x0][0x388] ;  /* 0x0000e200ff067b82 */ /* 0x000e240000000a00 */
[----:B0-----:R-:W-:-:S05]  /*5650*/  IMAD.WIDE R6, R9, 0x78, R6 ;  /* 0x0000007809067825 */ /* 0x001fca00078e0206 */
[----:B------:R-:W2:Y:S04]  /*5660*/  LDG.E.64 R8, desc[UR12][R6.64] ;  /* 0x0000000c06087981 */ /* 0x000ea8000c1e1b00 */
[----:B------:R-:W3:Y:S04]  /*5670*/  LDG.E.64 R10, desc[UR12][R6.64+0x8] ;  /* 0x0000080c060a7981 */ /* 0x000ee8000c1e1b00 */
[----:B------:R-:W4:Y:S04]  /*5680*/  LDG.E.64 R12, desc[UR12][R6.64+0x10] ;  /* 0x0000100c060c7981 */ /* 0x000f28000c1e1b00 */
        /* <DEDUP_REMOVED lines=12> */
[----:B--2---:R0:W-:Y:S04]  /*5750*/  STS.64 [R4], R8 ;  /* 0x0000000804007388 */ /* 0x0041e80000000a00 */
[----:B---3--:R0:W-:Y:S04]  /*5760*/  STS.64 [R4+0x8], R10 ;  /* 0x0000080a04007388 */ /* 0x0081e80000000a00 */
[----:B----4-:R0:W-:Y:S04]  /*5770*/  STS.64 [R4+0x10], R12 ;  /* 0x0000100c04007388 */ /* 0x0101e80000000a00 */
[----:B------:R0:W-:Y:S04]  /*5780*/  STS.64 [R4+0x18], R14 ;  /* 0x0000180e04007388 */ /* 0x0001e80000000a00 */
        /* <DEDUP_REMOVED lines=10> */
[----:B------:R0:W-:Y:S02]  /*5830*/  STS.64 [R4+0x70], R36 ;  /* 0x0000702404007388 */ /* 0x0001e40000000a00 */
.L_x_81:
[----:B------:R-:W-:Y:S01]  /*5840*/  I2FP.F32.U32 R0, R0 ;  /* 0x0000000000007245 */ /* 0x000fe20000201000 */
[----:B------:R-:W-:Y:S04]  /*5850*/  BAR.SYNC.DEFER_BLOCKING 0x0 ;  /* 0x0000000000007b1d */ /* 0x000fe80000010000 */
[----:B------:R-:W-:Y:S02]  /*5860*/  FMUL R76, R0, 0.39999997615814208984 ;  /* 0x3ecccccc004c7820 */ /* 0x000fe40000400000 */
[----:B------:R-:W-:-:S04]  /*5870*/  UMOV UR4, URZ ;  /* 0x000000ff00047c82 */ /* 0x000fc80008000000 */
[----:B------:R-:W2:Y:S02]  /*5880*/  F2I.TRUNC.NTZ R76, R76 ;  /* 0x0000004c004c7305 */ /* 0x000ea4000020f100 */
[----:B--2---:R-:W-:-:S07]  /*5890*/  I2FP.F32.U32 R0, R76 ;  /* 0x0000004c00007245 */ /* 0x004fce0000201000 */
.L_x_221:
[----:B------:R-:W-:Y:S01]  /*58a0*/  ISETP.NE.AND P0, PT, R5, RZ, PT ;  /* 0x000000ff0500720c */ /* 0x000fe20003f05270 */
[----:B------:R-:W-:Y:S01]  /*58b0*/  UIADD3 UR4, UPT, UPT, UR4, 0x1, URZ ;  /* 0x0000000104047890 */ /* 0x000fe2000fffe0ff */
[----:B------:R-:W-:Y:S03]  /*58c0*/  BSSY.RECONVERGENT B0, `(.L_x_82) ;  /* 0x0000136000007945 */ /* 0x000fe60003800200 */
[----:B------:R-:W-:-:S08]  /*58d0*/  UISETP.NE.AND UP0, UPT, UR4, 0x3e8, UPT ;  /* 0x000003e80400788c */ /* 0x000fd0000bf05270 */
[----:B--234-:R-:W-:Y:S05]  /*58e0*/  @P0 BRA `(.L_x_83) ;  /* 0x0000001000cc0947 */ /* 0x01cfea0003800000 */
[----:B------:R-:W2:Y:S01]  /*58f0*/  LDCU UR7, c[0x0][0x360] ;  /* 0x00006c00ff0777ac */ /* 0x000ea20008000800 */
[----:B------:R-:W-:Y:S01]  /*5900*/  UMOV UR5, URZ ;  /* 0x000000ff00057c82 */ /* 0x000fe20008000000 */
[----:B--2---:R-:W-:-:S12]  /*5910*/  UIADD3 UR7, UPT, UPT, UR7, -0x1, URZ ;  /* 0xffffffff07077890 */ /* 0x004fd8000fffe0ff */
.L_x_90:
[----:B------:R-:W2:Y:S01]  /*5920*/  LDCU UR6, c[0x0][0x360] ;  /* 0x00006c00ff0677ac */ /* 0x000ea20008000800 */
[----:B------:R-:W-:Y:S01]  /*5930*/  PLOP3.LUT P0, PT, PT, PT, PT, 0x8, 0x80 ;  /* 0x000000000080781c */ /* 0x000fe20003f0e170 */
[----:B--2---:R-:W-:-:S04]  /*5940*/  UIADD3 UR8, UPT, UPT, UR6, -0x1, URZ ;  /* 0xffffffff06087890 */ /* 0x004fc8000fffe0ff */
[----:B------:R-:W-:-:S09]  /*5950*/  UISETP.GE.AND UP1, UPT, UR5, UR8, UPT ;  /* 0x000000080500728c */ /* 0x000fd2000bf26270 */
[----:B---34-:R-:W-:Y:S05]  /*5960*/  BRA.U UP1, `(.L_x_84) ;  /* 0x0000001101987547 */ /* 0x018fea000b800000 */
[----:B------:R-:W-:Y:S01]  /*5970*/  UIADD3 UR6, UPT, UPT, UR6, -0x2, URZ ;  /* 0xfffffffe06067890 */ /* 0x000fe2000fffe0ff */
[----:B0-----:R-:W-:-:S03]  /*5980*/  PRMT R9, RZ, 0x7610, R9 ;  /* 0x00007610ff097816 */ /* 0x001fc60000000009 */
[----:B------:R-:W-:-:S03]  /*5990*/  UISETP.NE.AND UP1, UPT, UR6, UR5, UPT ;  /* 0x000000050600728c */ /* 0x000fc6000bf25270 */
[----:B------:R-:W-:-:S06]  /*59a0*/  UMOV UR6, URZ ;  /* 0x000000ff00067c82 */ /* 0x000fcc0008000000 */
[----:B------:R-:W-:Y:S05]  /*59b0*/  BRA.U !UP1, `(.L_x_85) ;  /* 0x0000000909f87547 */ /* 0x000fea000b800000 */
[----:B------:R-:W0:Y:S01]  /*59c0*/  S2UR UR8, SR_CgaCtaId ;  /* 0x00000000000879c3 */ /* 0x000e220000008800 */
[----:B------:R-:W-:Y:S01]  /*59d0*/  UMOV UR6, 0x400 ;  /* 0x0000040000067882 */ /* 0x000fe20000000000 */
[----:B------:R-:W-:Y:S01]  /*59e0*/  PRMT R9, RZ, 0x7610, R9 ;  /* 0x00007610ff097816 */ /* 0x000fe20000000009 */
[----:B0-----:R-:W-:Y:S02]  /*59f0*/  ULEA UR9, UR8, UR6, 0x18 ;  /* 0x0000000608097291 */ /* 0x001fe4000f8ec0ff */
[----:B------:R-:W-:Y:S01]  /*5a00*/  ULOP3.LUT UR8, UR7, 0xfffffffe, URZ, 0xc0, !UPT ;  /* 0xfffffffe07087892 */ /* 0x000fe2000f8ec0ff */
[----:B------:R-:W-:-:S06]  /*5a10*/  UMOV UR6, URZ ;  /* 0x000000ff00067c82 */ /* 0x000fcc0008000000 */
[----:B------:R-:W0:Y:S05]  /*5a20*/  LDS.64 R10, [UR9+0x70] ;  /* 0x00007009ff0a7984 */ /* 0x000e2a0008000a00 */
.L_x_88:
[----:B------:R-:W-:-:S09]  /*5a30*/  UIMAD UR10, UR6, 0x78, UR9 ;  /* 0x00000078060a78a4 */ /* 0x000fd2000f8e0209 */
[----:B-1-3--:R-:W0:Y:S02]  /*5a40*/  LDS.128 R4, [UR10+0xe0] ;  /* 0x0000e00aff047984 */ /* 0x00ae240008000c00 */
[----:B0-----:R-:W-:-:S14]  /*5a50*/  DSETP.GT.AND P0, PT, R10, R6, PT ;  /* 0x000000060a00722a */ /* 0x001fdc0003f04000 */
[----:B------:R-:W-:Y:S05]  /*5a60*/  @!P0 BRA `(.L_x_86) ;  /* 0x0000000400588947 */ /* 0x000fea0003800000 */
[----:B------:R-:W0:Y:S04]  /*5a70*/  LDS.128 R32, [UR10+0x80] ;  /* 0x0000800aff207984 */ /* 0x000e280008000c00 */
[----:B------:R-:W-:Y:S04]  /*5a80*/  LDS.64 R40, [UR10+0x78] ;  /* 0x0000780aff287984 */ /* 0x000fe80008000a00 */
[----:B------:R-:W1:Y:S04]  /*5a90*/  LDS.128 R44, [UR10+0x10] ;  /* 0x0000100aff2c7984 */ /* 0x000e680008000c00 */
[----:B------:R-:W2:Y:S04]  /*5aa0*/  LDS.128 R60, [UR10+0x90] ;  /* 0x0000900aff3c7984 */ /* 0x000ea80008000c00 */
[----:B------:R-:W3:Y:S04]  /*5ab0*/  LDS.128 R12, [UR10+0x20] ;  /* 0x0000200aff0c7984 */ /* 0x000ee80008000c00 */
[----:B------:R-:W-:Y:S04]  /*5ac0*/  LDS.128 R52, [UR10+0xa0] ;  /* 0x0000a00aff347984 */ /* 0x000fe80008000c00 */
[----:B------:R-:W4:Y:S04]  /*5ad0*/  LDS.128 R20, [UR10+0x30] ;  /* 0x0000300aff147984 */ /* 0x000f280008000c00 */
[----:B------:R-:W-:Y:S04]  /*5ae0*/  LDS.128 R48, [UR10+0xb0] ;  /* 0x0000b00aff307984 */ /* 0x000fe80008000c00 */
[----:B------:R-:W4:Y:S04]  /*5af0*/  LDS.128 R16, [UR10] ;  /* 0x0000000aff107984 */ /* 0x000f280008000c00 */
[----:B------:R-:W4:Y:S01]  /*5b00*/  LDS.128 R24, [UR10+0x40] ;  /* 0x0000400aff187984 */ /* 0x000f220008000c00 */
[----:B0-----:R-:W-:-:S03]  /*5b10*/  IMAD.MOV.U32 R42, RZ, RZ, R32 ;  /* 0x000000ffff2a7224 */ /* 0x001fc600078e0020 */
[----:B------:R-:W0:Y:S01]  /*5b20*/  LDS.128 R28, [UR10+0xc0] ;  /* 0x0000c00aff1c7984 */ /* 0x000e220008000c00 */
[----:B------:R-:W-:Y:S02]  /*5b30*/  IMAD.MOV.U32 R43, RZ, RZ, R33 ;  /* 0x000000ffff2b7224 */ /* 0x000fe400078e0021 */
[----:B------:R-:W-:Y:S01]  /*5b40*/  IMAD.MOV.U32 R64, RZ, RZ, R34 ;  /* 0x000000ffff407224 */ /* 0x000fe200078e0022 */
[----:B------:R-:W-:Y:S01]  /*5b50*/  LDS.128 R36, [UR10+0x60] ;  /* 0x0000600aff247984 */ /* 0x000fe20008000c00 */
[----:B------:R-:W-:Y:S01]  /*5b60*/  IMAD.MOV.U32 R65, RZ, RZ, R35 ;  /* 0x000000ffff417224 */ /* 0x000fe200078e0023 */
[----:B-1----:R-:W-:Y:S02]  /*5b70*/  MOV R70, R44 ;  /* 0x0000002c00467202 */ /* 0x002fe40000000f00 */
[----:B------:R-:W-:Y:S01]  /*5b80*/  STS.128 [UR10], R40 ;  /* 0x00000028ff007988 */ /* 0x000fe20008000c0a */
[----:B------:R-:W-:Y:S01]  /*5b90*/  IMAD.MOV.U32 R71, RZ, RZ, R45 ;  /* 0x000000ffff477224 */ /* 0x000fe200078e002d */
[----:B------:R-:W-:Y:S01]  /*5ba0*/  MOV R44, R46 ;  /* 0x0000002e002c7202 */ /* 0x000fe20000000f00 */
[----:B------:R-:W-:Y:S01]  /*5bb0*/  IMAD.MOV.U32 R45, RZ, RZ, R47 ;  /* 0x000000ffff2d7224 */ /* 0x000fe200078e002f */
[----:B------:R-:W1:Y:S01]  /*5bc0*/  LDS.128 R32, [UR10+0x50] ;  /* 0x0000500aff207984 */ /* 0x000e620008000c00 */
[----:B--2---:R-:W-:-:S02]  /*5bd0*/  IMAD.MOV.U32 R66, RZ, RZ, R60 ;  /* 0x000000ffff427224 */ /* 0x004fc400078e003c */
[----:B------:R-:W-:Y:S01]  /*5be0*/  IMAD.MOV.U32 R67, RZ, RZ, R61 ;  /* 0x000000ffff437224 */ /* 0x000fe200078e003d */
[----:B------:R-:W2:Y:S01]  /*5bf0*/  LDS.128 R40, [UR10+0xd0] ;  /* 0x0000d00aff287984 */ /* 0x000ea20008000c00 */
[----:B---3--:R-:W-:Y:S01]  /*5c00*/  IMAD.MOV.U32 R46, RZ, RZ, R12 ;  /* 0x000000ffff2e7224 */ /* 0x008fe200078e000c */
[----:B------:R-:W-:Y:S01]  /*5c10*/  MOV R60, R14 ;  /* 0x0000000e003c7202 */ /* 0x000fe20000000f00 */
[----:B------:R-:W-:Y:S01]  /*5c20*/  IMAD.MOV.U32 R47, RZ, RZ, R13 ;  /* 0x000000ffff2f7224 */ /* 0x000fe200078e000d */
[----:B------:R-:W-:Y:S01]  /*5c30*/  STS.128 [UR10+0x10], R64 ;  /* 0x00001040ff007988 */ /* 0x000fe20008000c0a */
[----:B------:R-:W-:Y:S02]  /*5c40*/  IMAD.MOV.U32 R61, RZ, RZ, R15 ;  /* 0x000000ffff3d7224 */ /* 0x000fe400078e000f */
[----:B------:R-:W-:Y:S01]  /*5c50*/  IMAD.MOV.U32 R12, RZ, RZ, R62 ;  /* 0x000000ffff0c7224 */ /* 0x000fe200078e003e */
[----:B----4-:R-:W-:Y:S01]  /*5c60*/  MOV R62, R20 ;  /* 0x00000014003e7202 */ /* 0x010fe20000000f00 */
[----:B------:R-:W-:Y:S01]  /*5c70*/  IMAD.MOV.U32 R13, RZ, RZ, R63 ;  /* 0x000000ffff0d7224 */ /* 0x000fe200078e003f */
[----:B------:R3:W-:Y:S01]  /*5c80*/  STS.128 [UR10+0x90], R44 ;  /* 0x0000902cff007988 */ /* 0x0007e20008000c0a */
[----:B------:R-:W-:-:S02]  /*5c90*/  IMAD.MOV.U32 R14, RZ, RZ, R52 ;  /* 0x000000ffff0e7224 */ /* 0x000fc400078e0034 */
[----:B------:R-:W-:Y:S01]  /*5ca0*/  IMAD.MOV.U32 R15, RZ, RZ, R53 ;  /* 0x000000ffff0f7224 */ /* 0x000fe200078e0035 */
[----:B------:R-:W-:Y:S01]  /*5cb0*/  STS.64 [UR10+0x70], R6 ;  /* 0x00007006ff007988 */ /* 0x000fe20008000a0a */
[----:B------:R-:W-:Y:S02]  /*5cc0*/  IMAD.MOV.U32 R52, RZ, RZ, R54 ;  /* 0x000000ffff347224 */ /* 0x000fe400078e0036 */
[----:B------:R-:W-:Y:S01]  /*5cd0*/  IMAD.MOV.U32 R53, RZ, RZ, R55 ;  /* 0x000000ffff357224 */ /* 0x000fe200078e0037 */
[----:B------:R4:W-:Y:S01]  /*5ce0*/  STS.64 [UR10+0x78], R16 ;  /* 0x00007810ff007988 */ /* 0x0009e20008000a0a */
[----:B------:R-:W-:Y:S02]  /*5cf0*/  IMAD.MOV.U32 R63, RZ, RZ, R21 ;  /* 0x000000ffff3f7224 */ /* 0x000fe400078e0015 */
[----:B------:R-:W-:Y:S01]  /*5d00*/  IMAD.MOV.U32 R20, RZ, RZ, R22 ;  /* 0x000000ffff147224 */ /* 0x000fe200078e0016 */
[----:B------:R-:W-:Y:S01]  /*5d10*/  STS.128 [UR10+0x20], R12 ;  /* 0x0000200cff007988 */ /* 0x000fe20008000c0a */
[----:B------:R-:W-:-:S02]  /*5d20*/  IMAD.MOV.U32 R21, RZ, RZ, R23 ;  /* 0x000000ffff157224 */ /* 0x000fc400078e0017 */
[----:B------:R-:W-:Y:S01]  /*5d30*/  IMAD.MOV.U32 R54, RZ, RZ, R48 ;  /* 0x000000ffff367224 */ /* 0x000fe200078e0030 */
[----:B------:R-:W-:Y:S01]  /*5d40*/  MOV R48, R50 ;  /* 0x0000003200307202 */ /* 0x000fe20000000f00 */
[----:B------:R-:W-:Y:S01]  /*5d50*/  IMAD.MOV.U32 R55, RZ, RZ, R49 ;  /* 0x000000ffff377224 */ /* 0x000fe200078e0031 */
[----:B------:R-:W-:Y:S01]  /*5d60*/  STS.128 [UR10+0xa0], R60 ;  /* 0x0000a03cff007988 */ /* 0x000fe20008000c0a */
[----:B------:R-:W-:Y:S02]  /*5d70*/  IMAD.MOV.U32 R49, RZ, RZ, R51 ;  /* 0x000000ffff317224 */ /* 0x000fe400078e0033 */
[----:B------:R-:W-:Y:S01]  /*5d80*/  IMAD.MOV.U32 R22, RZ, RZ, R24 ;  /* 0x000000ffff167224 */ /* 0x000fe200078e0018 */
[----:B------:R-:W-:Y:S01]  /*5d90*/  STS.128 [UR10+0x30], R52 ;  /* 0x00003034ff007988 */ /* 0x000fe20008000c0a */
[----:B------:R-:W-:Y:S02]  /*5da0*/  IMAD.MOV.U32 R23, RZ, RZ, R25 ;  /* 0x000000ffff177224 */ /* 0x000fe400078e0019 */
[----:B------:R-:W-:Y:S01]  /*5db0*/  IMAD.MOV.U32 R68, RZ, RZ, R18 ;  /* 0x000000ffff447224 */ /* 0x000fe200078e0012 */
[----:B------:R-:W-:Y:S01]  /*5dc0*/  MOV R18, R4 ;  /* 0x0000000400127202 */ /* 0x000fe20000000f00 */
[----:B------:R-:W-:Y:S01]  /*5dd0*/  IMAD.MOV.U32 R69, RZ, RZ, R19 ;  /* 0x000000ffff457224 */ /* 0x000fe200078e0013 */
[----:B------:R-:W-:Y:S01]  /*5de0*/  STS.128 [UR10+0xb0], R20 ;  /* 0x0000b014ff007988 */ /* 0x000fe20008000c0a */
[----:B0-----:R-:W-:Y:S01]  /*5df0*/  IMAD.MOV.U32 R50, RZ, RZ, R28 ;  /* 0x000000ffff327224 */ /* 0x001fe200078e001c */
[----:B------:R-:W-:Y:S01]  /*5e00*/  MOV R4, 0x1 ;  /* 0x0000000100047802 */ /* 0x000fe20000000f00 */
[----:B------:R-:W-:Y:S01]  /*5e10*/  IMAD.MOV.U32 R51, RZ, RZ, R29 ;  /* 0x000000ffff337224 */ /* 0x000fe200078e001d */
[----:B------:R-:W-:Y:S01]  /*5e20*/  STS.128 [UR10+0x80], R68 ;  /* 0x00008044ff007988 */ /* 0x000fe20008000c0a */
[----:B------:R-:W-:Y:S01]  /*5e30*/  IMAD.MOV.U32 R24, RZ, RZ, R26 ;  /* 0x000000ffff187224 */ /* 0x000fe200078e001a */
[----:B-1----:R-:W-:Y:S01]  /*5e40*/  MOV R26, R32 ;  /* 0x00000020001a7202 */ /* 0x002fe20000000f00 */
[----:B------:R-:W-:Y:S01]  /*5e50*/  IMAD.MOV.U32 R25, RZ, RZ, R27 ;  /* 0x000000ffff197224 */ /* 0x000fe200078e001b */
[----:B------:R-:W-:Y:S01]  /*5e60*/  STS.128 [UR10+0x40], R48 ;  /* 0x00004030ff007988 */ /* 0x000fe20008000c0a */
[----:B---3--:R-:W-:Y:S01]  /*5e70*/  IMAD.MOV.U32 R44, RZ, RZ, R30 ;  /* 0x000000ffff2c7224 */ /* 0x008fe200078e001e */
[----:B------:R-:W-:Y:S01]  /*5e80*/  MOV R30, R36 ;  /* 0x00000024001e7202 */ /* 0x000fe20000000f00 */
[----:B------:R-:W-:-:S02]  /*5e90*/  IMAD.MOV.U32 R45, RZ, RZ, R31 ;  /* 0x000000ffff2d7224 */ /* 0x000fc400078e001f */
[----:B------:R-:W-:Y:S02]  /*5ea0*/  IMAD.MOV.U32 R19, RZ, RZ, R5 ;  /* 0x000000ffff137224 */ /* 0x000fe400078e0005 */
[----:B------:R-:W-:Y:S02]  /*5eb0*/  IMAD.MOV.U32 R27, RZ, RZ, R33 ;  /* 0x000000ffff1b7224 */ /* 0x000fe400078e0021 */
[----:B------:R-:W-:Y:S02]  /*5ec0*/  IMAD.MOV.U32 R28, RZ, RZ, R34 ;  /* 0x000000ffff1c7224 */ /* 0x000fe400078e0022 */
[----:B------:R-:W-:Y:S01]  /*5ed0*/  IMAD.MOV.U32 R29, RZ, RZ, R35 ;  /* 0x000000ffff1d7224 */ /* 0x000fe200078e0023 */
[----:B------:R-:W-:Y:S01]  /*5ee0*/  STS.128 [UR10+0xc0], R24 ;  /* 0x0000c018ff007988 */ /* 0x000fe20008000c0a */
[----:B------:R-:W-:Y:S02]  /*5ef0*/  IMAD.MOV.U32 R31, RZ, RZ, R37 ;  /* 0x000000ffff1f7224 */ /* 0x000fe400078e0025 */
[----:B--2---:R-:W-:-:S02]  /*5f00*/  IMAD.MOV.U32 R46, RZ, RZ, R40 ;  /* 0x000000ffff2e7224 */ /* 0x004fc400078e0028 */
[----:B------:R-:W-:Y:S01]  /*5f10*/  IMAD.MOV.U32 R47, RZ, RZ, R41 ;  /* 0x000000ffff2f7224 */ /* 0x000fe200078e0029 */
[----:B------:R-:W-:Y:S01]  /*5f20*/  STS.128 [UR10+0xd0], R28 ;  /* 0x0000d01cff007988 */ /* 0x000fe20008000c0a */
[----:B----4-:R-:W-:Y:S02]  /*5f30*/  IMAD.MOV.U32 R16, RZ, RZ, R42 ;  /* 0x000000ffff107224 */ /* 0x010fe400078e002a */
[----:B------:R-:W-:Y:S01]  /*5f40*/  IMAD.MOV.U32 R17, RZ, RZ, R43 ;  /* 0x000000ffff117224 */ /* 0x000fe200078e002b */
[----:B------:R-:W-:Y:S01]  /*5f50*/  STS.128 [UR10+0x50], R44 ;  /* 0x0000502cff007988 */ /* 0x000fe20008000c0a */
[----:B------:R-:W-:Y:S02]  /*5f60*/  IMAD.MOV.U32 R8, RZ, RZ, R38 ;  /* 0x000000ffff087224 */ /* 0x000fe400078e0026 */
[----:B------:R-:W-:Y:S01]  /*5f70*/  IMAD.MOV.U32 R9, RZ, RZ, R39 ;  /* 0x000000ffff097224 */ /* 0x000fe200078e0027 */
[----:B------:R-:W-:Y:S01]  /*5f80*/  STS.128 [UR10+0x60], R16 ;  /* 0x00006010ff007988 */ /* 0x000fe20008000c0a */
[----:B------:R-:W-:-:S02]  /*5f90*/  IMAD.MOV.U32 R6, RZ, RZ, R10 ;  /* 0x000000ffff067224 */ /* 0x000fc400078e000a */
[----:B------:R-:W-:Y:S01]  /*5fa0*/  IMAD.MOV.U32 R7, RZ, RZ, R11 ;  /* 0x000000ffff077224 */ /* 0x000fe200078e000b */
[----:B------:R0:W-:Y:S02]  /*5fb0*/  STS.128 [UR10+0xe0], R8 ;  /* 0x0000e008ff007988 */ /* 0x0001e40008000c0a */
[----:B0-----:R-:W-:-:S07]  /*5fc0*/  PRMT R9, R4, 0x7610, R9 ;  /* 0x0000761004097816 */ /* 0x001fce0000000009 */
.L_x_86:
[----:B------:R-:W0:Y:S01]  /*5fd0*/  LDS.64 R10, [UR10+0x160] ;  /* 0x0001600aff0a7984 */ /* 0x000e220008000a00 */
[----:B------:R-:W-:Y:S01]  /*5fe0*/  UIADD3 UR6, UPT, UPT, UR6, 0x2, URZ ;  /* 0x0000000206067890 */ /* 0x000fe2000fffe0ff */
[----:B0-----:R-:W-:-:S14]  /*5ff0*/  DSETP.GT.AND P0, PT, R6, R10, PT ;  /* 0x0000000a0600722a */ /* 0x001fdc0003f04000 */
[----:B------:R-:W-:Y:S05]  /*6000*/  @!P0 BRA `(.L_x_87) ;  /* 0x0000000400588947 */ /* 0x000fea0003800000 */
[----:B------:R-:W0:Y:S01]  /*6010*/  LDS.128 R36, [UR10+0x80] ;  /* 0x0000800aff247984 */ /* 0x000e220008000c00 */
[----:B------:R-:W-:-:S03]  /*6020*/  IMAD.MOV.U32 R9, RZ, RZ, 0x1 ;  /* 0x00000001ff097424 */ /* 0x000fc600078e00ff */
[----:B------:R-:W1:Y:S04]  /*6030*/  LDS.128 R52, [UR10+0xf0] ;  /* 0x0000f00aff347984 */ /* 0x000e680008000c00 */
[----:B------:R-:W2:Y:S04]  /*6040*/  LDS.128 R48, [UR10+0x100] ;  /* 0x0001000aff307984 */ /* 0x000ea80008000c00 */
[----:B------:R-:W3:Y:S04]  /*6050*/  LDS.128 R12, [UR10+0x90] ;  /* 0x0000900aff0c7984 */ /* 0x000ee80008000c00 */
[----:B------:R-:W4:Y:S04]  /*6060*/  LDS.128 R60, [UR10+0x110] ;  /* 0x0001100aff3c7984 */ /* 0x000f280008000c00 */
[----:B------:R-:W4:Y:S04]  /*6070*/  LDS.128 R16, [UR10+0xa0] ;  /* 0x0000a00aff107984 */ /* 0x000f280008000c00 */
[----:B------:R-:W4:Y:S04]  /*6080*/  LDS.128 R20, [UR10+0x120] ;  /* 0x0001200aff147984 */ /* 0x000f280008000c00 */
[----:B------:R-:W4:Y:S04]  /*6090*/  LDS.128 R24, [UR10+0xb0] ;  /* 0x0000b00aff187984 */ /* 0x000f280008000c00 */
[----:B------:R-:W-:Y:S04]  /*60a0*/  LDS.128 R28, [UR10+0x130] ;  /* 0x0001300aff1c7984 */ /* 0x000fe80008000c00 */
[----:B------:R-:W-:Y:S01]  /*60b0*/  LDS.128 R32, [UR10+0xc0] ;  /* 0x0000c00aff207984 */ /* 0x000fe20008000c00 */
[----:B0-----:R-:W-:-:S03]  /*60c0*/  IMAD.MOV.U32 R74, RZ, RZ, R36 ;  /* 0x000000ffff4a7224 */ /* 0x001fc600078e0024 */
[----:B------:R-:W-:Y:S01]  /*60d0*/  LDS.128 R40, [UR10+0xd0] ;  /* 0x0000d00aff287984 */ /* 0x000fe20008000c00 */
[----:B------:R-:W-:Y:S02]  /*60e0*/  IMAD.MOV.U32 R75, RZ, RZ, R37 ;  /* 0x000000ffff4b7224 */ /* 0x000fe400078e0025 */
[----:B------:R-:W-:Y:S01]  /*60f0*/  IMAD.MOV.U32 R64, RZ, RZ, R38 ;  /* 0x000000ffff407224 */ /* 0x000fe200078e0026 */
[----:B------:R-:W0:Y:S01]  /*6100*/  LDS.128 R44, [UR10+0x150] ;  /* 0x0001500aff2c7984 */ /* 0x000e220008000c00 */
[----:B------:R-:W-:Y:S01]  /*6110*/  IMAD.MOV.U32 R65, RZ, RZ, R39 ;  /* 0x000000ffff417224 */ /* 0x000fe200078e0027 */
[----:B-1----:R-:W-:Y:S01]  /*6120*/  MOV R69, R55 ;  /* 0x0000003700457202 */ /* 0x002fe20000000f00 */
[----:B------:R-:W-:Y:S01]  /*6130*/  IMAD.MOV.U32 R68, RZ, RZ, R54 ;  /* 0x000000ffff447224 */ /* 0x000fe200078e0036 */
[----:B------:R-:W-:Y:S01]  /*6140*/  LDS.128 R36, [UR10+0x140] ;  /* 0x0001400aff247984 */ /* 0x000fe20008000c00 */
[----:B--2---:R-:W-:Y:S02]  /*6150*/  IMAD.MOV.U32 R70, RZ, RZ, R48 ;  /* 0x000000ffff467224 */ /* 0x004fe400078e0030 */
[----:B------:R-:W-:Y:S01]  /*6160*/  IMAD.MOV.U32 R71, RZ, RZ, R49 ;  /* 0x000000ffff477224 */ /* 0x000fe200078e0031 */
[----:B------:R-:W1:Y:S01]  /*6170*/  LDS.64 R72, [UR10+0x78] ;  /* 0x0000780aff487984 */ /* 0x000e620008000a00 */
[----:B------:R-:W-:Y:S01]  /*6180*/  IMAD.MOV.U32 R48, RZ, RZ, R50 ;  /* 0x000000ffff307224 */ /* 0x000fe200078e0032 */
[----:B---3--:R-:W-:Y:S01]  /*6190*/  MOV R67, R13 ;  /* 0x0000000d00437202 */ /* 0x008fe20000000f00 */
[----:B------:R-:W-:Y:S01]  /*61a0*/  IMAD.MOV.U32 R49, RZ, RZ, R51 ;  /* 0x000000ffff317224 */ /* 0x000fe200078e0033 */
[----:B------:R-:W2:Y:S01]  /*61b0*/  LDS.64 R54, [UR10+0xe0] ;  /* 0x0000e00aff367984 */ /* 0x000ea20008000a00 */
[----:B------:R-:W-:-:S02]  /*61c0*/  IMAD.MOV.U32 R66, RZ, RZ, R12 ;  /* 0x000000ffff427224 */ /* 0x000fc400078e000c */
[----:B----4-:R-:W-:Y:S01]  /*61d0*/  IMAD.MOV.U32 R50, RZ, RZ, R60 ;  /* 0x000000ffff327224 */ /* 0x010fe200078e003c */
[----:B------:R-:W-:Y:S01]  /*61e0*/  STS.64 [UR10+0x78], R52 ;  /* 0x00007834ff007988 */ /* 0x000fe20008000a0a */
[----:B------:R-:W-:Y:S01]  /*61f0*/  IMAD.MOV.U32 R51, RZ, RZ, R61 ;  /* 0x000000ffff337224 */ /* 0x000fe200078e003d */
[----:B------:R-:W-:Y:S01]  /*6200*/  MOV R61, R15 ;  /* 0x0000000f003d7202 */ /* 0x000fe20000000f00 */
[----:B------:R-:W-:Y:S01]  /*6210*/  IMAD.MOV.U32 R60, RZ, RZ, R14 ;  /* 0x000000ffff3c7224 */ /* 0x000fe200078e000e */
[----:B------:R-:W-:Y:S01]  /*6220*/  STS.128 [UR10+0x80], R68 ;  /* 0x00008044ff007988 */ /* 0x000fe20008000c0a */
[----:B------:R-:W-:Y:S02]  /*6230*/  IMAD.MOV.U32 R12, RZ, RZ, R62 ;  /* 0x000000ffff0c7224 */ /* 0x000fe400078e003e */
[----:B------:R-:W-:Y:S01]  /*6240*/  IMAD.MOV.U32 R13, RZ, RZ, R63 ;  /* 0x000000ffff0d7224 */ /* 0x000fe200078e003f */
[----:B------:R0:W-:Y:S01]  /*6250*/  STS.128 [UR10+0x90], R48 ;  /* 0x00009030ff007988 */ /* 0x0001e20008000c0a */
[----:B------:R-:W-:-:S02]  /*6260*/  IMAD.MOV.U32 R62, RZ, RZ, R16 ;  /* 0x000000ffff3e7224 */ /* 0x000fc400078e0010 */
[----:B------:R-:W-:Y:S01]  /*6270*/  IMAD.MOV.U32 R63, RZ, RZ, R17 ;  /* 0x000000ffff3f7224 */ /* 0x000fe200078e0011 */
[----:B------:R-:W-:Y:S01]  /*6280*/  MOV R17, R19 ;  /* 0x0000001300117202 */ /* 0x000fe20000000f00 */
[----:B------:R-:W-:Y:S01]  /*6290*/  IMAD.MOV.U32 R14, RZ, RZ, R20 ;  /* 0x000000ffff0e7224 */ /* 0x000fe200078e0014 */
[----:B------:R-:W-:Y:S01]  /*62a0*/  MOV R19, R25 ;  /* 0x0000001900137202 */ /* 0x000fe20000000f00 */
[----:B------:R-:W-:Y:S01]  /*62b0*/  IMAD.MOV.U32 R15, RZ, RZ, R21 ;  /* 0x000000ffff0f7224 */ /* 0x000fe200078e0015 */
[----:B------:R3:W-:Y:S01]  /*62c0*/  STS.128 [UR10+0x100], R64 ;  /* 0x00010040ff007988 */ /* 0x0007e20008000c0a */
[----:B------:R-:W-:Y:S02]  /*62d0*/  IMAD.MOV.U32 R16, RZ, RZ, R18 ;  /* 0x000000ffff107224 */ /* 0x000fe400078e0012 */
[----:B------:R-:W-:Y:S01]  /*62e0*/  IMAD.MOV.U32 R20, RZ, RZ, R22 ;  /* 0x000000ffff147224 */ /* 0x000fe200078e0016 */
[----:B------:R3:W-:Y:S01]  /*62f0*/  STS.128 [UR10+0x110], R60 ;  /* 0x0001103cff007988 */ /* 0x0007e20008000c0a */
[----:B------:R-:W-:-:S02]  /*6300*/  IMAD.MOV.U32 R21, RZ, RZ, R23 ;  /* 0x000000ffff157224 */ /* 0x000fc400078e0017 */
[----:B------:R-:W-:Y:S01]  /*6310*/  IMAD.MOV.U32 R18, RZ, RZ, R24 ;  /* 0x000000ffff127224 */ /* 0x000fe200078e0018 */
[----:B0-----:R-:W-:Y:S01]  /*6320*/  MOV R49, R47 ;  /* 0x0000002f00317202 */ /* 0x001fe20000000f00 */
[----:B------:R-:W-:Y:S01]  /*6330*/  IMAD.MOV.U32 R22, RZ, RZ, R28 ;  /* 0x000000ffff167224 */ /* 0x000fe200078e001c */
[----:B------:R3:W-:Y:S01]  /*6340*/  STS.128 [UR10+0xa0], R12 ;  /* 0x0000a00cff007988 */ /* 0x0007e20008000c0a */
[----:B------:R-:W-:Y:S01]  /*6350*/  IMAD.MOV.U32 R23, RZ, RZ, R29 ;  /* 0x000000ffff177224 */ /* 0x000fe200078e001d */
[----:B------:R-:W-:Y:S01]  /*6360*/  MOV R29, R35 ;  /* 0x00000023001d7202 */ /* 0x000fe20000000f00 */
[----:B------:R-:W-:Y:S01]  /*6370*/  IMAD.MOV.U32 R24, RZ, RZ, R26 ;  /* 0x000000ffff187224 */ /* 0x000fe200078e001a */
[----:B------:R3:W-:Y:S01]  /*6380*/  STS.128 [UR10+0x120], R16 ;  /* 0x00012010ff007988 */ /* 0x0007e20008000c0a */
[----:B------:R-:W-:Y:S01]  /*6390*/  IMAD.MOV.U32 R25, RZ, RZ, R27 ;  /* 0x000000ffff197224 */ /* 0x000fe200078e001b */
[----:B------:R-:W-:Y:S01]  /*63a0*/  MOV R27, R33 ;  /* 0x00000021001b7202 */ /* 0x000fe20000000f00 */
[----:B------:R-:W-:Y:S01]  /*63b0*/  IMAD.MOV.U32 R28, RZ, RZ, R34 ;  /* 0x000000ffff1c7224 */ /* 0x000fe200078e0022 */
[----:B-1----:R3:W-:Y:S01]  /*63c0*/  STS.128 [UR10+0xf0], R72 ;  /* 0x0000f048ff007988 */ /* 0x0027e20008000c0a */
[----:B------:R-:W-:-:S02]  /*63d0*/  IMAD.MOV.U32 R26, RZ, RZ, R32 ;  /* 0x000000ffff1a7224 */ /* 0x000fc400078e0020 */
[----:B------:R-:W-:Y:S01]  /*63e0*/  IMAD.MOV.U32 R34, RZ, RZ, R36 ;  /* 0x000000ffff227224 */ /* 0x000fe200078e0024 */
[----:B------:R3:W-:Y:S01]  /*63f0*/  STS.128 [UR10+0xb0], R20 ;  /* 0x0000b014ff007988 */ /* 0x0007e20008000c0a */
[----:B------:R-:W-:Y:S02]  /*6400*/  IMAD.MOV.U32 R35, RZ, RZ, R37 ;  /* 0x000000ffff237224 */ /* 0x000fe400078e0025 */
[----:B------:R-:W-:Y:S01]  /*6410*/  IMAD.MOV.U32 R32, RZ, RZ, R30 ;  /* 0x000000ffff207224 */ /* 0x000fe200078e001e */
[----:B------:R3:W-:Y:S01]  /*6420*/  STS.128 [UR10+0x130], R24 ;  /* 0x00013018ff007988 */ /* 0x0007e20008000c0a */
[----:B------:R-:W-:Y:S01]  /*6430*/  IMAD.MOV.U32 R33, RZ, RZ, R31 ;  /* 0x000000ffff217224 */ /* 0x000fe200078e001f */
[----:B------:R-:W-:Y:S01]  /*6440*/  MOV R31, R41 ;  /* 0x00000029001f7202 */ /* 0x000fe20000000f00 */
[----:B------:R-:W-:Y:S01]  /*6450*/  IMAD.MOV.U32 R36, RZ, RZ, R38 ;  /* 0x000000ffff247224 */ /* 0x000fe200078e0026 */
[----:B------:R3:W-:Y:S01]  /*6460*/  STS.64 [UR10+0x160], R6 ;  /* 0x00016006ff007988 */ /* 0x0007e20008000a0a */
[----:B------:R-:W-:-:S02]  /*6470*/  IMAD.MOV.U32 R37, RZ, RZ, R39 ;  /* 0x000000ffff257224 */ /* 0x000fc400078e0027 */
[----:B------:R-:W-:Y:S01]  /*6480*/  IMAD.MOV.U32 R50, RZ, RZ, R10 ;  /* 0x000000ffff327224 */ /* 0x000fe200078e000a */
[----:B------:R3:W-:Y:S01]  /*6490*/  STS.128 [UR10+0xc0], R32 ;  /* 0x0000c020ff007988 */ /* 0x0007e20008000c0a */
[----:B------:R-:W-:Y:S02]  /*64a0*/  IMAD.MOV.U32 R51, RZ, RZ, R11 ;  /* 0x000000ffff337224 */ /* 0x000fe400078e000b */
[----:B------:R-:W-:Y:S02]  /*64b0*/  IMAD.MOV.U32 R30, RZ, RZ, R40 ;  /* 0x000000ffff1e7224 */ /* 0x000fe400078e0028 */
[----:B------:R-:W-:Y:S02]  /*64c0*/  IMAD.MOV.U32 R52, RZ, RZ, R42 ;  /* 0x000000ffff347224 */ /* 0x000fe400078e002a */
[----:B------:R-:W-:Y:S01]  /*64d0*/  IMAD.MOV.U32 R53, RZ, RZ, R43 ;  /* 0x000000ffff357224 */ /* 0x000fe200078e002b */
[----:B------:R3:W-:Y:S01]  /*64e0*/  STS.128 [UR10+0x140], R28 ;  /* 0x0001401cff007988 */ /* 0x0007e20008000c0a */
[----:B------:R-:W-:-:S02]  /*64f0*/  IMAD.MOV.U32 R38, RZ, RZ, R44 ;  /* 0x000000ffff267224 */ /* 0x000fc400078e002c */
[----:B------:R-:W-:Y:S01]  /*6500*/  IMAD.MOV.U32 R39, RZ, RZ, R45 ;  /* 0x000000ffff277224 */ /* 0x000fe200078e002d */
[----:B--2---:R3:W-:Y:S01]  /*6510*/  STS.128 [UR10+0x150], R52 ;  /* 0x00015034ff007988 */ /* 0x0047e20008000c0a */
[----:B------:R-:W-:Y:S02]  /*6520*/  IMAD.MOV.U32 R48, RZ, RZ, R46 ;  /* 0x000000ffff307224 */ /* 0x000fe400078e002e */
[----:B------:R-:W-:Y:S01]  /*6530*/  IMAD.MOV.U32 R10, RZ, RZ, R6 ;  /* 0x000000ffff0a7224 */ /* 0x000fe200078e0006 */
[----:B------:R3:W-:Y:S01]  /*6540*/  STS.128 [UR10+0xd0], R36 ;  /* 0x0000d024ff007988 */ /* 0x0007e20008000c0a */
[----:B------:R-:W-:-:S03]  /*6550*/  IMAD.MOV.U32 R11, RZ, RZ, R7 ;  /* 0x000000ffff0b7224 */ /* 0x000fc600078e0007 */
[----:B------:R3:W-:Y:S04]  /*6560*/  STS.128 [UR10+0xe0], R48 ;  /* 0x0000e030ff007988 */ /* 0x0007e80008000c0a */
.L_x_87:
[----:B------:R-:W-:-:S09]  /*6570*/  UISETP.NE.AND UP1, UPT, UR6, UR8, UPT ;  /* 0x000000080600728c */ /* 0x000fd2000bf25270 */
[----:B------:R-:W-:Y:S05]  /*6580*/  BRA.U UP1, `(.L_x_88) ;  /* 0xfffffff501287547 */ /* 0x000fea000b83ffff */
[----:B------:R-:W-:-:S05]  /*6590*/  UMOV UR6, UR8 ;  /* 0x0000000800067c82 */ /* 0x000fca0008000000 */
.L_x_85:
[----:B------:R-:W-:Y:S01]  /*65a0*/  ULOP3.LUT UR8, UR7, 0x1, URZ, 0xc0, !UPT ;  /* 0x0000000107087892 */ /* 0x000fe2000f8ec0ff */
[----:B-1----:R-:W-:-:S03]  /*65b0*/  PRMT R4, R9, 0x7610, R4 ;  /* 0x0000761009047816 */ /* 0x002fc60000000004 */
[----:B------:R-:W-:-:S09]  /*65c0*/  UISETP.NE.U32.AND UP1, UPT, UR8, 0x1, UPT ;  /* 0x000000010800788c */ /* 0x000fd2000bf25070 */
[----:B------:R-:W-:Y:S05]  /*65d0*/  BRA.U UP1, `(.L_x_89) ;  /* 0x0000000501787547 */ /* 0x000fea000b800000 */
[----:B------:R-:W0:Y:S01]  /*65e0*/  S2UR UR9, SR_CgaCtaId ;  /* 0x00000000000979c3 */ /* 0x000e220000008800 */
[----:B------:R-:W-:Y:S02]  /*65f0*/  UMOV UR8, 0x400 ;  /* 0x0000040000087882 */ /* 0x000fe40000000000 */
[----:B0-----:R-:W-:-:S04]  /*6600*/  ULEA UR8, UR9, UR8, 0x18 ;  /* 0x0000000809087291 */ /* 0x001fc8000f8ec0ff */
[----:B------:R-:W-:-:S09]  /*6610*/  UIMAD UR6, UR6, 0x78, UR8 ;  /* 0x00000078060678a4 */ /* 0x000fd2000f8e0208 */
[----:B---3--:R-:W-:Y:S04]  /*6620*/  LDS.128 R16, [UR6+0x70] ;  /* 0x00007006ff107984 */ /* 0x008fe80008000c00 */
[----:B------:R-:W0:Y:S02]  /*6630*/  LDS.128 R12, [UR6+0xe0] ;  /* 0x0000e006ff0c7984 */ /* 0x000e240008000c00 */
[----:B0-----:R-:W-:-:S14]  /*6640*/  DSETP.GT.AND P0, PT, R16, R14, PT ;  /* 0x0000000e1000722a */ /* 0x001fdc0003f04000 */
[----:B------:R-:W-:Y:S05]  /*6650*/  @!P0 BRA `(.L_x_89) ;  /* 0x0000000400588947 */ /* 0x000fea0003800000 */
[----:B------:R-:W0:Y:S01]  /*6660*/  LDS.128 R32, [UR6+0x80] ;  /* 0x00008006ff207984 */ /* 0x000e220008000c00 */
[----:B------:R-:W-:Y:S02]  /*6670*/  IMAD.MOV.U32 R40, RZ, RZ, R18 ;  /* 0x000000ffff287224 */ /* 0x000fe400078e0012 */
[----:B------:R-:W-:Y:S01]  /*6680*/  IMAD.MOV.U32 R41, RZ, RZ, R19 ;  /* 0x000000ffff297224 */ /* 0x000fe200078e0013 */
[----:B------:R-:W1:Y:S04]  /*6690*/  LDS.128 R60, [UR6+0x90] ;  /* 0x00009006ff3c7984 */ /* 0x000e680008000c00 */
[----:B------:R-:W2:Y:S04]  /*66a0*/  LDS.128 R44, [UR6+0x10] ;  /* 0x00001006ff2c7984 */ /* 0x000ea80008000c00 */
[----:B------:R-:W3:Y:S04]  /*66b0*/  LDS.128 R4, [UR6+0x20] ;  /* 0x00002006ff047984 */ /* 0x000ee80008000c00 */
[----:B------:R-:W4:Y:S04]  /*66c0*/  LDS.128 R52, [UR6+0xa0] ;  /* 0x0000a006ff347984 */ /* 0x000f280008000c00 */
[----:B------:R-:W-:Y:S04]  /*66d0*/  LDS.128 R48, [UR6+0xb0] ;  /* 0x0000b006ff307984 */ /* 0x000fe80008000c00 */
[----:B------:R-:W4:Y:S04]  /*66e0*/  LDS.128 R8, [UR6] ;  /* 0x00000006ff087984 */ /* 0x000f280008000c00 */
[----:B------:R-:W4:Y:S04]  /*66f0*/  LDS.128 R20, [UR6+0x30] ;  /* 0x00003006ff147984 */ /* 0x000f280008000c00 */
[----:B------:R-:W-:Y:S04]  /*6700*/  LDS.128 R28, [UR6+0xc0] ;  /* 0x0000c006ff1c7984 */ /* 0x000fe80008000c00 */
[----:B------:R-:W4:Y:S01]  /*6710*/  LDS.128 R24, [UR6+0x40] ;  /* 0x00004006ff187984 */ /* 0x000f220008000c00 */
[----:B0-----:R-:W-:Y:S01]  /*6720*/  MOV R42, R32 ;  /* 0x00000020002a7202 */ /* 0x001fe20000000f00 */
[----:B------:R-:W-:Y:S01]  /*6730*/  IMAD.MOV.U32 R43, RZ, RZ, R33 ;  /* 0x000000ffff2b7224 */ /* 0x000fe200078e0021 */
[----:B------:R-:W-:Y:S01]  /*6740*/  MOV R64, R34 ;  /* 0x0000002200407202 */ /* 0x000fe20000000f00 */
[----:B------:R-:W-:Y:S01]  /*6750*/  IMAD.MOV.U32 R65, RZ, RZ, R35 ;  /* 0x000000ffff417224 */ /* 0x000fe200078e0023 */
[----:B------:R-:W-:Y:S01]  /*6760*/  LDS.128 R36, [UR6+0x60] ;  /* 0x00006006ff247984 */ /* 0x000fe20008000c00 */
[----:B-1----:R-:W-:-:S02]  /*6770*/  IMAD.MOV.U32 R66, RZ, RZ, R60 ;  /* 0x000000ffff427224 */ /* 0x002fc400078e003c */
[----:B------:R-:W-:Y:S01]  /*6780*/  IMAD.MOV.U32 R67, RZ, RZ, R61 ;  /* 0x000000ffff437224 */ /* 0x000fe200078e003d */
[----:B------:R-:W-:Y:S01]  /*6790*/  STS.128 [UR6], R40 ;  /* 0x00000028ff007988 */ /* 0x000fe20008000c06 */
[----:B--2---:R-:W-:Y:S02]  /*67a0*/  IMAD.MOV.U32 R70, RZ, RZ, R44 ;  /* 0x000000ffff467224 */ /* 0x004fe400078e002c */
[----:B------:R-:W-:Y:S01]  /*67b0*/  IMAD.MOV.U32 R71, RZ, RZ, R45 ;  /* 0x000000ffff477224 */ /* 0x000fe200078e002d */
[----:B------:R-:W0:Y:S01]  /*67c0*/  LDS.128 R32, [UR6+0x50] ;  /* 0x00005006ff207984 */ /* 0x000e220008000c00 */
[----:B---3--:R-:W-:Y:S02]  /*67d0*/  IMAD.MOV.U32 R60, RZ, RZ, R6 ;  /* 0x000000ffff3c7224 */ /* 0x008fe400078e0006 */
[----:B------:R-:W-:Y:S01]  /*67e0*/  IMAD.MOV.U32 R61, RZ, RZ, R7 ;  /* 0x000000ffff3d7224 */ /* 0x000fe200078e0007 */
[----:B------:R-:W1:Y:S01]  /*67f0*/  LDS.128 R40, [UR6+0xd0] ;  /* 0x0000d006ff287984 */ /* 0x000e620008000c00 */
[----:B------:R-:W-:Y:S01]  /*6800*/  IMAD.MOV.U32 R44, RZ, RZ, R46 ;  /* 0x000000ffff2c7224 */ /* 0x000fe200078e002e */
[----:B----4-:R-:W-:Y:S01]  /*6810*/  MOV R6, R52 ;  /* 0x0000003400067202 */ /* 0x010fe20000000f00 */
[----:B------:R-:W-:Y:S01]  /*6820*/  IMAD.MOV.U32 R45, RZ, RZ, R47 ;  /* 0x000000ffff2d7224 */ /* 0x000fe200078e002f */
[----:B------:R-:W-:Y:S01]  /*6830*/  MOV R46, R4 ;  /* 0x00000004002e7202 */ /* 0x000fe20000000f00 */
[----:B------:R-:W-:Y:S01]  /*6840*/  IMAD.MOV.U32 R7, RZ, RZ, R53 ;  /* 0x000000ffff077224 */ /* 0x000fe200078e0035 */
[----:B------:R2:W-:Y:S01]  /*6850*/  STS.64 [UR6+0x70], R14 ;  /* 0x0000700eff007988 */ /* 0x0005e20008000a06 */
[----:B------:R-:W-:-:S02]  /*6860*/  IMAD.MOV.U32 R47, RZ, RZ, R5 ;  /* 0x000000ffff2f7224 */ /* 0x000fc400078e0005 */
[----:B------:R-:W-:Y:S01]  /*6870*/  IMAD.MOV.U32 R52, RZ, RZ, R54 ;  /* 0x000000ffff347224 */ /* 0x000fe200078e0036 */
[----:B------:R-:W-:Y:S01]  /*6880*/  STS.64 [UR6+0x78], R8 ;  /* 0x00007808ff007988 */ /* 0x000fe20008000a06 */
[----:B------:R-:W-:Y:S02]  /*6890*/  IMAD.MOV.U32 R53, RZ, RZ, R55 ;  /* 0x000000ffff357224 */ /* 0x000fe400078e0037 */
[----:B------:R-:W-:Y:S01]  /*68a0*/  IMAD.MOV.U32 R4, RZ, RZ, R62 ;  /* 0x000000ffff047224 */ /* 0x000fe200078e003e */
[----:B------:R-:W-:Y:S01]  /*68b0*/  STS.128 [UR6+0x10], R64 ;  /* 0x00001040ff007988 */ /* 0x000fe20008000c06 */
[----:B------:R-:W-:Y:S01]  /*68c0*/  IMAD.MOV.U32 R5, RZ, RZ, R63 ;  /* 0x000000ffff057224 */ /* 0x000fe200078e003f */
[----:B--2---:R-:W-:Y:S01]  /*68d0*/  MOV R14, R12 ;  /* 0x0000000c000e7202 */ /* 0x004fe20000000f00 */
[----:B------:R-:W-:Y:S01]  /*68e0*/  IMAD.MOV.U32 R54, RZ, RZ, R48 ;  /* 0x000000ffff367224 */ /* 0x000fe200078e0030 */
[----:B------:R-:W-:Y:S01]  /*68f0*/  STS.128 [UR6+0x90], R44 ;  /* 0x0000902cff007988 */ /* 0x000fe20008000c06 */
[----:B------:R-:W-:-:S02]  /*6900*/  IMAD.MOV.U32 R55, RZ, RZ, R49 ;  /* 0x000000ffff377224 */ /* 0x000fc400078e0031 */
[----:B------:R-:W-:Y:S01]  /*6910*/  IMAD.MOV.U32 R68, RZ, RZ, R10 ;  /* 0x000000ffff447224 */ /* 0x000fe200078e000a */
[----:B------:R2:W-:Y:S01]  /*6920*/  STS.128 [UR6+0x20], R4 ;  /* 0x00002004ff007988 */ /* 0x0005e20008000c06 */
[----:B------:R-:W-:Y:S02]  /*6930*/  IMAD.MOV.U32 R69, RZ, RZ, R11 ;  /* 0x000000ffff457224 */ /* 0x000fe400078e000b */
[----:B------:R-:W-:Y:S01]  /*6940*/  IMAD.MOV.U32 R62, RZ, RZ, R20 ;  /* 0x000000ffff3e7224 */ /* 0x000fe200078e0014 */
[----:B------:R-:W-:Y:S01]  /*6950*/  MOV R20, R22 ;  /* 0x0000001600147202 */ /* 0x000fe20000000f00 */
[----:B------:R-:W-:Y:S01]  /*6960*/  IMAD.MOV.U32 R63, RZ, RZ, R21 ;  /* 0x000000ffff3f7224 */ /* 0x000fe200078e0015 */
[----:B------:R-:W-:Y:S01]  /*6970*/  MOV R22, R24 ;  /* 0x0000001800167202 */ /* 0x000fe20000000f00 */
[----:B------:R-:W-:Y:S01]  /*6980*/  IMAD.MOV.U32 R48, RZ, RZ, R50 ;  /* 0x000000ffff307224 */ /* 0x000fe200078e0032 */
[----:B------:R4:W-:Y:S01]  /*6990*/  STS.128 [UR6+0x80], R68 ;  /* 0x00008044ff007988 */ /* 0x0009e20008000c06 */
[----:B------:R-:W-:-:S02]  /*69a0*/  IMAD.MOV.U32 R49, RZ, RZ, R51 ;  /* 0x000000ffff317224 */ /* 0x000fc400078e0033 */
[----:B------:R-:W-:Y:S01]  /*69b0*/  IMAD.MOV.U32 R21, RZ, RZ, R23 ;  /* 0x000000ffff157224 */ /* 0x000fe200078e0017 */
[----:B------:R4:W-:Y:S01]  /*69c0*/  STS.128 [UR6+0xa0], R60 ;  /* 0x0000a03cff007988 */ /* 0x0009e20008000c06 */
[----:B------:R-:W-:Y:S01]  /*69d0*/  IMAD.MOV.U32 R50, RZ, RZ, R28 ;  /* 0x000000ffff327224 */ /* 0x000fe200078e001c */
[----:B0-----:R-:W-:Y:S01]  /*69e0*/  MOV R18, R32 ;  /* 0x0000002000127202 */ /* 0x001fe20000000f00 */
[----:B------:R-:W-:Y:S01]  /*69f0*/  IMAD.MOV.U32 R51, RZ, RZ, R29 ;  /* 0x000000ffff337224 */ /* 0x000fe200078e001d */
[----:B------:R4:W-:Y:S01]  /*6a00*/  STS.128 [UR6+0x30], R52 ;  /* 0x00003034ff007988 */ /* 0x0009e20008000c06 */
[----:B------:R-:W-:Y:S01]  /*6a10*/  IMAD.MOV.U32 R10, RZ, RZ, R16 ;  /* 0x000000ffff0a7224 */ /* 0x000fe200078e0010 */
[----:B--2---:R-:W-:Y:S01]  /*6a20*/  MOV R4, 0x1 ;  /* 0x0000000100047802 */ /* 0x004fe20000000f00 */
[----:B------:R-:W-:Y:S01]  /*6a30*/  IMAD.MOV.U32 R11, RZ, RZ, R17 ;  /* 0x000000ffff0b7224 */ /* 0x000fe200078e0011 */
[----:B------:R4:W-:Y:S01]  /*6a40*/  STS.128 [UR6+0x40], R48 ;  /* 0x00004030ff007988 */ /* 0x0009e20008000c06 */
[----:B------:R-:W-:-:S02]  /*6a50*/  IMAD.MOV.U32 R23, RZ, RZ, R25 ;  /* 0x000000ffff177224 */ /* 0x000fc400078e0019 */
[----:B------:R-:W-:Y:S02]  /*6a60*/  IMAD.MOV.U32 R15, RZ, RZ, R13 ;  /* 0x000000ffff0f7224 */ /* 0x000fe400078e000d */
[----:B------:R-:W-:Y:S01]  /*6a70*/  IMAD.MOV.U32 R16, RZ, RZ, R26 ;  /* 0x000000ffff107224 */ /* 0x000fe200078e001a */
[----:B------:R-:W-:Y:S01]  /*6a80*/  MOV R26, R36 ;  /* 0x00000024001a7202 */ /* 0x000fe20000000f00 */
[----:B------:R-:W-:Y:S01]  /*6a90*/  IMAD.MOV.U32 R17, RZ, RZ, R27 ;  /* 0x000000ffff117224 */ /* 0x000fe200078e001b */
[----:B------:R4:W-:Y:S01]  /*6aa0*/  STS.128 [UR6+0xb0], R20 ;  /* 0x0000b014ff007988 */ /* 0x0009e20008000c06 */
[----:B------:R-:W-:Y:S02]  /*6ab0*/  IMAD.MOV.U32 R28, RZ, RZ, R30 ;  /* 0x000000ffff1c7224 */ /* 0x000fe400078e001e */
[----:B------:R-:W-:Y:S02]  /*6ac0*/  IMAD.MOV.U32 R29, RZ, RZ, R31 ;  /* 0x000000ffff1d7224 */ /* 0x000fe400078e001f */
[----:B------:R-:W-:-:S02]  /*6ad0*/  IMAD.MOV.U32 R19, RZ, RZ, R33 ;  /* 0x000000ffff137224 */ /* 0x000fc400078e0021 */
[----:B------:R-:W-:Y:S02]  /*6ae0*/  IMAD.MOV.U32 R24, RZ, RZ, R34 ;  /* 0x000000ffff187224 */ /* 0x000fe400078e0022 */
[----:B------:R-:W-:Y:S01]  /*6af0*/  IMAD.MOV.U32 R25, RZ, RZ, R35 ;  /* 0x000000ffff197224 */ /* 0x000fe200078e0023 */
[----:B------:R4:W-:Y:S01]  /*6b00*/  STS.128 [UR6+0xc0], R16 ;  /* 0x0000c010ff007988 */ /* 0x0009e20008000c06 */
[----:B------:R-:W-:Y:S02]  /*6b10*/  IMAD.MOV.U32 R8, RZ, RZ, R38 ;  /* 0x000000ffff087224 */ /* 0x000fe400078e0026 */
[----:B------:R-:W-:Y:S02]  /*6b20*/  IMAD.MOV.U32 R9, RZ, RZ, R39 ;  /* 0x000000ffff097224 */ /* 0x000fe400078e0027 */
[----:B------:R-:W-:Y:S02]  /*6b30*/  IMAD.MOV.U32 R27, RZ, RZ, R37 ;  /* 0x000000ffff1b7224 */ /* 0x000fe400078e0025 */
[----:B-1----:R-:W-:Y:S01]  /*6b40*/  IMAD.MOV.U32 R30, RZ, RZ, R40 ;  /* 0x000000ffff1e7224 */ /* 0x002fe200078e0028 */
[----:B------:R4:W-:Y:S01]  /*6b50*/  STS.128 [UR6+0xe0], R8 ;  /* 0x0000e008ff007988 */ /* 0x0009e20008000c06 */
[----:B------:R-:W-:-:S02]  /*6b60*/  IMAD.MOV.U32 R31, RZ, RZ, R41 ;  /* 0x000000ffff1f7224 */ /* 0x000fc400078e0029 */
[----:B------:R-:W-:Y:S01]  /*6b70*/  IMAD.MOV.U32 R12, RZ, RZ, R42 ;  /* 0x000000ffff0c7224 */ /* 0x000fe200078e002a */
[----:B------:R4:W-:Y:S01]  /*6b80*/  STS.128 [UR6+0xd0], R24 ;  /* 0x0000d018ff007988 */ /* 0x0009e20008000c06 */
[----:B------:R-:W-:-:S03]  /*6b90*/  IMAD.MOV.U32 R13, RZ, RZ, R43 ;  /* 0x000000ffff0d7224 */ /* 0x000fc600078e002b */
[----:B------:R4:W-:Y:S04]  /*6ba0*/  STS.128 [UR6+0x50], R28 ;  /* 0x0000501cff007988 */ /* 0x0009e80008000c06 */
[----:B------:R4:W-:Y:S02]  /*6bb0*/  STS.128 [UR6+0x60], R12 ;  /* 0x0000600cff007988 */ /* 0x0009e40008000c06 */
.L_x_89:
[----:B------:R-:W-:-:S13]  /*6bc0*/  LOP3.LUT P0, RZ, R4, 0xff, RZ, 0xc0, !PT ;  /* 0x000000ff04ff7812 */ /* 0x000fda000780c0ff */
.L_x_84:
[----:B01----:R-:W0:Y:S01]  /*6bd0*/  LDC R4, c[0x0][0x360] ;  /* 0x0000d800ff047b82 */ /* 0x003e220000000800 */
[----:B------:R-:W-:Y:S02]  /*6be0*/  UIADD3 UR5, UPT, UPT, UR5, 0x1, URZ ;  /* 0x0000000105057890 */ /* 0x000fe4000fffe0ff */
[----:B------:R-:W-:-:S04]  /*6bf0*/  UIADD3 UR7, UPT, UPT, UR7, -0x1, URZ ;  /* 0xffffffff07077890 */ /* 0x000fc8000fffe0ff */
[----:B0-----:R-:W-:-:S13]  /*6c00*/  ISETP.GT.U32.AND P1, PT, R4, UR5, PT ;  /* 0x0000000504007c0c */ /* 0x001fda000bf24070 */
[----:B------:R-:W-:Y:S05]  /*6c10*/  @P0 BRA P1, `(.L_x_90) ;  /* 0xffffffec00400947 */ /* 0x000fea000083ffff */
.L_x_83:
[----:B------:R-:W-:Y:S05]  /*6c20*/  BSYNC.RECONVERGENT B0 ;  /* 0x0000000000007941 */ /* 0x000fea0003800200 */
.L_x_82:
[----:B------:R-:W2:Y:S01]  /*6c30*/  S2R R5, SR_TID.X ;  /* 0x0000000000057919 */ /* 0x000ea20000002100 */
[----:B------:R-:W-:Y:S01]  /*6c40*/  BSSY.RECONVERGENT B2, `(.L_x_91) ;  /* 0x0000738000027945 */ /* 0x000fe20003800200 */
[----:B------:R-:W-:Y:S01]  /*6c50*/  BAR.SYNC.DEFER_BLOCKING 0x0 ;  /* 0x0000000000007b1d */ /* 0x000fe20000010000 */
[----:B--2---:R-:W-:-:S13]  /*6c60*/  ISETP.GE.U32.AND P0, PT, R5, R76, PT ;  /* 0x0000004c0500720c */ /* 0x004fda0003f06070 */
[----:B------:R-:W-:Y:S05]  /*6c70*/  @!P0 BRA `(.L_x_92) ;  /* 0x0000007000d08947 */ /* 0x000fea0003800000 */
[----:B01---5:R-:W-:Y:S01]  /*6c80*/  SHF.R.U32.HI R4, RZ, 0x2, R3 ;  /* 0x00000002ff047819 */ /* 0x023fe20000011603 */
[----:B---3--:R-:W-:Y:S01]  /*6c90*/  IMAD.SHL.U32 R6, R59, 0x10, RZ ;  /* 0x000000103b067824 */ /* 0x008fe200078e00ff */
[----:B------:R-:W-:Y:S01]  /*6ca0*/  SHF.R.U32.HI R7, RZ, 0x2, R56 ;  /* 0x00000002ff077819 */ /* 0x000fe20000011638 */
[----:B----4-:R-:W0:Y:S01]  /*6cb0*/  S2R R15, SR_CgaCtaId ;  /* 0x00000000000f7919 */ /* 0x010e220000008800 */
[----:B------:R-:W-:Y:S01]  /*6cc0*/  LOP3.LUT R4, R4, R3, RZ, 0x3c, !PT ;  /* 0x0000000304047212 */ /* 0x000fe200078e3cff */
[----:B------:R-:W-:Y:S04]  /*6cd0*/  BSSY.RECONVERGENT B0, `(.L_x_93) ;  /* 0x0000038000007945 */ /* 0x000fe80003800200 */
[----:B------:R-:W-:-:S05]  /*6ce0*/  IMAD.SHL.U32 R3, R4, 0x2, RZ ;  /* 0x0000000204037824 */ /* 0x000fca00078e00ff */
[----:B------:R-:W-:Y:S02]  /*6cf0*/  LOP3.LUT R3, R59, R6, R3, 0x96, !PT ;  /* 0x000000063b037212 */ /* 0x000fe400078e9603 */
[----:B------:R-:W-:Y:S02]  /*6d00*/  LOP3.LUT R6, R7, R56, RZ, 0x3c, !PT ;  /* 0x0000003807067212 */ /* 0x000fe400078e3cff */
[----:B------:R-:W-:-:S03]  /*6d10*/  LOP3.LUT R7, R3, R4, RZ, 0x3c, !PT ;  /* 0x0000000403077212 */ /* 0x000fc600078e3cff */
[----:B------:R-:W-:Y:S01]  /*6d20*/  IMAD.SHL.U32 R8, R6, 0x2, RZ ;  /* 0x0000000206087824 */ /* 0x000fe200078e00ff */
[----:B------:R-:W-:Y:S01]  /*6d30*/  IADD3 R4, PT, PT, R2, 0x587c5, R7 ;  /* 0x000587c502047810 */ /* 0x000fe20007ffe007 */
[----:B------:R-:W-:-:S03]  /*6d40*/  IMAD.SHL.U32 R3, R7, 0x10, RZ ;  /* 0x0000001007037824 */ /* 0x000fc600078e00ff */
[----:B------:R-:W-:Y:S02]  /*6d50*/  I2FP.F32.U32 R4, R4 ;  /* 0x0000000400047245 */ /* 0x000fe40000201000 */
[----:B------:R-:W-:Y:S01]  /*6d60*/  LOP3.LUT R8, R6, R8, R3, 0x96, !PT ;  /* 0x0000000806087212 */ /* 0x000fe200078e9603 */
[----:B------:R-:W-:-:S03]  /*6d70*/  IMAD.MOV.U32 R3, RZ, RZ, 0x2f800000 ;  /* 0x2f800000ff037424 */ /* 0x000fc600078e00ff */
[----:B------:R-:W-:Y:S01]  /*6d80*/  LOP3.LUT R9, R8, R7, RZ, 0x3c, !PT ;  /* 0x0000000708097212 */ /* 0x000fe200078e3cff */
[----:B------:R-:W-:-:S03]  /*6d90*/  FFMA R11, R4, R3, 1.1641532182693481445e-10 ;  /* 0x2f000000040b7423 */ /* 0x000fc60000000003 */
[----:B------:R-:W-:Y:S01]  /*6da0*/  IADD3 R4, PT, PT, R2, 0xb0f8a, R9 ;  /* 0x000b0f8a02047810 */ /* 0x000fe20007ffe009 */
[----:B------:R-:W-:-:S03]  /*6db0*/  FMUL R11, R0, R11 ;  /* 0x0000000b000b7220 */ /* 0x000fc60000400000 */
[----:B------:R-:W-:-:S03]  /*6dc0*/  I2FP.F32.U32 R4, R4 ;  /* 0x0000000400047245 */ /* 0x000fc60000201000 */
[----:B------:R-:W-:Y:S02]  /*6dd0*/  F2I.TRUNC.NTZ R11, R11 ;  /* 0x0000000b000b7305 */ /* 0x000fe4000020f100 */
[----:B------:R-:W-:Y:S01]  /*6de0*/  FFMA R13, R4, R3, 1.1641532182693481445e-10 ;  /* 0x2f000000040d7423 */ /* 0x000fe20000000003 */
[----:B------:R-:W-:-:S03]  /*6df0*/  MOV R4, 0x400 ;  /* 0x0000040000047802 */ /* 0x000fc60000000f00 */
[----:B------:R-:W-:Y:S01]  /*6e00*/  FMUL R13, R0, R13 ;  /* 0x0000000d000d7220 */ /* 0x000fe20000400000 */
[----:B0-----:R-:W-:-:S03]  /*6e10*/  LEA R10, R15, R4, 0x18 ;  /* 0x000000040f0a7211 */ /* 0x001fc600078ec0ff */
[----:B------:R-:W0:Y:S02]  /*6e20*/  F2I.TRUNC.NTZ R8, R13 ;  /* 0x0000000d00087305 */ /* 0x000e24000020f100 */
[----:B------:R-:W-:Y:S01]  /*6e30*/  IMAD R4, R5, 0x78, R10 ;  /* 0x0000007805047824 */ /* 0x000fe200078e020a */
[----:B0-----:R-:W-:-:S13]  /*6e40*/  ISETP.NE.AND P0, PT, R11, R8, PT ;  /* 0x000000080b00720c */ /* 0x001fda0003f05270 */
[----:B------:R-:W-:Y:S05]  /*6e50*/  @P0 BRA `(.L_x_94) ;  /* 0x00000000003c0947 */ /* 0x000fea0003800000 */
[----:B------:R0:W1:Y:S04]  /*6e60*/  LDS.64 R50, [R4] ;  /* 0x0000000004327984 */ /* 0x0000680000000a00 */
[----:B------:R0:W2:Y:S04]  /*6e70*/  LDS.64 R48, [R4+0x8] ;  /* 0x0000080004307984 */ /* 0x0000a80000000a00 */
[----:B------:R0:W3:Y:S04]  /*6e80*/  LDS.64 R46, [R4+0x10] ;  /* 0x00001000042e7984 */ /* 0x0000e80000000a00 */
[----:B------:R0:W4:Y:S04]  /*6e90*/  LDS.64 R44, [R4+0x18] ;  /* 0x00001800042c7984 */ /* 0x0001280000000a00 */
[----:B------:R0:W0:Y:S04]  /*6ea0*/  LDS.64 R42, [R4+0x20] ;  /* 0x00002000042a7984 */ /* 0x0000280000000a00 */
        /* <DEDUP_REMOVED lines=8> */
[----:B------:R0:W0:Y:S01]  /*6f30*/  LDS.64 R12, [R4+0x68] ;  /* 0x00006800040c7984 */ /* 0x0000220000000a00 */
[----:B-1234-:R-:W-:Y:S05]  /*6f40*/  BRA `(.L_x_95) ;  /* 0x0000000000407947 */ /* 0x01efea0003800000 */
.L_x_94:
[--C-:B------:R-:W-:Y:S02]  /*6f50*/  IMAD R6, R11, 0x78, R10.reuse ;  /* 0x000000780b067824 */ /* 0x100fe400078e020a */
[----:B------:R-:W-:-:S03]  /*6f60*/  IMAD R8, R8, 0x78, R10 ;  /* 0x0000007808087824 */ /* 0x000fc600078e020a */
[----:B------:R1:W2:Y:S04]  /*6f70*/  LDS.64 R50, [R6] ;  /* 0x0000000006327984 */ /* 0x0002a80000000a00 */
        /* <DEDUP_REMOVED lines=12> */
[----:B--234-:R1:W0:Y:S02]  /*7040*/  LDS.64 R12, [R8+0x68] ;  /* 0x00006800080c7984 */ /* 0x01c2240000000a00 */
.L_x_95:
[----:B------:R-:W-:Y:S05]  /*7050*/  BSYNC.RECONVERGENT B0 ;  /* 0x0000000000007941 */ /* 0x000fea0003800200 */
.L_x_93:
[----:B-1----:R-:W-:Y:S01]  /*7060*/  SHF.R.U32.HI R6, RZ, 0x2, R57 ;  /* 0x00000002ff067819 */ /* 0x002fe20000011639 */
[----:B------:R-:W-:Y:S01]  /*7070*/  BSSY.RECONVERGENT B0, `(.L_x_96) ;  /* 0x0000233000007945 */ /* 0x000fe20003800200 */
[----:B------:R-:W-:Y:S02]  /*7080*/  SHF.L.U32 R11, R9, 0x4, RZ ;  /* 0x00000004090b7819 */ /* 0x000fe400000006ff */
[----:B------:R-:W-:-:S05]  /*7090*/  LOP3.LUT R6, R6, R57, RZ, 0x3c, !PT ;  /* 0x0000003906067212 */ /* 0x000fca00078e3cff */
[----:B------:R-:W-:-:S05]  /*70a0*/  IMAD.SHL.U32 R8, R6, 0x2, RZ ;  /* 0x0000000206087824 */ /* 0x000fca00078e00ff */
[----:B------:R-:W-:Y:S01]  /*70b0*/  LOP3.LUT R8, R6, R8, R11, 0x96, !PT ;  /* 0x0000000806087212 */ /* 0x000fe200078e960b */
[----:B------:R-:W-:-:S03]  /*70c0*/  VIADD R6, R2, 0x10974f ;  /* 0x0010974f02067836 */ /* 0x000fc60000000000 */
[----:B------:R-:W-:-:S05]  /*70d0*/  LOP3.LUT R11, R8, R9, RZ, 0x3c, !PT ;  /* 0x00000009080b7212 */ /* 0x000fca00078e3cff */
[----:B------:R-:W-:-:S05]  /*70e0*/  IMAD.IADD R8, R11, 0x1, R6 ;  /* 0x000000010b087824 */ /* 0x000fca00078e0206 */
[----:B------:R-:W-:-:S05]  /*70f0*/  I2FP.F32.U32 R8, R8 ;  /* 0x0000000800087245 */ /* 0x000fca0000201000 */
[----:B------:R-:W-:-:S05]  /*7100*/  FFMA R8, R8, R3, 1.1641532182693481445e-10 ;  /* 0x2f00000008087423 */ /* 0x000fca0000000003 */
[----:B------:R-:W-:-:S13]  /*7110*/  FSETP.GEU.AND P0, PT, R8, 0.20000000298023223877, PT ;  /* 0x3e4ccccd0800780b */ /* 0x000fda0003f0e000 */
[----:B------:R-:W-:Y:S05]  /*7120*/  @P0 BRA `(.L_x_97) ;  /* 0x00000020009c0947 */ /* 0x000fea0003800000 */
[----:B------:R-:W1:Y:S01]  /*7130*/  MUFU.RCP64H R19, 10 ;  /* 0x4024000000137908 */ /* 0x000e620000001800 */
[----:B------:R-:W-:Y:S01]  /*7140*/  SHF.R.U32.HI R17, RZ, 0x2, R58 ;  /* 0x00000002ff117819 */ /* 0x000fe2000001163a */
[----:B------:R-:W-:Y:S01]  /*7150*/  IMAD.SHL.U32 R6, R11, 0x10, RZ ;  /* 0x000000100b067824 */ /* 0x000fe200078e00ff */
[----:B------:R-:W-:Y:S01]  /*7160*/  MOV R16, 0x0 ;  /* 0x0000000000107802 */ /* 0x000fe20000000f00 */
[----:B------:R-:W-:Y:S01]  /*7170*/  IMAD.MOV.U32 R18, RZ, RZ, 0x1 ;  /* 0x00000001ff127424 */ /* 0x000fe200078e00ff */
[----:B------:R-:W-:Y:S01]  /*7180*/  LOP3.LUT R67, R17, R58, RZ, 0x3c, !PT ;  /* 0x0000003a11437212 */ /* 0x000fe200078e3cff */
[----:B------:R-:W-:Y:S01]  /*7190*/  IMAD.MOV.U32 R17, RZ, RZ, 0x40240000 ;  /* 0x40240000ff117424 */ /* 0x000fe200078e00ff */
[----:B------:R-:W-:Y:S01]  /*71a0*/  BSSY.RECONVERGENT B3, `(.L_x_98) ;  /* 0x000001d000037945 */ /* 0x000fe20003800200 */
[----:B------:R-:W-:Y:S02]  /*71b0*/  IMAD.MOV.U32 R22, RZ, RZ, 0x0 ;  /* 0x00000000ff167424 */ /* 0x000fe400078e00ff */
[----:B------:R-:W-:-:S02]  /*71c0*/  IMAD.SHL.U32 R8, R67, 0x2, RZ ;  /* 0x0000000243087824 */ /* 0x000fc400078e00ff */
[----:B------:R-:W-:-:S03]  /*71d0*/  IMAD.MOV.U32 R23, RZ, RZ, 0x40000000 ;  /* 0x40000000ff177424 */ /* 0x000fc600078e00ff */
[----:B------:R-:W-:Y:S01]  /*71e0*/  LOP3.LUT R6, R11, R6, R8, 0x96, !PT ;  /* 0x000000060b067212 */ /* 0x000fe200078e9608 */
[----:B-1----:R-:W-:-:S03]  /*71f0*/  DFMA R20, R18, -R16, 1 ;  /* 0x3ff000001214742b */ /* 0x002fc60000000810 */
[----:B------:R-:W-:-:S04]  /*7200*/  LOP3.LUT R67, R6, R67, RZ, 0x3c, !PT ;  /* 0x0000004306437212 */ /* 0x000fc800078e3cff */
[----:B------:R-:W-:Y:S01]  /*7210*/  IADD3 R6, PT, PT, R2, 0x161f14, R67 ;  /* 0x00161f1402067810 */ /* 0x000fe20007ffe043 */
[----:B------:R-:W-:-:S03]  /*7220*/  DFMA R20, R20, R20, R20 ;  /* 0x000000141414722b */ /* 0x000fc60000000014 */
[----:B------:R-:W-:-:S05]  /*7230*/  I2FP.F32.U32 R6, R6 ;  /* 0x0000000600067245 */ /* 0x000fca0000201000 */
[----:B------:R-:W-:Y:S01]  /*7240*/  FFMA R6, R6, R3, 1.1641532182693481445e-10 ;  /* 0x2f00000006067423 */ /* 0x000fe20000000003 */
[----:B------:R-:W-:-:S03]  /*7250*/  DFMA R20, R18, R20, R18 ;  /* 0x000000141214722b */ /* 0x000fc60000000012 */
[----:B------:R-:W1:Y:S05]  /*7260*/  F2F.F64.F32 R18, R6 ;  /* 0x0000000600127310 */ /* 0x000e6a0000201800 */
[----:B------:R-:W-:-:S08]  /*7270*/  DFMA R16, R20, -R16, 1 ;  /* 0x3ff000001410742b */ /* 0x000fd00000000810 */
[----:B------:R-:W-:Y:S02]  /*7280*/  DFMA R20, R20, R16, R20 ;  /* 0x000000101414722b */ /* 0x000fe40000000014 */
[----:B-1----:R-:W-:-:S08]  /*7290*/  DFMA R16, R18, R22, -1 ;  /* 0xbff000001210742b */ /* 0x002fd00000000016 */
[----:B------:R-:W-:Y:S02]  /*72a0*/  DMUL R18, R16, R20 ;  /* 0x0000001410127228 */ /* 0x000fe40000000000 */
[----:B------:R-:W-:-:S06]  /*72b0*/  FSETP.GEU.AND P1, PT, |R17|, 6.5827683646048100446e-37, PT ;  /* 0x036000001100780b */ /* 0x000fcc0003f2e200 */
[----:B------:R-:W-:-:S08]  /*72c0*/  DFMA R22, R18, -10, R16 ;  /* 0xc02400001216782b */ /* 0x000fd00000000010 */
[----:B------:R-:W-:-:S10]  /*72d0*/  DFMA R18, R20, R22, R18 ;  /* 0x000000161412722b */ /* 0x000fd40000000012 */
[----:B------:R-:W-:-:S05]  /*72e0*/  FFMA R3, RZ, 2.5625, R19 ;  /* 0x40240000ff037823 */ /* 0x000fca0000000013 */
[----:B------:R-:W-:-:S13]  /*72f0*/  FSETP.GT.AND P0, PT, |R3|, 1.469367938527859385e-39, PT ;  /* 0x001000000300780b */ /* 0x000fda0003f04200 */
[----:B------:R-:W-:Y:S05]  /*7300*/  @P0 BRA P1, `(.L_x_99) ;  /* 0x0000000000180947 */ /* 0x000fea0000800000 */
[----:B------:R-:W-:Y:S01]  /*7310*/  IMAD.MOV.U32 R20, RZ, RZ, RZ ;  /* 0x000000ffff147224 */ /* 0x000fe200078e00ff */
[----:B------:R-:W-:Y:S02]  /*7320*/  MOV R19, 0x40240000 ;  /* 0x4024000000137802 */ /* 0x000fe40000000f00 */
[----:B------:R-:W-:-:S07]  /*7330*/  MOV R18, 0x7350 ;  /* 0x0000735000127802 */ /* 0x000fce0000000f00 */
[----:B0-----:R-:W-:Y:S05]  /*7340*/  CALL.REL.NOINC `($__internal_0_$__cuda_sm20_div_rn_f64_full) ;  /* 0x0000008000787944 */ /* 0x001fea0003c00000 */
[----:B------:R-:W-:Y:S02]  /*7350*/  IMAD.MOV.U32 R18, RZ, RZ, R16 ;  /* 0x000000ffff127224 */ /* 0x000fe400078e0010 */
[----:B------:R-:W-:-:S07]  /*7360*/  IMAD.MOV.U32 R19, RZ, RZ, R17 ;  /* 0x000000ffff137224 */ /* 0x000fce00078e0011 */
.L_x_99:
[----:B------:R-:W-:Y:S05]  /*7370*/  BSYNC.RECONVERGENT B3 ;  /* 0x0000000000037941 */ /* 0x000fea0003800200 */
.L_x_98:
[----:B------:R-:W-:Y:S01]  /*7380*/  SHF.R.U32.HI R6, RZ, 0x2, R59 ;  /* 0x00000002ff067819 */ /* 0x000fe2000001163b */
[----:B------:R-:W1:Y:S01]  /*7390*/  MUFU.RCP64H R21, 10 ;  /* 0x4024000000157908 */ /* 0x000e620000001800 */
[----:B------:R-:W-:Y:S01]  /*73a0*/  IMAD.SHL.U32 R8, R67, 0x10, RZ ;  /* 0x0000001043087824 */ /* 0x000fe200078e00ff */
[----:B------:R-:W-:Y:S01]  /*73b0*/  MOV R17, 0x40240000 ;  /* 0x4024000000117802 */ /* 0x000fe20000000f00 */
[----:B------:R-:W-:Y:S01]  /*73c0*/  IMAD.MOV.U32 R16, RZ, RZ, 0x0 ;  /* 0x00000000ff107424 */ /* 0x000fe200078e00ff */
[----:B------:R-:W-:Y:S01]  /*73d0*/  LOP3.LUT R6, R6, R59, RZ, 0x3c, !PT ;  /* 0x0000003b06067212 */ /* 0x000fe200078e3cff */
[----:B------:R-:W-:Y:S01]  /*73e0*/  IMAD.MOV.U32 R20, RZ, RZ, 0x1 ;  /* 0x00000001ff147424 */ /* 0x000fe200078e00ff */
[----:B------:R-:W-:Y:S01]  /*73f0*/  BSSY.RECONVERGENT B3, `(.L_x_100) ;  /* 0x000001f000037945 */ /* 0x000fe20003800200 */
[----:B------:R-:W-:Y:S01]  /*7400*/  IMAD.MOV.U32 R24, RZ, RZ, 0x0 ;  /* 0x00000000ff187424 */ /* 0x000fe200078e00ff */
[----:B------:R-:W-:Y:S01]  /*7410*/  DMUL R50, R50, R18 ;  /* 0x0000001232327228 */ /* 0x000fe20000000000 */
[----:B------:R-:W-:-:S02]  /*7420*/  IMAD.SHL.U32 R3, R6, 0x2, RZ ;  /* 0x0000000206037824 */ /* 0x000fc400078e00ff */
[----:B------:R-:W-:-:S03]  /*7430*/  IMAD.MOV.U32 R25, RZ, RZ, 0x40000000 ;  /* 0x40000000ff197424 */ /* 0x000fc600078e00ff */
[----:B------:R-:W-:Y:S01]  /*7440*/  LOP3.LUT R3, R67, R8, R3, 0x96, !PT ;  /* 0x0000000843037212 */ /* 0x000fe200078e9603 */
[----:B-1----:R-:W-:-:S03]  /*7450*/  DFMA R22, R20, -R16, 1 ;  /* 0x3ff000001416742b */ /* 0x002fc60000000810 */
[----:B------:R-:W-:Y:S01]  /*7460*/  LOP3.LUT R59, R3, R6, RZ, 0x3c, !PT ;  /* 0x00000006033b7212 */ /* 0x000fe200078e3cff */
[----:B------:R-:W-:-:S03]  /*7470*/  IMAD.MOV.U32 R6, RZ, RZ, 0x2f800000 ;  /* 0x2f800000ff067424 */ /* 0x000fc600078e00ff */
        /* <DEDUP_REMOVED lines=16> */
[----:B------:R-:W-:Y:S01]  /*7580*/  IMAD.MOV.U32 R16, RZ, RZ, R20 ;  /* 0x000000ffff107224 */ /* 0x000fe200078e0014 */
[----:B------:R-:W-:Y:S01]  /*7590*/  MOV R17, R21 ;  /* 0x0000001500117202 */ /* 0x000fe20000000f00 */
[----:B------:R-:W-:Y:S01]  /*75a0*/  IMAD.MOV.U32 R20, RZ, RZ, RZ ;  /* 0x000000ffff147224 */ /* 0x000fe200078e00ff */
[----:B------:R-:W-:Y:S01]  /*75b0*/  MOV R18, 0x75e0 ;  /* 0x000075e000127802 */ /* 0x000fe20000000f00 */
[----:B------:R-:W-:-:S07]  /*75c0*/  IMAD.MOV.U32 R19, RZ, RZ, 0x40240000 ;  /* 0x40240000ff137424 */ /* 0x000fce00078e00ff */
[----:B0-----:R-:W-:Y:S05]  /*75d0*/  CALL.REL.NOINC `($__internal_0_$__cuda_sm20_div_rn_f64_full) ;  /* 0x0000007c00d47944 */ /* 0x001fea0003c00000 */
.L_x_101:
[----:B------:R-:W-:Y:S05]  /*75e0*/  BSYNC.RECONVERGENT B3 ;  /* 0x0000000000037941 */ /* 0x000fea0003800200 */
.L_x_100:
[----:B------:R-:W-:Y:S01]  /*75f0*/  SHF.R.U32.HI R6, RZ, 0x2, R7 ;  /* 0x00000002ff067819 */ /* 0x000fe20000011607 */
[----:B------:R-:W1:Y:S01]  /*7600*/  MUFU.RCP64H R19, 10 ;  /* 0x4024000000137908 */ /* 0x000e620000001800 */
[----:B------:R-:W-:Y:S01]  /*7610*/  IMAD.SHL.U32 R8, R59, 0x10, RZ ;  /* 0x000000103b087824 */ /* 0x000fe200078e00ff */
[----:B------:R-:W-:Y:S01]  /*7620*/  BSSY.RECONVERGENT B3, `(.L_x_102) ;  /* 0x0000025000037945 */ /* 0x000fe20003800200 */
[----:B------:R-:W-:Y:S01]  /*7630*/  LOP3.LUT R57, R6, R7, RZ, 0x3c, !PT ;  /* 0x0000000706397212 */ /* 0x000fe200078e3cff */
[----:B------:R-:W-:Y:S01]  /*7640*/  IMAD.MOV.U32 R6, RZ, RZ, 0x0 ;  /* 0x00000000ff067424 */ /* 0x000fe200078e00ff */
[----:B------:R-:W-:Y:S01]  /*7650*/  MOV R7, 0x40240000 ;  /* 0x4024000000077802 */ /* 0x000fe20000000f00 */
[----:B------:R-:W-:Y:S01]  /*7660*/  IMAD.MOV.U32 R18, RZ, RZ, 0x1 ;  /* 0x00000001ff127424 */ /* 0x000fe200078e00ff */
[----:B------:R-:W-:Y:S01]  /*7670*/  DMUL R48, R48, R16 ;  /* 0x0000001030307228 */ /* 0x000fe20000000000 */
[----:B------:R-:W-:Y:S02]  /*7680*/  IMAD.SHL.U32 R3, R57, 0x2, RZ ;  /* 0x0000000239037824 */ /* 0x000fe400078e00ff */
[----:B------:R-:W-:-:S02]  /*7690*/  IMAD.MOV.U32 R22, RZ, RZ, 0x0 ;  /* 0x00000000ff167424 */ /* 0x000fc400078e00ff */
[----:B------:R-:W-:Y:S01]  /*76a0*/  IMAD.MOV.U32 R23, RZ, RZ, 0x40000000 ;  /* 0x40000000ff177424 */ /* 0x000fe200078e00ff */
        /* <DEDUP_REMOVED lines=26> */
[----:B------:R-:W-:Y:S02]  /*7850*/  IMAD.MOV.U32 R6, RZ, RZ, R16 ;  /* 0x000000ffff067224 */ /* 0x000fe400078e0010 */
[----:B------:R-:W-:-:S07]  /*7860*/  IMAD.MOV.U32 R7, RZ, RZ, R17 ;  /* 0x000000ffff077224 */ /* 0x000fce00078e0011 */
.L_x_103:
[----:B------:R-:W-:Y:S05]  /*7870*/  BSYNC.RECONVERGENT B3 ;  /* 0x0000000000037941 */ /* 0x000fea0003800200 */
.L_x_102:
[----:B------:R-:W-:Y:S01]  /*7880*/  SHF.R.U32.HI R8, RZ, 0x2, R9 ;  /* 0x00000002ff087819 */ /* 0x000fe20000011609 */
[----:B------:R-:W1:Y:S01]  /*7890*/  MUFU.RCP64H R17, 10 ;  /* 0x4024000000117908 */ /* 0x000e620000001800 */
[----:B------:R-:W-:Y:S01]  /*78a0*/  IMAD.SHL.U32 R10, R57, 0x10, RZ ;  /* 0x00000010390a7824 */ /* 0x000fe200078e00ff */
[----:B------:R-:W-:Y:S01]  /*78b0*/  BSSY.RECONVERGENT B3, `(.L_x_104) ;  /* 0x0000022000037945 */ /* 0x000fe20003800200 */
[----:B------:R-:W-:Y:S01]  /*78c0*/  LOP3.LUT R3, R8, R9, RZ, 0x3c, !PT ;  /* 0x0000000908037212 */ /* 0x000fe200078e3cff */
[----:B------:R-:W-:Y:S01]  /*78d0*/  IMAD.MOV.U32 R8, RZ, RZ, 0x0 ;  /* 0x00000000ff087424 */ /* 0x000fe200078e00ff */
[----:B------:R-:W-:Y:S01]  /*78e0*/  DMUL R46, R46, R6 ;  /* 0x000000062e2e7228 */ /* 0x000fe20000000000 */
[----:B------:R-:W-:Y:S01]  /*78f0*/  IMAD.MOV.U32 R9, RZ, RZ, 0x40240000 ;  /* 0x40240000ff097424 */ /* 0x000fe200078e00ff */
[----:B------:R-:W-:Y:S01]  /*7900*/  SHF.L.U32 R16, R3, 0x1, RZ ;  /* 0x0000000103107819 */ /* 0x000fe200000006ff */
[----:B------:R-:W-:-:S03]  /*7910*/  IMAD.MOV.U32 R21, RZ, RZ, 0x2f800000 ;  /* 0x2f800000ff157424 */ /* 0x000fc600078e00ff */
[----:B------:R-:W-:Y:S01]  /*7920*/  LOP3.LUT R10, R57, R10, R16, 0x96, !PT ;  /* 0x0000000a390a7212 */ /* 0x000fe200078e9610 */
[----:B------:R-:W-:-:S03]  /*7930*/  IMAD.MOV.U32 R16, RZ, RZ, 0x1 ;  /* 0x00000001ff107424 */ /* 0x000fc600078e00ff */
[----:B------:R-:W-:-:S03]  /*7940*/  LOP3.LUT R3, R10, R3, RZ, 0x3c, !PT ;  /* 0x000000030a037212 */ /* 0x000fc600078e3cff */
[----:B-1----:R-:W-:Y:S01]  /*7950*/  DFMA R18, R16, -R8, 1 ;  /* 0x3ff000001012742b */ /* 0x002fe20000000808 */
[----:B------:R-:W-:-:S04]  /*7960*/  IADD3 R10, PT, PT, R2, 0x26b663, R3 ;  /* 0x0026b663020a7810 */ /* 0x000fc80007ffe003 */
[----:B------:R-:W-:-:S03]  /*7970*/  I2FP.F32.U32 R10, R10 ;  /* 0x0000000a000a7245 */ /* 0x000fc60000201000 */
[----:B------:R-:W-:Y:S02]  /*7980*/  DFMA R18, R18, R18, R18 ;  /* 0x000000121212722b */ /* 0x000fe40000000012 */
[----:B------:R-:W-:-:S06]  /*7990*/  FFMA R10, R10, R21, 1.1641532182693481445e-10 ;  /* 0x2f0000000a0a7423 */ /* 0x000fcc0000000015 */
[----:B------:R-:W-:Y:S02]  /*79a0*/  DFMA R16, R16, R18, R16 ;  /* 0x000000121010722b */ /* 0x000fe40000000010 */
[----:B------:R-:W1:Y:S06]  /*79b0*/  F2F.F64.F32 R18, R10 ;  /* 0x0000000a00127310 */ /* 0x000e6c0000201800 */
[----:B------:R-:W-:Y:S01]  /*79c0*/  DFMA R20, R16, -R8, 1 ;  /* 0x3ff000001014742b */ /* 0x000fe20000000808 */
[----:B------:R-:W-:-:S07]  /*79d0*/  IMAD.MOV.U32 R9, RZ, RZ, 0x40000000 ;  /* 0x40000000ff097424 */ /* 0x000fce00078e00ff */
        /* <DEDUP_REMOVED lines=9> */
[----:B------:R-:W-:Y:S01]  /*7a70*/  MOV R16, R8 ;  /* 0x0000000800107202 */ /* 0x000fe20000000f00 */
[----:B------:R-:W-:Y:S01]  /*7a80*/  IMAD.MOV.U32 R17, RZ, RZ, R9 ;  /* 0x000000ffff117224 */ /* 0x000fe200078e0009 */
[----:B------:R-:W-:Y:S01]  /*7a90*/  MOV R18, 0x7ad0 ;  /* 0x00007ad000127802 */ /* 0x000fe20000000f00 */
[----:B------:R-:W-:Y:S02]  /*7aa0*/  IMAD.MOV.U32 R20, RZ, RZ, RZ ;  /* 0x000000ffff147224 */ /* 0x000fe400078e00ff */
[----:B------:R-:W-:-:S07]  /*7ab0*/  IMAD.MOV.U32 R19, RZ, RZ, 0x40240000 ;  /* 0x40240000ff137424 */ /* 0x000fce00078e00ff */
[----:B0-----:R-:W-:Y:S05]  /*7ac0*/  CALL.REL.NOINC `($__internal_0_$__cuda_sm20_div_rn_f64_full) ;  /* 0x0000007800987944 */ /* 0x001fea0003c00000 */
.L_x_105:
[----:B------:R-:W-:Y:S05]  /*7ad0*/  BSYNC.RECONVERGENT B3 ;  /* 0x0000000000037941 */ /* 0x000fea0003800200 */
.L_x_104:
        /* <DEDUP_REMOVED lines=8> */
[----:B0-----:R-:W-:Y:S01]  /*7b60*/  DMUL R44, R44, R16 ;  /* 0x000000102c2c7228 */ /* 0x001fe20000000000 */
[----:B------:R-:W-:-:S05]  /*7b70*/  IMAD.SHL.U32 R10, R55, 0x2, RZ ;  /* 0x00000002370a7824 */ /* 0x000fca00078e00ff */
[----:B------:R-:W-:Y:S01]  /*7b80*/  LOP3.LUT R18, R3, R8, R10, 0x96, !PT ;  /* 0x0000000803127212 */ /* 0x000fe200078e960a */
[----:B------:R-:W-:-:S03]  /*7b90*/  IMAD.MOV.U32 R8, RZ, RZ, 0x1 ;  /* 0x00000001ff087424 */ /* 0x000fc600078e00ff */
[----:B------:R-:W-:-:S03]  /*7ba0*/  LOP3.LUT R55, R18, R55, RZ, 0x3c, !PT ;  /* 0x0000003712377212 */ /* 0x000fc600078e3cff */
[----:B-1----:R-:W-:Y:S01]  /*7bb0*/  DFMA R10, R8, -R6, 1 ;  /* 0x3ff00000080a742b */ /* 0x002fe20000000806 */
[----:B------:R-:W-:-:S04]  /*7bc0*/  IADD3 R18, PT, PT, R2, 0x2c3e28, R55 ;  /* 0x002c3e2802127810 */ /* 0x000fc80007ffe037 */
[----:B------:R-:W-:-:S03]  /*7bd0*/  I2FP.F32.U32 R18, R18 ;  /* 0x0000001200127245 */ /* 0x000fc60000201000 */
[----:B------:R-:W-:Y:S02]  /*7be0*/  DFMA R10, R10, R10, R10 ;  /* 0x0000000a0a0a722b */ /* 0x000fe4000000000a */
[----:B------:R-:W-:Y:S01]  /*7bf0*/  FFMA R20, R18, R19, 1.1641532182693481445e-10 ;  /* 0x2f00000012147423 */ /* 0x000fe20000000013 */
[----:B------:R-:W-:Y:S02]  /*7c00*/  IMAD.MOV.U32 R18, RZ, RZ, 0x0 ;  /* 0x00000000ff127424 */ /* 0x000fe400078e00ff */
[----:B------:R-:W-:-:S03]  /*7c10*/  IMAD.MOV.U32 R19, RZ, RZ, 0x40000000 ;  /* 0x40000000ff137424 */ /* 0x000fc600078e00ff */
[----:B------:R-:W-:Y:S01]  /*7c20*/  DFMA R10, R8, R10, R8 ;  /* 0x0000000a080a722b */ /* 0x000fe20000000008 */
[----:B------:R-:W0:Y:S07]  /*7c30*/  F2F.F64.F32 R8, R20 ;  /* 0x0000001400087310 */ /* 0x000e2e0000201800 */
[----:B------:R-:W-:-:S08]  /*7c40*/  DFMA R6, R10, -R6, 1 ;  /* 0x3ff000000a06742b */ /* 0x000fd00000000806 */
[----:B------:R-:W-:Y:S02]  /*7c50*/  DFMA R6, R10, R6, R10 ;  /* 0x000000060a06722b */ /* 0x000fe4000000000a */
[----:B0-----:R-:W-:-:S08]  /*7c60*/  DFMA R8, R8, R18, -1 ;  /* 0xbff000000808742b */ /* 0x001fd00000000012 */
        /* <DEDUP_REMOVED lines=12> */
[----:B------:R-:W-:Y:S05]  /*7d30*/  CALL.REL.NOINC `($__internal_0_$__cuda_sm20_div_rn_f64_full) ;  /* 0x0000007400fc7944 */ /* 0x000fea0003c00000 */
[----:B------:R-:W-:Y:S02]  /*7d40*/  IMAD.MOV.U32 R6, RZ, RZ, R16 ;  /* 0x000000ffff067224 */ /* 0x000fe400078e0010 */
[----:B------:R-:W-:-:S07]  /*7d50*/  IMAD.MOV.U32 R7, RZ, RZ, R17 ;  /* 0x000000ffff077224 */ /* 0x000fce00078e0011 */
.L_x_107:
[----:B------:R-:W-:Y:S05]  /*7d60*/  BSYNC.RECONVERGENT B3 ;  /* 0x0000000000037941 */ /* 0x000fea0003800200 */
.L_x_106:
[----:B------:R-:W-:Y:S01]  /*7d70*/  SHF.R.U32.HI R8, RZ, 0x2, R67 ;  /* 0x00000002ff087819 */ /* 0x000fe20000011643 */
[----:B------:R-:W0:Y:S01]  /*7d80*/  MUFU.RCP64H R17, 10 ;  /* 0x4024000000117908 */ /* 0x000e220000001800 */
[----:B------:R-:W-:Y:S01]  /*7d90*/  SHF.L.U32 R10, R55, 0x4, RZ ;  /* 0x00000004370a7819 */ /* 0x000fe200000006ff */
[----:B------:R-:W-:Y:S01]  /*7da0*/  IMAD.MOV.U32 R9, RZ, RZ, 0x40240000 ;  /* 0x40240000ff097424 */ /* 0x000fe200078e00ff */
[----:B------:R-:W-:Y:S01]  /*7db0*/  LOP3.LUT R11, R8, R67, RZ, 0x3c, !PT ;  /* 0x00000043080b7212 */ /* 0x000fe200078e3cff */
[----:B------:R-:W-:Y:S01]  /*7dc0*/  IMAD.MOV.U32 R8, RZ, RZ, 0x0 ;  /* 0x00000000ff087424 */ /* 0x000fe200078e00ff */
[----:B------:R-:W-:Y:S01]  /*7dd0*/  BSSY.RECONVERGENT B3, `(.L_x_108) ;  /* 0x000001f000037945 */ /* 0x000fe20003800200 */
[----:B------:R-:W-:Y:S01]  /*7de0*/  IMAD.MOV.U32 R21, RZ, RZ, 0x2f800000 ;  /* 0x2f800000ff157424 */ /* 0x000fe200078e00ff */
[----:B------:R-:W-:Y:S01]  /*7df0*/  DMUL R42, R42, R6 ;  /* 0x000000062a2a7228 */ /* 0x000fe20000000000 */
[----:B------:R-:W-:-:S05]  /*7e00*/  IMAD.SHL.U32 R16, R11, 0x2, RZ ;  /* 0x000000020b107824 */ /* 0x000fca00078e00ff */
[----:B------:R-:W-:Y:S01]  /*7e10*/  LOP3.LUT R10, R55, R10, R16, 0x96, !PT ;  /* 0x0000000a370a7212 */ /* 0x000fe200078e9610 */
[----:B------:R-:W-:-:S03]  /*7e20*/  IMAD.MOV.U32 R16, RZ, RZ, 0x1 ;  /* 0x00000001ff107424 */ /* 0x000fc600078e00ff */
[----:B------:R-:W-:-:S03]  /*7e30*/  LOP3.LUT R11, R10, R11, RZ, 0x3c, !PT ;  /* 0x0000000b0a0b7212 */ /* 0x000fc600078e3cff */
[----:B0-----:R-:W-:Y:S01]  /*7e40*/  DFMA R18, R16, -R8, 1 ;  /* 0x3ff000001012742b */ /* 0x001fe20000000808 */
[----:B------:R-:W-:-:S04]  /*7e50*/  IADD3 R10, PT, PT, R2, 0x31c5ed, R11 ;  /* 0x0031c5ed020a7810 */ /* 0x000fc80007ffe00b */
[----:B------:R-:W-:-:S03]  /*7e60*/  I2FP.F32.U32 R10, R10 ;  /* 0x0000000a000a7245 */ /* 0x000fc60000201000 */
[----:B------:R-:W-:Y:S02]  /*7e70*/  DFMA R18, R18, R18, R18 ;  /* 0x000000121212722b */ /* 0x000fe40000000012 */
[----:B------:R-:W-:-:S06]  /*7e80*/  FFMA R10, R10, R21, 1.1641532182693481445e-10 ;  /* 0x2f0000000a0a7423 */ /* 0x000fcc0000000015 */
[----:B------:R-:W-:Y:S02]  /*7e90*/  DFMA R16, R16, R18, R16 ;  /* 0x000000121010722b */ /* 0x000fe40000000010 */
[----:B------:R-:W0:Y:S06]  /*7ea0*/  F2F.F64.F32 R18, R10 ;  /* 0x0000000a00127310 */ /* 0x000e2c0000201800 */
[----:B------:R-:W-:Y:S01]  /*7eb0*/  DFMA R20, R16, -R8, 1 ;  /* 0x3ff000001014742b */ /* 0x000fe20000000808 */
[----:B------:R-:W-:-:S07]  /*7ec0*/  MOV R9, 0x40000000 ;  /* 0x4000000000097802 */ /* 0x000fce0000000f00 */
        /* <DEDUP_REMOVED lines=10> */
[----:B------:R-:W-:Y:S01]  /*7f70*/  MOV R18, 0x7fc0 ;  /* 0x00007fc000127802 */ /* 0x000fe20000000f00 */
[----:B------:R-:W-:Y:S02]  /*7f80*/  IMAD.MOV.U32 R17, RZ, RZ, R9 ;  /* 0x000000ffff117224 */ /* 0x000fe400078e0009 */
[----:B------:R-:W-:Y:S02]  /*7f90*/  IMAD.MOV.U32 R20, RZ, RZ, RZ ;  /* 0x000000ffff147224 */ /* 0x000fe400078e00ff */
[----:B------:R-:W-:-:S07]  /*7fa0*/  IMAD.MOV.U32 R19, RZ, RZ, 0x40240000 ;  /* 0x40240000ff137424 */ /* 0x000fce00078e00ff */
[----:B------:R-:W-:Y:S05]  /*7fb0*/  CALL.REL.NOINC `($__internal_0_$__cuda_sm20_div_rn_f64_full) ;  /* 0x00000074005c7944 */ /* 0x000fea0003c00000 */
.L_x_109:
[----:B------:R-:W-:Y:S05]  /*7fc0*/  BSYNC.RECONVERGENT B3 ;  /* 0x0000000000037941 */ /* 0x000fea0003800200 */
.L_x_108:
[----:B------:R-:W0:Y:S01]  /*7fd0*/  MUFU.RCP64H R19, 10 ;  /* 0x4024000000137908 */ /* 0x000e220000001800 */
[----:B------:R-:W-:Y:S01]  /*7fe0*/  SHF.R.U32.HI R6, RZ, 0x2, R59 ;  /* 0x00000002ff067819 */ /* 0x000fe2000001163b */
[----:B------:R-:W-:Y:S01]  /*7ff0*/  IMAD.SHL.U32 R10, R11, 0x10, RZ ;  /* 0x000000100b0a7824 */ /* 0x000fe200078e00ff */
[----:B------:R-:W-:Y:S01]  /*8000*/  BSSY.RECONVERGENT B3, `(.L_x_110) ;  /* 0x0000024000037945 */ /* 0x000fe20003800200 */
[----:B------:R-:W-:Y:S01]  /*8010*/  IMAD.MOV.U32 R8, RZ, RZ, 0x0 ;  /* 0x00000000ff087424 */ /* 0x000fe200078e00ff */
[----:B------:R-:W-:Y:S01]  /*8020*/  LOP3.LUT R6, R6, R59, RZ, 0x3c, !PT ;  /* 0x0000003b06067212 */ /* 0x000fe200078e3cff */
[----:B------:R-:W-:Y:S01]  /*8030*/  IMAD.MOV.U32 R9, RZ, RZ, 0x40240000 ;  /* 0x40240000ff097424 */ /* 0x000fe200078e00ff */
[----:B------:R-:W-:Y:S01]  /*8040*/  DMUL R40, R40, R16 ;  /* 0x0000001028287228 */ /* 0x000fe20000000000 */
[----:B------:R-:W-:Y:S01]  /*8050*/  IMAD.MOV.U32 R18, RZ, RZ, 0x1 ;  /* 0x00000001ff127424 */ /* 0x000fe200078e00ff */
[----:B------:R-:W-:Y:S01]  /*8060*/  SHF.L.U32 R7, R6, 0x1, RZ ;  /* 0x0000000106077819 */ /* 0x000fe200000006ff */
[----:B------:R-:W-:-:S03]  /*8070*/  IMAD.MOV.U32 R23, RZ, RZ, 0x2f800000 ;  /* 0x2f800000ff177424 */ /* 0x000fc600078e00ff */
[----:B------:R-:W-:Y:S01]  /*8080*/  LOP3.LUT R7, R11, R10, R7, 0x96, !PT ;  /* 0x0000000a0b077212 */ /* 0x000fe200078e9607 */
[----:B0-----:R-:W-:-:S03]  /*8090*/  DFMA R20, R18, -R8, 1 ;  /* 0x3ff000001214742b */ /* 0x001fc60000000808 */
[----:B------:R-:W-:-:S04]  /*80a0*/  LOP3.LUT R7, R7, R6, RZ, 0x3c, !PT ;  /* 0x0000000607077212 */ /* 0x000fc800078e3cff */
[----:B------:R-:W-:Y:S01]  /*80b0*/  IADD3 R6, PT, PT, R2, 0x374db2, R7 ;  /* 0x00374db202067810 */ /* 0x000fe20007ffe007 */
[----:B------:R-:W-:-:S03]  /*80c0*/  DFMA R20, R20, R20, R20 ;  /* 0x000000141414722b */ /* 0x000fc60000000014 */
[----:B------:R-:W-:-:S05]  /*80d0*/  I2FP.F32.U32 R6, R6 ;  /* 0x0000000600067245 */ /* 0x000fca0000201000 */
[----:B------:R-:W-:Y:S01]  /*80e0*/  FFMA R6, R6, R23, 1.1641532182693481445e-10 ;  /* 0x2f00000006067423 */ /* 0x000fe20000000017 */
[----:B------:R-:W-:-:S03]  /*80f0*/  DFMA R18, R18, R20, R18 ;  /* 0x000000141212722b */ /* 0x000fc60000000012 */
[----:B------:R-:W0:Y:S05]  /*8100*/  F2F.F64.F32 R20, R6 ;  /* 0x0000000600147310 */ /* 0x000e2a0000201800 */
[----:B------:R-:W-:Y:S01]  /*8110*/  DFMA R22, R18, -R8, 1 ;  /* 0x3ff000001216742b */ /* 0x000fe20000000808 */
[----:B------:R-:W-:-:S07]  /*8120*/  IMAD.MOV.U32 R9, RZ, RZ, 0x40000000 ;  /* 0x40000000ff097424 */ /* 0x000fce00078e00ff */
        /* <DEDUP_REMOVED lines=17> */
.L_x_111:
[----:B------:R-:W-:Y:S05]  /*8240*/  BSYNC.RECONVERGENT B3 ;  /* 0x0000000000037941 */ /* 0x000fea0003800200 */
.L_x_110:
[----:B------:R-:W-:Y:S01]  /*8250*/  SHF.R.U32.HI R6, RZ, 0x2, R57 ;  /* 0x00000002ff067819 */ /* 0x000fe20000011639 */
[----:B------:R-:W0:Y:S01]  /*8260*/  MUFU.RCP64H R21, 10 ;  /* 0x4024000000157908 */ /* 0x000e220000001800 */
[----:B------:R-:W-:Y:S01]  /*8270*/  SHF.L.U32 R8, R7, 0x4, RZ ;  /* 0x0000000407087819 */ /* 0x000fe200000006ff */
[----:B------:R-:W-:Y:S01]  /*8280*/  IMAD.MOV.U32 R16, RZ, RZ, 0x0 ;  /* 0x00000000ff107424 */ /* 0x000fe200078e00ff */
[----:B------:R-:W-:Y:S01]  /*8290*/  LOP3.LUT R6, R6, R57, RZ, 0x3c, !PT ;  /* 0x0000003906067212 */ /* 0x000fe200078e3cff */
[----:B------:R-:W-:Y:S01]  /*82a0*/  IMAD.MOV.U32 R17, RZ, RZ, 0x40240000 ;  /* 0x40240000ff117424 */ /* 0x000fe200078e00ff */
[----:B------:R-:W-:Y:S01]  /*82b0*/  MOV R24, 0x0 ;  /* 0x0000000000187802 */ /* 0x000fe20000000f00 */
[----:B------:R-:W-:Y:S01]  /*82c0*/  IMAD.MOV.U32 R20, RZ, RZ, 0x1 ;  /* 0x00000001ff147424 */ /* 0x000fe200078e00ff */
[----:B------:R-:W-:Y:S01]  /*82d0*/  BSSY.RECONVERGENT B3, `(.L_x_112) ;  /* 0x000001e000037945 */ /* 0x000fe20003800200 */
[----:B------:R-:W-:Y:S01]  /*82e0*/  IMAD.SHL.U32 R9, R6, 0x2, RZ ;  /* 0x0000000206097824 */ /* 0x000fe200078e00ff */
[----:B------:R-:W-:Y:S01]  /*82f0*/  DMUL R38, R38, R18 ;  /* 0x0000001226267228 */ /* 0x000fe20000000000 */
        /* <DEDUP_REMOVED lines=8> */
[----:B------:R-:W-:Y:S01]  /*8380*/  IMAD.MOV.U32 R25, RZ, RZ, 0x40000000 ;  /* 0x40000000ff197424 */ /* 0x000fe200078e00ff */
[----:B------:R-:W-:Y:S02]  /*8390*/  DFMA R22, R20, R22, R20 ;  /* 0x000000161416722b */ /* 0x000fe40000000014 */
[----:B------:R-:W0:Y:S06]  /*83a0*/  F2F.F64.F32 R20, R6 ;  /* 0x0000000600147310 */ /* 0x000e2c0000201800 */
        /* <DEDUP_REMOVED lines=16> */
.L_x_113:
[----:B------:R-:W-:Y:S05]  /*84b0*/  BSYNC.RECONVERGENT B3 ;  /* 0x0000000000037941 */ /* 0x000fea0003800200 */
.L_x_112:
[----:B------:R-:W-:Y:S01]  /*84c0*/  SHF.R.U32.HI R6, RZ, 0x2, R3 ;  /* 0x00000002ff067819 */ /* 0x000fe20000011603 */
[----:B------:R-:W0:Y:S01]  /*84d0*/  MUFU.RCP64H R21, 10 ;  /* 0x4024000000157908 */ /* 0x000e220000001800 */
[----:B------:R-:W-:Y:S01]  /*84e0*/  IMAD.MOV.U32 R18, RZ, RZ, 0x0 ;  /* 0x00000000ff127424 */ /* 0x000fe200078e00ff */
[----:B------:R-:W-:Y:S01]  /*84f0*/  MOV R24, 0x0 ;  /* 0x0000000000187802 */ /* 0x000fe20000000f00 */
[----:B------:R-:W-:Y:S01]  /*8500*/  IMAD.MOV.U32 R19, RZ, RZ, 0x40240000 ;  /* 0x40240000ff137424 */ /* 0x000fe200078e00ff */
[----:B------:R-:W-:Y:S01]  /*8510*/  LOP3.LUT R3, R6, R3, RZ, 0x3c, !PT ;  /* 0x0000000306037212 */ /* 0x000fe200078e3cff */
[----:B------:R-:W-:Y:S01]  /*8520*/  IMAD.MOV.U32 R20, RZ, RZ, 0x1 ;  /* 0x00000001ff147424 */ /* 0x000fe200078e00ff */
[----:B------:R-:W-:Y:S01]  /*8530*/  SHF.L.U32 R6, R9, 0x4, RZ ;  /* 0x0000000409067819 */ /* 0x000fe200000006ff */
[----:B------:R-:W-:Y:S01]  /*8540*/  IMAD.MOV.U32 R25, RZ, RZ, 0x2f800000 ;  /* 0x2f800000ff197424 */ /* 0x000fe200078e00ff */
[----:B------:R-:W-:Y:S01]  /*8550*/  BSSY.RECONVERGENT B3, `(.L_x_114) ;  /* 0x000001f000037945 */ /* 0x000fe20003800200 */
[----:B------:R-:W-:Y:S01]  /*8560*/  IMAD.SHL.U32 R8, R3, 0x2, RZ ;  /* 0x0000000203087824 */ /* 0x000fe200078e00ff */
[----:B------:R-:W-:-:S04]  /*8570*/  DMUL R36, R36, R16 ;  /* 0x0000001024247228 */ /* 0x000fc80000000000 */
        /* <DEDUP_REMOVED lines=26> */
[----:B------:R-:W-:Y:S01]  /*8720*/  MOV R18, R16 ;  /* 0x0000001000127202 */ /* 0x000fe20000000f00 */
[----:B------:R-:W-:-:S07]  /*8730*/  IMAD.MOV.U32 R19, RZ, RZ, R17 ;  /* 0x000000ffff137224 */ /* 0x000fce00078e0011 */
.L_x_115:
[----:B------:R-:W-:Y:S05]  /*8740*/  BSYNC.RECONVERGENT B3 ;  /* 0x0000000000037941 */ /* 0x000fea0003800200 */
.L_x_114:
[----:B------:R-:W-:Y:S01]  /*8750*/  SHF.R.U32.HI R6, RZ, 0x2, R55 ;  /* 0x00000002ff067819 */ /* 0x000fe20000011637 */
[----:B------:R-:W0:Y:S01]  /*8760*/  MUFU.RCP64H R21, 10 ;  /* 0x4024000000157908 */ /* 0x000e220000001800 */
[----:B------:R-:W-:Y:S02]  /*8770*/  IMAD.SHL.U32 R8, R3, 0x10, RZ ;  /* 0x0000001003087824 */ /* 0x000fe400078e00ff */
[----:B------:R-:W-:Y:S01]  /*8780*/  HFMA2 R20, -RZ, RZ, 0, 5.9604644775390625e-08 ;  /* 0x00000001ff147431 */ /* 0x000fe200000001ff */
        /* <DEDUP_REMOVED lines=8> */
[----:B0-----:R-:W-:-:S03]  /*8810*/  DFMA R22, R20, -R16, 1 ;  /* 0x3ff000001416742b */ /* 0x001fc60000000810 */
[----:B------:R-:W-:Y:S01]  /*8820*/  LOP3.LUT R58, R25, R6, RZ, 0x3c, !PT ;  /* 0x00000006193a7212 */ /* 0x000fe200078e3cff */
[----:B------:R-:W-:-:S03]  /*8830*/  IMAD.MOV.U32 R25, RZ, RZ, 0x2f800000 ;  /* 0x2f800000ff197424 */ /* 0x000fc600078e00ff */
        /* <DEDUP_REMOVED lines=18> */
[----:B------:R-:W-:Y:S01]  /*8960*/  MOV R20, RZ ;  /* 0x000000ff00147202 */ /* 0x000fe20000000f00 */
[----:B------:R-:W-:Y:S01]  /*8970*/  IMAD.MOV.U32 R17, RZ, RZ, R21 ;  /* 0x000000ffff117224 */ /* 0x000fe200078e0015 */
[----:B------:R-:W-:Y:S01]  /*8980*/  MOV R18, 0x89b0 ;  /* 0x000089b000127802 */ /* 0x000fe20000000f00 */
[----:B------:R-:W-:-:S07]  /*8990*/  IMAD.MOV.U32 R19, RZ, RZ, 0x40240000 ;  /* 0x40240000ff137424 */ /* 0x000fce00078e00ff */
[----:B------:R-:W-:Y:S05]  /*89a0*/  CALL.REL.NOINC `($__internal_0_$__cuda_sm20_div_rn_f64_full) ;  /* 0x0000006800e07944 */ /* 0x000fea0003c00000 */
.L_x_117:
[----:B------:R-:W-:Y:S05]  /*89b0*/  BSYNC.RECONVERGENT B3 ;  /* 0x0000000000037941 */ /* 0x000fea0003800200 */
.L_x_116:
[----:B------:R-:W-:Y:S01]  /*89c0*/  SHF.R.U32.HI R6, RZ, 0x2, R11 ;  /* 0x00000002ff067819 */ /* 0x000fe2000001160b */
[----:B------:R-:W0:Y:S01]  /*89d0*/  MUFU.RCP64H R19, 10 ;  /* 0x4024000000137908 */ /* 0x000e220000001800 */
        /* <DEDUP_REMOVED lines=31> */
[----:B------:R-:W-:Y:S01]  /*8bd0*/  IMAD.MOV.U32 R17, RZ, RZ, R19 ;  /* 0x000000ffff117224 */ /* 0x000fe200078e0013 */
[----:B------:R-:W-:Y:S01]  /*8be0*/  MOV R19, 0x40240000 ;  /* 0x4024000000137802 */ /* 0x000fe20000000f00 */
[----:B------:R-:W-:-:S07]  /*8bf0*/  IMAD.MOV.U32 R20, RZ, RZ, RZ ;  /* 0x000000ffff147224 */ /* 0x000fce00078e00ff */
[----:B------:R-:W-:Y:S05]  /*8c00*/  CALL.REL.NOINC `($__internal_0_$__cuda_sm20_div_rn_f64_full) ;  /* 0x0000006800487944 */ /* 0x000fea0003c00000 */
[----:B------:R-:W-:Y:S02]  /*8c10*/  IMAD.MOV.U32 R10, RZ, RZ, R16 ;  /* 0x000000ffff0a7224 */ /* 0x000fe400078e0010 */
[----:B------:R-:W-:-:S07]  /*8c20*/  IMAD.MOV.U32 R11, RZ, RZ, R17 ;  /* 0x000000ffff0b7224 */ /* 0x000fce00078e0011 */
.L_x_119:
[----:B------:R-:W-:Y:S05]  /*8c30*/  BSYNC.RECONVERGENT B3 ;  /* 0x0000000000037941 */ /* 0x000fea0003800200 */
.L_x_118:
[----:B------:R-:W-:Y:S01]  /*8c40*/  SHF.R.U32.HI R6, RZ, 0x2, R7 ;  /* 0x00000002ff067819 */ /* 0x000fe20000011607 */
[----:B------:R-:W0:Y:S01]  /*8c50*/  MUFU.RCP64H R17, 10 ;  /* 0x4024000000117908 */ /* 0x000e220000001800 */
[----:B------:R-:W-:Y:S01]  /*8c60*/  IMAD.MOV.U32 R18, RZ, RZ, 0x0 ;  /* 0x00000000ff127424 */ /* 0x000fe200078e00ff */
[----:B------:R-:W-:Y:S01]  /*8c70*/  MOV R19, 0x40240000 ;  /* 0x4024000000137802 */ /* 0x000fe20000000f00 */
[----:B------:R-:W-:Y:S01]  /*8c80*/  IMAD.MOV.U32 R16, RZ, RZ, 0x1 ;  /* 0x00000001ff107424 */ /* 0x000fe200078e00ff */
[----:B------:R-:W-:Y:S01]  /*8c90*/  LOP3.LUT R6, R6, R7, RZ, 0x3c, !PT ;  /* 0x0000000706067212 */ /* 0x000fe200078e3cff */
[----:B------:R-:W-:Y:S01]  /*8ca0*/  IMAD.SHL.U32 R7, R59, 0x10, RZ ;  /* 0x000000103b077824 */ /* 0x000fe200078e00ff */
        /* <DEDUP_REMOVED lines=30> */
.L_x_121:
[----:B------:R-:W-:Y:S05]  /*8e90*/  BSYNC.RECONVERGENT B3 ;  /* 0x0000000000037941 */ /* 0x000fea0003800200 */
.L_x_120:
        /* <DEDUP_REMOVED lines=39> */
.L_x_123:
[----:B------:R-:W-:Y:S05]  /*9110*/  BSYNC.RECONVERGENT B3 ;  /* 0x0000000000037941 */ /* 0x000fea0003800200 */
.L_x_122:
        /* <DEDUP_REMOVED lines=12> */
[----:B------:R-:W-:Y:S01]  /*91e0*/  VIADD R6, R2, 0x5e0415 ;  /* 0x005e041502067836 */ /* 0x000fe20000000000 */
[----:B0-----:R-:W-:Y:S02]  /*91f0*/  DFMA R2, R20, -R16, 1 ;  /* 0x3ff000001402742b */ /* 0x001fe40000000810 */
[----:B------:R-:W-:-:S05]  /*9200*/  LOP3.LUT R11, R8, R11, RZ, 0x3c, !PT ;  /* 0x0000000b080b7212 */ /* 0x000fca00078e3cff */
[----:B------:R-:W-:Y:S01]  /*9210*/  IMAD.IADD R8, R11, 0x1, R6 ;  /* 0x000000010b087824 */ /* 0x000fe200078e0206 */
[----:B------:R-:W-:-:S04]  /*9220*/  DFMA R2, R2, R2, R2 ;  /* 0x000000020202722b */ /* 0x000fc80000000002 */
        /* <DEDUP_REMOVED lines=21> */
.L_x_125:
[----:B------:R-:W-:Y:S05]  /*9380*/  BSYNC.RECONVERGENT B3 ;  /* 0x0000000000037941 */ /* 0x000fea0003800200 */
.L_x_124:
[----:B------:R-:W-:-:S11]  /*9390*/  DMUL R12, R12, R16 ;  /* 0x000000100c0c7228 */ /* 0x000fd60000000000 */
.L_x_97:
[----:B------:R-:W-:Y:S05]  /*93a0*/  BSYNC.RECONVERGENT B0 ;  /* 0x0000000000007941 */ /* 0x000fea0003800200 */
.L_x_96:
[----:B------:R-:W-:Y:S01]  /*93b0*/  DSETP.NEU.AND P0, PT, |R50|, +INF , PT ;  /* 0x7ff000003200742a */ /* 0x000fe20003f0d200 */
[----:B------:R-:W-:Y:S01]  /*93c0*/  BSSY.RECONVERGENT B3, `(.L_x_126) ;  /* 0x0000020000037945 */ /* 0x000fe20003800200 */
[----:B------:R-:W-:Y:S02]  /*93d0*/  IMAD.MOV.U32 R3, RZ, RZ, R58 ;  /* 0x000000ffff037224 */ /* 0x000fe400078e003a */
[----:B------:R-:W-:-:S10]  /*93e0*/  IMAD.MOV.U32 R56, RZ, RZ, R59 ;  /* 0x000000ffff387224 */ /* 0x000fd400078e003b */
[----:B------:R-:W-:Y:S01]  /*93f0*/  @!P0 DMUL R52, RZ, R50 ;  /* 0x00000032ff348228 */ /* 0x000fe20000000000 */
[----:B------:R-:W-:Y:S01]  /*9400*/  @!P0 MOV R2, 0x1 ;  /* 0x0000000100028802 */ /* 0x000fe20000000f00 */
[----:B------:R-:W-:Y:S09]  /*9410*/  @!P0 BRA `(.L_x_127) ;  /* 0x0000000000688947 */ /* 0x000ff20003800000 */
[----:B------:R-:W-:Y:S01]  /*9420*/  UMOV UR6, 0x6dc9c883 ;  /* 0x6dc9c88300067882 */ /* 0x000fe20000000000 */
[----:B------:R-:W-:Y:S01]  /*9430*/  UMOV UR7, 0x3fe45f30 ;  /* 0x3fe45f3000077882 */ /* 0x000fe20000000000 */
[C---:B------:R-:W-:Y:S01]  /*9440*/  DSETP.GE.AND P0, PT, |R50|.reuse, 2.14748364800000000000e+09, PT ;  /* 0x41e000003200742a */ /* 0x040fe20003f06200 */
[----:B------:R-:W-:Y:S01]  /*9450*/  BSSY.RECONVERGENT B4, `(.L_x_128) ;  /* 0x0000015000047945 */ /* 0x000fe20003800200 */
[----:B------:R-:W-:Y:S01]  /*9460*/  DMUL R16, R50, UR6 ;  /* 0x0000000632107c28 */ /* 0x000fe20008000000 */
[----:B------:R-:W-:Y:S01]  /*9470*/  UMOV UR6, 0x54442d18 ;  /* 0x54442d1800067882 */ /* 0x000fe20000000000 */
[----:B------:R-:W-:-:S04]  /*9480*/  UMOV UR7, 0x3ff921fb ;  /* 0x3ff921fb00077882 */ /* 0x000fc80000000000 */
[----:B------:R-:W1:Y:S08]  /*9490*/  F2I.F64 R2, R16 ;  /* 0x0000001000027311 */ /* 0x000e700000301100 */
[----:B-1----:R-:W1:Y:S02]  /*94a0*/  I2F.F64 R52, R2 ;  /* 0x0000000200347312 */ /* 0x002e640000201c00 */
[----:B-1----:R-:W-:Y:S01]  /*94b0*/  DFMA R18, R52, -UR6, R50 ;  /* 0x8000000634127c2b */ /* 0x002fe20008000032 */
        /* <DEDUP_REMOVED lines=10> */
[----:B0-----:R-:W-:Y:S05]  /*9560*/  CALL.REL.NOINC `($_Z16geneticAlgorithmbP10ChromosomeP17curandStateXORWOWS0_$__internal_trig_reduction_slowpathd) ;  /* 0x0000006400847944 */ /* 0x001fea0003c00000 */
[----:B------:R-:W-:Y:S02]  /*9570*/  IMAD.MOV.U32 R2, RZ, RZ, R19 ;  /* 0x000000ffff027224 */ /* 0x000fe400078e0013 */
[----:B------:R-:W-:Y:S02]  /*9580*/  IMAD.MOV.U32 R52, RZ, RZ, R20 ;  /* 0x000000ffff347224 */ /* 0x000fe400078e0014 */
[----:B------:R-:W-:-:S07]  /*9590*/  IMAD.MOV.U32 R53, RZ, RZ, R21 ;  /* 0x000000ffff357224 */ /* 0x000fce00078e0015 */
.L_x_129:
[----:B------:R-:W-:Y:S05]  /*95a0*/  BSYNC.RECONVERGENT B4 ;  /* 0x0000000000047941 */ /* 0x000fea0003800200 */
.L_x_128:
[----:B------:R-:W-:-:S07]  /*95b0*/  IADD3 R2, PT, PT, R2, 0x1, RZ ;  /* 0x0000000102027810 */ /* 0x000fce0007ffe0ff */
.L_x_127:
[----:B------:R-:W-:Y:S05]  /*95c0*/  BSYNC.RECONVERGENT B3 ;  /* 0x0000000000037941 */ /* 0x000fea0003800200 */
.L_x_126:
[----:B------:R-:W1:Y:S01]  /*95d0*/  LDCU.64 UR6, c[0x4][0x48] ;  /* 0x01000900ff0677ac */ /* 0x000e620008000a00 */
[----:B------:R-:W-:-:S05]  /*95e0*/  IMAD.SHL.U32 R8, R2, 0x40, RZ ;  /* 0x0000004002087824 */ /* 0x000fca00078e00ff */
[----:B------:R-:W-:-:S04]  /*95f0*/  LOP3.LUT R8, R8, 0x40, RZ, 0xc0, !PT ;  /* 0x0000004008087812 */ /* 0x000fc800078ec0ff */
[----:B-1----:R-:W-:-:S05]  /*9600*/  IADD3 R60, P0, PT, R8, UR6, RZ ;  /* 0x00000006083c7c10 */ /* 0x002fca000ff1e0ff */
[----:B------:R-:W-:-:S05]  /*9610*/  IMAD.X R61, RZ, RZ, UR7, P0 ;  /* 0x00000007ff3d7e24 */ /* 0x000fca00080e06ff */
[----:B------:R-:W2:Y:S04]  /*9620*/  LDG.E.128.CONSTANT R16, desc[UR12][R60.64] ;  /* 0x0000000c3c107981 */ /* 0x000ea8000c1e9d00 */
[----:B------:R-:W3:Y:S04]  /*9630*/  LDG.E.128.CONSTANT R20, desc[UR12][R60.64+0x10] ;  /* 0x0000100c3c147981 */ /* 0x000ee8000c1e9d00 */
[----:B------:R-:W4:Y:S01]  /*9640*/  LDG.E.128.CONSTANT R24, desc[UR12][R60.64+0x20] ;  /* 0x0000200c3c187981 */ /* 0x000f22000c1e9d00 */
[----:B------:R-:W-:Y:S01]  /*9650*/  LOP3.LUT R8, R2, 0x1, RZ, 0xc0, !PT ;  /* 0x0000000102087812 */ /* 0x000fe200078ec0ff */
[----:B------:R-:W-:Y:S01]  /*9660*/  IMAD.MOV.U32 R58, RZ, RZ, 0x20fd8164 ;  /* 0x20fd8164ff3a7424 */ /* 0x000fe200078e00ff */
[----:B------:R-:W-:Y:S01]  /*9670*/  DMUL R54, R52, R52 ;  /* 0x0000003434367228 */ /* 0x000fe20000000000 */
[----:B------:R-:W-:Y:S01]  /*9680*/  FSETP.GEU.AND P2, PT, |R49|, 6.5827683646048100446e-37, PT ;  /* 0x036000003100780b */ /* 0x000fe20003f4e200 */
[----:B------:R-:W-:Y:S01]  /*9690*/  BSSY.RECONVERGENT B0, `(.L_x_130) ;  /* 0x000002a000007945 */ /* 0x000fe20003800200 */
[----:B------:R-:W-:Y:S01]  /*96a0*/  ISETP.NE.U32.AND P0, PT, R8, 0x1, PT ;  /* 0x000000010800780c */ /* 0x000fe20003f05070 */
[----:B------:R-:W-:-:S03]  /*96b0*/  IMAD.MOV.U32 R8, RZ, RZ, 0x3da8ff83 ;  /* 0x3da8ff83ff087424 */ /* 0x000fc600078e00ff */
[----:B------:R-:W-:Y:S02]  /*96c0*/  FSEL R58, R58, -8.06006814911005101289e+34, !P0 ;  /* 0xf9785eba3a3a7808 */ /* 0x000fe40004000000 */
[----:B------:R-:W-:-:S06]  /*96d0*/  FSEL R59, -R8, 0.11223486810922622681, !P0 ;  /* 0x3de5db65083b7808 */ /* 0x000fcc0004000100 */
[----:B--2---:R-:W-:Y:S01]  /*96e0*/  DFMA R58, R54, R58, R16 ;  /* 0x0000003a363a722b */ /* 0x004fe20000000010 */
[----:B------:R-:W1:Y:S01]  /*96f0*/  MUFU.RCP64H R17, 1.4142131805419921875 ;  /* 0x3ff6a09e00117908 */ /* 0x000e620000001800 */
[----:B------:R-:W-:-:S06]  /*9700*/  IMAD.MOV.U32 R16, RZ, RZ, 0x1 ;  /* 0x00000001ff107424 */ /* 0x000fcc00078e00ff */
[----:B------:R-:W-:Y:S01]  /*9710*/  DFMA R58, R54, R58, R18 ;  /* 0x0000003a363a722b */ /* 0x000fe20000000012 */
[----:B------:R-:W-:Y:S01]  /*9720*/  IMAD.MOV.U32 R18, RZ, RZ, 0x60000000 ;  /* 0x60000000ff127424 */ /* 0x000fe200078e00ff */
[----:B------:R-:W-:-:S06]  /*9730*/  MOV R19, 0x3ff6a09e ;  /* 0x3ff6a09e00137802 */ /* 0x000fcc0000000f00 */
[----:B---3--:R-:W-:Y:S02]  /*9740*/  DFMA R58, R54, R58, R20 ;  /* 0x0000003a363a722b */ /* 0x008fe40000000014 */
[----:B-1----:R-:W-:-:S06]  /*9750*/  DFMA R20, R16, -R18, 1 ;  /* 0x3ff000001014742b */ /* 0x002fcc0000000812 */
        /* <DEDUP_REMOVED lines=8> */
[----:B------:R-:W-:Y:S02]  /*97e0*/  DFMA R16, R20, R16, R20 ;  /* 0x000000101410722b */ /* 0x000fe40000000014 */
[----:B------:R-:W-:-:S06]  /*97f0*/  DMUL R54, R48, R48 ;  /* 0x0000003030367228 */ /* 0x000fcc0000000000 */
[----:B------:R-:W-:Y:S02]  /*9800*/  DMUL R20, R16, R48 ;  /* 0x0000003010147228 */ /* 0x000fe40000000000 */
[----:B------:R-:W-:-:S06]  /*9810*/  DFMA R54, R50, R50, R54 ;  /* 0x000000323236722b */ /* 0x000fcc0000000036 */
[----:B------:R-:W-:-:S08]  /*9820*/  DFMA R18, R20, -R18, R48 ;  /* 0x800000121412722b */ /* 0x000fd00000000030 */
[----:B------:R-:W-:Y:S01]  /*9830*/  DFMA R16, R16, R18, R20 ;  /* 0x000000121010722b */ /* 0x000fe20000000014 */
[----:B------:R-:W-:Y:S02]  /*9840*/  FSEL R18, R22, R52, !P0 ;  /* 0x0000003416127208 */ /* 0x000fe40004000000 */
[----:B------:R-:W-:Y:S02]  /*9850*/  FSEL R19, R23, R53, !P0 ;  /* 0x0000003517137208 */ /* 0x000fe40004000000 */
[----:B------:R-:W-:-:S05]  /*9860*/  LOP3.LUT P0, RZ, R2, 0x2, RZ, 0xc0, !PT ;  /* 0x0000000202ff7812 */ /* 0x000fca000780c0ff */
[----:B------:R-:W-:Y:S01]  /*9870*/  FFMA R8, RZ, 1.9267766475677490234, R17 ;  /* 0x3ff6a09eff087823 */ /* 0x000fe20000000011 */
[----:B------:R-:W-:-:S04]  /*9880*/  DADD R20, RZ, -R18 ;  /* 0x00000000ff147229 */ /* 0x000fc80000000812 */
[----:B------:R-:W-:-:S06]  /*9890*/  FSETP.GT.AND P1, PT, |R8|, 1.469367938527859385e-39, PT ;  /* 0x001000000800780b */ /* 0x000fcc0003f24200 */
[----:B------:R-:W-:Y:S02]  /*98a0*/  FSEL R58, R18, R20, !P0 ;  /* 0x00000014123a7208 */ /* 0x000fe40004000000 */
[----:B------:R-:W-:-:S05]  /*98b0*/  FSEL R59, R19, R21, !P0 ;  /* 0x00000015133b7208 */ /* 0x000fca0004000000 */
[----:B------:R-:W-:Y:S05]  /*98c0*/  @P1 BRA P2, `(.L_x_131) ;  /* 0x0000000000181947 */ /* 0x000fea0001000000 */
[----:B------:R-:W-:Y:S01]  /*98d0*/  IMAD.MOV.U32 R16, RZ, RZ, R48 ;  /* 0x000000ffff107224 */ /* 0x000fe200078e0030 */
[----:B------:R-:W-:Y:S01]  /*98e0*/  MOV R18, 0x9930 ;  /* 0x0000993000127802 */ /* 0x000fe20000000f00 */
[----:B------:R-:W-:Y:S02]  /*98f0*/  IMAD.MOV.U32 R17, RZ, RZ, R49 ;  /* 0x000000ffff117224 */ /* 0x000fe400078e0031 */
[----:B------:R-:W-:Y:S02]  /*9900*/  IMAD.MOV.U32 R20, RZ, RZ, 0x60000000 ;  /* 0x60000000ff147424 */ /* 0x000fe400078e00ff */
[----:B------:R-:W-:-:S07]  /*9910*/  IMAD.MOV.U32 R19, RZ, RZ, 0x3ff6a09e ;  /* 0x3ff6a09eff137424 */ /* 0x000fce00078e00ff */
[----:B0-----:R-:W-:Y:S05]  /*9920*/  CALL.REL.NOINC `($__internal_0_$__cuda_sm20_div_rn_f64_full) ;  /* 0x0000005c00007944 */ /* 0x001fea0003c00000 */
.L_x_131:
[----:B------:R-:W-:Y:S05]  /*9930*/  BSYNC.RECONVERGENT B0 ;  /* 0x0000000000007941 */ /* 0x000fea0003800200 */
.L_x_130:
        /* <DEDUP_REMOVED lines=23> */
[----:B0-----:R-:W-:Y:S05]  /*9ab0*/  CALL.REL.NOINC `($_Z16geneticAlgorithmbP10ChromosomeP17curandStateXORWOWS0_$__internal_trig_reduction_slowpathd) ;  /* 0x0000006000307944 */ /* 0x001fea0003c00000 */
[----:B------:R-:W-:Y:S02]  /*9ac0*/  IMAD.MOV.U32 R62, RZ, RZ, R20 ;  /* 0x000000ffff3e7224 */ /* 0x000fe400078e0014 */
[----:B------:R-:W-:-:S07]  /*9ad0*/  IMAD.MOV.U32 R63, RZ, RZ, R21 ;  /* 0x000000ffff3f7224 */ /* 0x000fce00078e0015 */
.L_x_135:
[----:B------:R-:W-:Y:S05]  /*9ae0*/  BSYNC.RECONVERGENT B4 ;  /* 0x0000000000047941 */ /* 0x000fea0003800200 */
.L_x_134:
[----:B------:R-:W-:Y:S01]  /*9af0*/  VIADD R2, R19, 0x1 ;  /* 0x0000000113027836 */ /* 0x000fe20000000000 */
[----:B------:R-:W-:Y:S06]  /*9b00*/  BRA `(.L_x_136) ;  /* 0x0000000000087947 */ /* 0x000fec0003800000 */
.L_x_133:
[----:B------:R-:W-:Y:S01]  /*9b10*/  DMUL R62, RZ, R16 ;  /* 0x00000010ff3e7228 */ /* 0x000fe20000000000 */
[----:B------:R-:W-:-:S10]  /*9b20*/  MOV R2, 0x1 ;  /* 0x0000000100027802 */ /* 0x000fd40000000f00 */
.L_x_136:
[----:B------:R-:W-:Y:S05]  /*9b30*/  BSYNC.RECONVERGENT B3 ;  /* 0x0000000000037941 */ /* 0x000fea0003800200 */
.L_x_132:
        /* <DEDUP_REMOVED lines=14> */
[----:B------:R-:W-:Y:S01]  /*9c20*/  IMAD.MOV.U32 R8, RZ, RZ, 0x3da8ff83 ;  /* 0x3da8ff83ff087424 */ /* 0x000fe200078e00ff */
[----:B------:R-:W-:-:S02]  /*9c30*/  DFMA R54, R46, R46, R54 ;  /* 0x0000002e2e36722b */ /* 0x000fc40000000036 */
[----:B------:R-:W-:Y:S02]  /*9c40*/  FSEL R52, R52, -8.06006814911005101289e+34, !P0 ;  /* 0xf9785eba34347808 */ /* 0x000fe40004000000 */
[----:B------:R-:W-:-:S06]  /*9c50*/  FSEL R53, -R8, 0.11223486810922622681, !P0 ;  /* 0x3de5db6508357808 */ /* 0x000fcc0004000100 */
[----:B--2---:R-:W-:-:S08]  /*9c60*/  DFMA R16, R60, R52, R16 ;  /* 0x000000343c10722b */ /* 0x004fd00000000010 */
[----:B------:R-:W-:Y:S01]  /*9c70*/  DFMA R16, R60, R16, R18 ;  /* 0x000000103c10722b */ /* 0x000fe20000000012 */
[----:B------:R-:W-:Y:S01]  /*9c80*/  MOV R18, 0xe0000000 ;  /* 0xe000000000127802 */ /* 0x000fe20000000f00 */
[----:B------:R-:W-:-:S06]  /*9c90*/  IMAD.MOV.U32 R19, RZ, RZ, 0x3ffbb67a ;  /* 0x3ffbb67aff137424 */ /* 0x000fcc00078e00ff */
[----:B---3--:R-:W-:Y:S02]  /*9ca0*/  DFMA R20, R60, R16, R20 ;  /* 0x000000103c14722b */ /* 0x008fe40000000014 */
[----:B------:R-:W1:Y:S01]  /*9cb0*/  MUFU.RCP64H R17, 1.7320499420166015625 ;  /* 0x3ffbb67a00117908 */ /* 0x000e620000001800 */
[----:B------:R-:W-:-:S05]  /*9cc0*/  IMAD.MOV.U32 R16, RZ, RZ, 0x1 ;  /* 0x00000001ff107424 */ /* 0x000fca00078e00ff */
[----:B------:R-:W-:-:S08]  /*9cd0*/  DFMA R22, R60, R20, R22 ;  /* 0x000000143c16722b */ /* 0x000fd00000000016 */
[----:B----4-:R-:W-:Y:S02]  /*9ce0*/  DFMA R24, R60, R22, R24 ;  /* 0x000000163c18722b */ /* 0x010fe40000000018 */
[----:B-1----:R-:W-:-:S06]  /*9cf0*/  DFMA R20, R16, -R18, 1 ;  /* 0x3ff000001014742b */ /* 0x002fcc0000000812 */
[----:B------:R-:W-:Y:S02]  /*9d00*/  DFMA R24, R60, R24, R26 ;  /* 0x000000183c18722b */ /* 0x000fe4000000001a */
[----:B------:R-:W-:-:S06]  /*9d10*/  DFMA R20, R20, R20, R20 ;  /* 0x000000141414722b */ /* 0x000fcc0000000014 */
[----:B------:R-:W-:Y:S02]  /*9d20*/  DFMA R62, R24, R62, R62 ;  /* 0x0000003e183e722b */ /* 0x000fe4000000003e */
[----:B------:R-:W-:Y:S02]  /*9d30*/  DFMA R24, R60, R24, 1 ;  /* 0x3ff000003c18742b */ /* 0x000fe40000000018 */
[----:B------:R-:W-:-:S08]  /*9d40*/  DFMA R20, R16, R20, R16 ;  /* 0x000000141014722b */ /* 0x000fd00000000010 */
[----:B------:R-:W-:Y:S01]  /*9d50*/  DFMA R16, R20, -R18, 1 ;  /* 0x3ff000001410742b */ /* 0x000fe20000000812 */
[----:B------:R-:W-:Y:S02]  /*9d60*/  FSEL R22, R24, R62, !P0 ;  /* 0x0000003e18167208 */ /* 0x000fe40004000000 */
[----:B------:R-:W-:Y:S02]  /*9d70*/  FSEL R23, R25, R63, !P0 ;  /* 0x0000003f19177208 */ /* 0x000fe40004000000 */
[----:B------:R-:W-:-:S03]  /*9d80*/  LOP3.LUT P0, RZ, R2, 0x2, RZ, 0xc0, !PT ;  /* 0x0000000202ff7812 */ /* 0x000fc6000780c0ff */
[----:B------:R-:W-:-:S08]  /*9d90*/  DFMA R16, R20, R16, R20 ;  /* 0x000000101410722b */ /* 0x000fd00000000014 */
[----:B------:R-:W-:-:S08]  /*9da0*/  DMUL R20, R16, R46 ;  /* 0x0000002e10147228 */ /* 0x000fd00000000000 */
        /* <DEDUP_REMOVED lines=14> */
[----:B0-----:R-:W-:Y:S05]  /*9e90*/  CALL.REL.NOINC `($__internal_0_$__cuda_sm20_div_rn_f64_full) ;  /* 0x0000005400a47944 */ /* 0x001fea0003c00000 */
.L_x_138:
[----:B------:R-:W-:Y:S05]  /*9ea0*/  BSYNC.RECONVERGENT B0 ;  /* 0x0000000000007941 */ /* 0x000fea0003800200 */
.L_x_137:
        /* <DEDUP_REMOVED lines=24> */
[----:B------:R-:W-:Y:S01]  /*a030*/  IMAD.MOV.U32 R62, RZ, RZ, R20 ;  /* 0x000000ffff3e7224 */ /* 0x000fe200078e0014 */
[----:B------:R-:W-:-:S07]  /*a040*/  MOV R63, R21 ;  /* 0x00000015003f7202 */ /* 0x000fce0000000f00 */
.L_x_142:
[----:B------:R-:W-:Y:S05]  /*a050*/  BSYNC.RECONVERGENT B4 ;  /* 0x0000000000047941 */ /* 0x000fea0003800200 */
.L_x_141:
[----:B------:R-:W-:Y:S01]  /*a060*/  VIADD R2, R19, 0x1 ;  /* 0x0000000113027836 */ /* 0x000fe20000000000 */
[----:B------:R-:W-:Y:S06]  /*a070*/  BRA `(.L_x_143) ;  /* 0x0000000000087947 */ /* 0x000fec0003800000 */
.L_x_140:
[----:B------:R-:W-:Y:S01]  /*a080*/  DMUL R62, RZ, R16 ;  /* 0x00000010ff3e7228 */ /* 0x000fe20000000000 */
[----:B------:R-:W-:-:S10]  /*a090*/  IMAD.MOV.U32 R2, RZ, RZ, 0x1 ;  /* 0x00000001ff027424 */ /* 0x000fd400078e00ff */
.L_x_143:
[----:B------:R-:W-:Y:S05]  /*a0a0*/  BSYNC.RECONVERGENT B3 ;  /* 0x0000000000037941 */ /* 0x000fea0003800200 */
.L_x_139:
        /* <DEDUP_REMOVED lines=9> */
[----:B------:R-:W-:Y:S01]  /*a140*/  DMUL R60, R62, R62 ;  /* 0x0000003e3e3c7228 */ /* 0x000fe20000000000 */
[----:B------:R-:W-:Y:S01]  /*a150*/  MOV R52, 0x20fd8164 ;  /* 0x20fd816400347802 */ /* 0x000fe20000000f00 */
[----:B------:R-:W-:Y:S01]  /*a160*/  BSSY.RECONVERGENT B3, `(.L_x_144) ;  /* 0x0000034000037945 */ /* 0x000fe20003800200 */
[----:B------:R-:W-:Y:S01]  /*a170*/  ISETP.NE.U32.AND P0, PT, R8, 0x1, PT ;  /* 0x000000010800780c */ /* 0x000fe20003f05070 */
[----:B------:R-:W-:Y:S01]  /*a180*/  IMAD.MOV.U32 R8, RZ, RZ, 0x3da8ff83 ;  /* 0x3da8ff83ff087424 */ /* 0x000fe200078e00ff */
[----:B0-----:R-:W-:-:S02]  /*a190*/  DFMA R54, R44, R44, R54 ;  /* 0x0000002c2c36722b */ /* 0x001fc40000000036 */
        /* <DEDUP_REMOVED lines=12> */
[----:B------:R-:W-:Y:S02]  /*a260*/  FSEL R19, R17, R63, !P0 ;  /* 0x0000003f11137208 */ /* 0x000fe40004000000 */
        /* <DEDUP_REMOVED lines=25> */
[----:B------:R-:W-:-:S07]  /*a400*/  MOV R26, 0xa420 ;  /* 0x0000a420001a7802 */ /* 0x000fce0000000f00 */
[----:B------:R-:W-:Y:S05]  /*a410*/  CALL.REL.NOINC `($_Z16geneticAlgorithmbP10ChromosomeP17curandStateXORWOWS0_$__internal_trig_reduction_slowpathd) ;  /* 0x0000005400d87944 */ /* 0x000fea0003c00000 */
[----:B------:R-:W-:Y:S01]  /*a420*/  IMAD.MOV.U32 R2, RZ, RZ, R19 ;  /* 0x000000ffff027224 */ /* 0x000fe200078e0013 */
[----:B------:R-:W-:Y:S01]  /*a430*/  MOV R63, R21 ;  /* 0x00000015003f7202 */ /* 0x000fe20000000f00 */
[----:B------:R-:W-:-:S07]  /*a440*/  IMAD.MOV.U32 R62, RZ, RZ, R20 ;  /* 0x000000ffff3e7224 */ /* 0x000fce00078e0014 */
.L_x_147:
[----:B------:R-:W-:Y:S05]  /*a450*/  BSYNC.RECONVERGENT B4 ;  /* 0x0000000000047941 */ /* 0x000fea0003800200 */
.L_x_146:
[----:B------:R-:W-:Y:S01]  /*a460*/  VIADD R2, R2, 0x1 ;  /* 0x0000000102027836 */ /* 0x000fe20000000000 */
[----:B------:R-:W-:Y:S06]  /*a470*/  BRA `(.L_x_148) ;  /* 0x0000000000087947 */ /* 0x000fec0003800000 */
.L_x_145:
[----:B------:R-:W-:Y:S01]  /*a480*/  DMUL R62, RZ, R20 ;  /* 0x00000014ff3e7228 */ /* 0x000fe20000000000 */
[----:B------:R-:W-:-:S10]  /*a490*/  IMAD.MOV.U32 R2, RZ, RZ, 0x1 ;  /* 0x00000001ff027424 */ /* 0x000fd400078e00ff */
.L_x_148:
[----:B------:R-:W-:Y:S05]  /*a4a0*/  BSYNC.RECONVERGENT B3 ;  /* 0x0000000000037941 */ /* 0x000fea0003800200 */
.L_x_144:
        /* <DEDUP_REMOVED lines=14> */
[----:B------:R-:W-:Y:S01]  /*a590*/  FSETP.GEU.AND P1, PT, |R43|, 6.5827683646048100446e-37, PT ;  /* 0x036000002b00780b */ /* 0x000fe20003f2e200 */
[----:B------:R-:W-:Y:S01]  /*a5a0*/  DFMA R54, R42, R42, R54 ;  /* 0x0000002a2a36722b */ /* 0x000fe20000000036 */
[----:B------:R-:W-:-:S02]  /*a5b0*/  FSEL R52, R52, -8.06006814911005101289e+34, !P0 ;  /* 0xf9785eba34347808 */ /* 0x000fc40004000000 */
[----:B------:R-:W-:-:S06]  /*a5c0*/  FSEL R53, -R8, 0.11223486810922622681, !P0 ;  /* 0x3de5db6508357808 */ /* 0x000fcc0004000100 */
[----:B--2---:R-:W-:-:S08]  /*a5d0*/  DFMA R16, R60, R52, R16 ;  /* 0x000000343c10722b */ /* 0x004fd00000000010 */
[----:B------:R-:W-:Y:S01]  /*a5e0*/  DFMA R16, R60, R16, R18 ;  /* 0x000000103c10722b */ /* 0x000fe20000000012 */
[----:B------:R-:W-:Y:S02]  /*a5f0*/  IMAD.MOV.U32 R18, RZ, RZ, -0x60000000 ;  /* 0xa0000000ff127424 */ /* 0x000fe400078e00ff */
[----:B------:R-:W-:-:S05]  /*a600*/  IMAD.MOV.U32 R19, RZ, RZ, 0x4001e377 ;  /* 0x4001e377ff137424 */ /* 0x000fca00078e00ff */
[----:B---3--:R-:W-:Y:S02]  /*a610*/  DFMA R20, R60, R16, R20 ;  /* 0x000000103c14722b */ /* 0x008fe40000000014 */
[----:B------:R-:W0:Y:S01]  /*a620*/  MUFU.RCP64H R17, 2.2360668182373046875 ;  /* 0x4001e37700117908 */ /* 0x000e220000001800 */
[----:B------:R-:W-:-:S05]  /*a630*/  IMAD.MOV.U32 R16, RZ, RZ, 0x1 ;  /* 0x00000001ff107424 */ /* 0x000fca00078e00ff */
[----:B------:R-:W-:-:S08]  /*a640*/  DFMA R22, R60, R20, R22 ;  /* 0x000000143c16722b */ /* 0x000fd00000000016 */
[----:B----4-:R-:W-:Y:S02]  /*a650*/  DFMA R24, R60, R22, R24 ;  /* 0x000000163c18722b */ /* 0x010fe40000000018 */
[----:B0-----:R-:W-:-:S06]  /*a660*/  DFMA R20, R16, -R18, 1 ;  /* 0x3ff000001014742b */ /* 0x001fcc0000000812 */
        /* <DEDUP_REMOVED lines=14> */
[----:B------:R-:W-:Y:S02]  /*a750*/  FFMA R2, RZ, 2.0295083522796630859, R17 ;  /* 0x4001e377ff027823 */ /* 0x000fe40000000011 */
        /* <DEDUP_REMOVED lines=10> */
[----:B------:R-:W-:Y:S05]  /*a800*/  CALL.REL.NOINC `($__internal_0_$__cuda_sm20_div_rn_f64_full) ;  /* 0x0000004c00487944 */ /* 0x000fea0003c00000 */
.L_x_150:
[----:B------:R-:W-:Y:S05]  /*a810*/  BSYNC.RECONVERGENT B0 ;  /* 0x0000000000007941 */ /* 0x000fea0003800200 */
.L_x_149:
        /* <DEDUP_REMOVED lines=23> */
[----:B------:R-:W-:Y:S05]  /*a990*/  CALL.REL.NOINC `($_Z16geneticAlgorithmbP10ChromosomeP17curandStateXORWOWS0_$__internal_trig_reduction_slowpathd) ;  /* 0x0000005000787944 */ /* 0x000fea0003c00000 */
[----:B------:R-:W-:Y:S02]  /*a9a0*/  IMAD.MOV.U32 R62, RZ, RZ, R20 ;  /* 0x000000ffff3e7224 */ /* 0x000fe400078e0014 */
[----:B------:R-:W-:-:S07]  /*a9b0*/  IMAD.MOV.U32 R63, RZ, RZ, R21 ;  /* 0x000000ffff3f7224 */ /* 0x000fce00078e0015 */
.L_x_154:
[----:B------:R-:W-:Y:S05]  /*a9c0*/  BSYNC.RECONVERGENT B4 ;  /* 0x0000000000047941 */ /* 0x000fea0003800200 */
.L_x_153:
[----:B------:R-:W-:Y:S01]  /*a9d0*/  VIADD R2, R19, 0x1 ;  /* 0x0000000113027836 */ /* 0x000fe20000000000 */
[----:B------:R-:W-:Y:S06]  /*a9e0*/  BRA `(.L_x_155) ;  /* 0x0000000000087947 */ /* 0x000fec0003800000 */
.L_x_152:
[----:B------:R-:W-:Y:S01]  /*a9f0*/  DMUL R62, RZ, R16 ;  /* 0x00000010ff3e7228 */ /* 0x000fe20000000000 */
[----:B------:R-:W-:-:S10]  /*aa00*/  IMAD.MOV.U32 R2, RZ, RZ, 0x1 ;  /* 0x00000001ff027424 */ /* 0x000fd400078e00ff */
.L_x_155:
[----:B------:R-:W-:Y:S05]  /*aa10*/  BSYNC.RECONVERGENT B3 ;  /* 0x0000000000037941 */ /* 0x000fea0003800200 */
.L_x_151:
[----:B------:R-:W0:Y:S01]  /*aa20*/  LDCU.64 UR6, c[0x4][0x48] ;  /* 0x01000900ff0677ac */ /* 0x000e220008000a00 */
[----:B------:R-:W-:-:S04]  /*aa30*/  SHF.L.U32 R8, R2, 0x6, RZ ;  /* 0x0000000602087819 */ /* 0x000fc800000006ff */
        /* <DEDUP_REMOVED lines=18> */
[----:B------:R-:W-:Y:S01]  /*ab60*/  IMAD.MOV.U32 R18, RZ, RZ, 0x20000000 ;  /* 0x20000000ff127424 */ /* 0x000fe200078e00ff */
[----:B------:R-:W-:-:S06]  /*ab70*/  MOV R19, 0x4003988e ;  /* 0x4003988e00137802 */ /* 0x000fcc0000000f00 */
[----:B---3--:R-:W-:Y:S02]  /*ab80*/  DFMA R20, R60, R16, R20 ;  /* 0x000000103c14722b */ /* 0x008fe40000000014 */
[----:B------:R-:W0:Y:S01]  /*ab90*/  MUFU.RCP64H R17, 2.449489593505859375 ;  /* 0x4003988e00117908 */ /* 0x000e220000001800 */
        /* <DEDUP_REMOVED lines=18> */
[----:B------:R-:W-:Y:S02]  /*acc0*/  FFMA R2, RZ, 2.0561861991882324219, R17 ;  /* 0x4003988eff027823 */ /* 0x000fe40000000011 */
        /* <DEDUP_REMOVED lines=10> */
[----:B------:R-:W-:Y:S05]  /*ad70*/  CALL.REL.NOINC `($__internal_0_$__cuda_sm20_div_rn_f64_full) ;  /* 0x0000004400ec7944 */ /* 0x000fea0003c00000 */
.L_x_157:
[----:B------:R-:W-:Y:S05]  /*ad80*/  BSYNC.RECONVERGENT B0 ;  /* 0x0000000000007941 */ /* 0x000fea0003800200 */
.L_x_156:
        /* <DEDUP_REMOVED lines=23> */
[----:B------:R-:W-:Y:S05]  /*af00*/  CALL.REL.NOINC `($_Z16geneticAlgorithmbP10ChromosomeP17curandStateXORWOWS0_$__internal_trig_reduction_slowpathd) ;  /* 0x0000004c001c7944 */ /* 0x000fea0003c00000 */
[----:B------:R-:W-:Y:S02]  /*af10*/  IMAD.MOV.U32 R62, RZ, RZ, R20 ;  /* 0x000000ffff3e7224 */ /* 0x000fe400078e0014 */
[----:B------:R-:W-:-:S07]  /*af20*/  IMAD.MOV.U32 R63, RZ, RZ, R21 ;  /* 0x000000ffff3f7224 */ /* 0x000fce00078e0015 */
.L_x_161:
[----:B------:R-:W-:Y:S05]  /*af30*/  BSYNC.RECONVERGENT B4 ;  /* 0x0000000000047941 */ /* 0x000fea0003800200 */
.L_x_160:
[----:B------:R-:W-:Y:S01]  /*af40*/  IADD3 R2, PT, PT, R19, 0x1, RZ ;  /* 0x0000000113027810 */ /* 0x000fe20007ffe0ff */
[----:B------:R-:W-:Y:S06]  /*af50*/  BRA `(.L_x_162) ;  /* 0x0000000000087947 */ /* 0x000fec0003800000 */
.L_x_159:
[----:B------:R-:W-:Y:S01]  /*af60*/  DMUL R62, RZ, R16 ;  /* 0x00000010ff3e7228 */ /* 0x000fe20000000000 */
[----:B------:R-:W-:-:S10]  /*af70*/  IMAD.MOV.U32 R2, RZ, RZ, 0x1 ;  /* 0x00000001ff027424 */ /* 0x000fd400078e00ff */
.L_x_162:
[----:B------:R-:W-:Y:S05]  /*af80*/  BSYNC.RECONVERGENT B3 ;  /* 0x0000000000037941 */ /* 0x000fea0003800200 */
.L_x_158:
        /* <DEDUP_REMOVED lines=14> */
[----:B------:R-:W-:Y:S01]  /*b070*/  DFMA R54, R38, R38, R54 ;  /* 0x000000262636722b */ /* 0x000fe20000000036 */
[----:B------:R-:W-:-:S02]  /*b080*/  MOV R8, 0x3da8ff83 ;  /* 0x3da8ff8300087802 */ /* 0x000fc40000000f00 */
[----:B------:R-:W-:Y:S02]  /*b090*/  FSEL R52, R52, -8.06006814911005101289e+34, !P0 ;  /* 0xf9785eba34347808 */ /* 0x000fe40004000000 */
[----:B------:R-:W-:-:S06]  /*b0a0*/  FSEL R53, -R8, 0.11223486810922622681, !P0 ;  /* 0x3de5db6508357808 */ /* 0x000fcc0004000100 */
[----:B--2---:R-:W-:-:S08]  /*b0b0*/  DFMA R16, R60, R52, R16 ;  /* 0x000000343c10722b */ /* 0x004fd00000000010 */
[----:B------:R-:W-:Y:S01]  /*b0c0*/  DFMA R16, R60, R16, R18 ;  /* 0x000000103c10722b */ /* 0x000fe20000000012 */
[----:B------:R-:W-:Y:S02]  /*b0d0*/  IMAD.MOV.U32 R18, RZ, RZ, -0x60000000 ;  /* 0xa0000000ff127424 */ /* 0x000fe400078e00ff */
[----:B------:R-:W-:-:S05]  /*b0e0*/  IMAD.MOV.U32 R19, RZ, RZ, 0x40052a7f ;  /* 0x40052a7fff137424 */ /* 0x000fca00078e00ff */
[----:B---3--:R-:W-:Y:S02]  /*b0f0*/  DFMA R20, R60, R16, R20 ;  /* 0x000000103c14722b */ /* 0x008fe40000000014 */
[----:B------:R-:W0:Y:S01]  /*b100*/  MUFU.RCP64H R17, 2.6457500457763671875 ;  /* 0x40052a7f00117908 */ /* 0x000e220000001800 */
        /* <DEDUP_REMOVED lines=18> */
[----:B------:R-:W-:Y:S02]  /*b230*/  FFMA R2, RZ, 2.0807187557220458984, R17 ;  /* 0x40052a7fff027823 */ /* 0x000fe40000000011 */
[----:B------:R-:W-:Y:S02]  /*b240*/  FSEL R18, R22, R18, !P0 ;  /* 0x0000001216127208 */ /* 0x000fe40004000000 */
[----:B------:R-:W-:Y:S02]  /*b250*/  FSEL R19, R23, R19, !P0 ;  /* 0x0000001317137208 */ /* 0x000fe40004000000 */
[----:B------:R-:W-:-:S04]  /*b260*/  FSETP.GT.AND P0, PT, |R2|, 1.469367938527859385e-39, PT ;  /* 0x001000000200780b */ /* 0x000fc80003f04200 */
[----:B------:R-:W-:-:S09]  /*b270*/  DMUL R58, R58, R18 ;  /* 0x000000123a3a7228 */ /* 0x000fd20000000000 */
[----:B------:R-:W-:Y:S05]  /*b280*/  @P0 BRA P1, `(.L_x_164) ;  /* 0x0000000000180947 */ /* 0x000fea0000800000 */
[----:B------:R-:W-:Y:S01]  /*b290*/  IMAD.MOV.U32 R16, RZ, RZ, R38 ;  /* 0x000000ffff107224 */ /* 0x000fe200078e0026 */
[----:B------:R-:W-:Y:S01]  /*b2a0*/  MOV R17, R39 ;  /* 0x0000002700117202 */ /* 0x000fe20000000f00 */
[----:B------:R-:W-:Y:S01]  /*b2b0*/  IMAD.MOV.U32 R20, RZ, RZ, -0x60000000 ;  /* 0xa0000000ff147424 */ /* 0x000fe200078e00ff */
[----:B------:R-:W-:Y:S01]  /*b2c0*/  MOV R18, 0xb2f0 ;  /* 0x0000b2f000127802 */ /* 0x000fe20000000f00 */
[----:B------:R-:W-:-:S07]  /*b2d0*/  IMAD.MOV.U32 R19, RZ, RZ, 0x40052a7f ;  /* 0x40052a7fff137424 */ /* 0x000fce00078e00ff */
[----:B------:R-:W-:Y:S05]  /*b2e0*/  CALL.REL.NOINC `($__internal_0_$__cuda_sm20_div_rn_f64_full) ;  /* 0x0000004000907944 */ /* 0x000fea0003c00000 */
.L_x_164:
[----:B------:R-:W-:Y:S05]  /*b2f0*/  BSYNC.RECONVERGENT B0 ;  /* 0x0000000000007941 */ /* 0x000fea0003800200 */
.L_x_163:
        /* <DEDUP_REMOVED lines=24> */
[----:B------:R-:W-:Y:S01]  /*b480*/  MOV R62, R20 ;  /* 0x00000014003e7202 */ /* 0x000fe20000000f00 */
[----:B------:R-:W-:-:S07]  /*b490*/  IMAD.MOV.U32 R63, RZ, RZ, R21 ;  /* 0x000000ffff3f7224 */ /* 0x000fce00078e0015 */
.L_x_168:
[----:B------:R-:W-:Y:S05]  /*b4a0*/  BSYNC.RECONVERGENT B4 ;  /* 0x0000000000047941 */ /* 0x000fea0003800200 */
.L_x_167:
[----:B------:R-:W-:Y:S01]  /*b4b0*/  VIADD R2, R19, 0x1 ;  /* 0x0000000113027836 */ /* 0x000fe20000000000 */
[----:B------:R-:W-:Y:S06]  /*b4c0*/  BRA `(.L_x_169) ;  /* 0x0000000000087947 */ /* 0x000fec0003800000 */
.L_x_166:
[----:B------:R-:W-:Y:S01]  /*b4d0*/  DMUL R62, RZ, R16 ;  /* 0x00000010ff3e7228 */ /* 0x000fe20000000000 */
[----:B------:R-:W-:-:S10]  /*b4e0*/  IMAD.MOV.U32 R2, RZ, RZ, 0x1 ;  /* 0x00000001ff027424 */ /* 0x000fd400078e00ff */
.L_x_169:
[----:B------:R-:W-:Y:S05]  /*b4f0*/  BSYNC.RECONVERGENT B3 ;  /* 0x0000000000037941 */ /* 0x000fea0003800200 */
.L_x_165:
        /* <DEDUP_REMOVED lines=20> */
[----:B------:R-:W-:Y:S02]  /*b640*/  IMAD.MOV.U32 R18, RZ, RZ, 0x60000000 ;  /* 0x60000000ff127424 */ /* 0x000fe400078e00ff */
[----:B------:R-:W-:-:S05]  /*b650*/  IMAD.MOV.U32 R19, RZ, RZ, 0x4006a09e ;  /* 0x4006a09eff137424 */ /* 0x000fca00078e00ff */
[----:B---3--:R-:W-:Y:S02]  /*b660*/  DFMA R20, R60, R16, R20 ;  /* 0x000000103c14722b */ /* 0x008fe40000000014 */
[----:B------:R-:W0:Y:S01]  /*b670*/  MUFU.RCP64H R17, 2.828426361083984375 ;  /* 0x4006a09e00117908 */ /* 0x000e220000001800 */
[----:B------:R-:W-:-:S05]  /*b680*/  MOV R16, 0x1 ;  /* 0x0000000100107802 */ /* 0x000fca0000000f00 */
        /* <DEDUP_REMOVED lines=17> */
[----:B------:R-:W-:Y:S02]  /*b7a0*/  FFMA R2, RZ, 2.1035532951354980469, R17 ;  /* 0x4006a09eff027823 */ /* 0x000fe40000000011 */
        /* <DEDUP_REMOVED lines=10> */
[----:B------:R-:W-:Y:S05]  /*b850*/  CALL.REL.NOINC `($__internal_0_$__cuda_sm20_div_rn_f64_full) ;  /* 0x0000003c00347944 */ /* 0x000fea0003c00000 */
.L_x_171:
[----:B------:R-:W-:Y:S05]  /*b860*/  BSYNC.RECONVERGENT B0 ;  /* 0x0000000000007941 */ /* 0x000fea0003800200 */
.L_x_170:
        /* <DEDUP_REMOVED lines=23> */
[----:B------:R-:W-:Y:S05]  /*b9e0*/  CALL.REL.NOINC `($_Z16geneticAlgorithmbP10ChromosomeP17curandStateXORWOWS0_$__internal_trig_reduction_slowpathd) ;  /* 0x0000004000647944 */ /* 0x000fea0003c00000 */
[----:B------:R-:W-:Y:S02]  /*b9f0*/  IMAD.MOV.U32 R62, RZ, RZ, R20 ;  /* 0x000000ffff3e7224 */ /* 0x000fe400078e0014 */
[----:B------:R-:W-:-:S07]  /*ba00*/  IMAD.MOV.U32 R63, RZ, RZ, R21 ;  /* 0x000000ffff3f7224 */ /* 0x000fce00078e0015 */
.L_x_175:
[----:B------:R-:W-:Y:S05]  /*ba10*/  BSYNC.RECONVERGENT B4 ;  /* 0x0000000000047941 */ /* 0x000fea0003800200 */
.L_x_174:
[----:B------:R-:W-:Y:S01]  /*ba20*/  VIADD R2, R19, 0x1 ;  /* 0x0000000113027836 */ /* 0x000fe20000000000 */
[----:B------:R-:W-:Y:S06]  /*ba30*/  BRA `(.L_x_176) ;  /* 0x0000000000087947 */ /* 0x000fec0003800000 */
.L_x_173:
[----:B------:R-:W-:Y:S01]  /*ba40*/  DMUL R62, RZ, R16 ;  /* 0x00000010ff3e7228 */ /* 0x000fe20000000000 */
[----:B------:R-:W-:-:S10]  /*ba50*/  MOV R2, 0x1 ;  /* 0x0000000100027802 */ /* 0x000fd40000000f00 */
.L_x_176:
[----:B------:R-:W-:Y:S05]  /*ba60*/  BSYNC.RECONVERGENT B3 ;  /* 0x0000000000037941 */ /* 0x000fea0003800200 */
.L_x_172:
        /* <DEDUP_REMOVED lines=23> */
[----:B------:R-:W0:Y:S01]  /*bbe0*/  MUFU.RCP64H R17, 3 ;  /* 0x4008000000117908 */ /* 0x000e220000001800 */
        /* <DEDUP_REMOVED lines=9> */
[----:B------:R-:W-:-:S08]  /*bc80*/  DFMA R18, R20, -R18, 1 ;  /* 0x3ff000001412742b */ /* 0x000fd00000000812 */
[----:B------:R-:W-:Y:S01]  /*bc90*/  DFMA R18, R20, R18, R20 ;  /* 0x000000121412722b */ /* 0x000fe20000000014 */
[----:B------:R-:W-:Y:S02]  /*bca0*/  FSEL R20, R24, R62, !P0 ;  /* 0x0000003e18147208 */ /* 0x000fe40004000000 */
[----:B------:R-:W-:Y:S02]  /*bcb0*/  FSEL R21, R25, R63, !P0 ;  /* 0x0000003f19157208 */ /* 0x000fe40004000000 */
[----:B------:R-:W-:-:S03]  /*bcc0*/  LOP3.LUT P0, RZ, R2, 0x2, RZ, 0xc0, !PT ;  /* 0x0000000202ff7812 */ /* 0x000fc6000780c0ff */
[----:B------:R-:W-:-:S08]  /*bcd0*/  DMUL R16, R18, R34 ;  /* 0x0000002212107228 */ /* 0x000fd00000000000 */
[----:B------:R-:W-:-:S08]  /*bce0*/  DFMA R22, R16, -3, R34 ;  /* 0xc00800001016782b */ /* 0x000fd00000000022 */
[----:B------:R-:W-:Y:S02]  /*bcf0*/  DFMA R16, R18, R22, R16 ;  /* 0x000000161210722b */ /* 0x000fe40000000010 */
[----:B------:R-:W-:-:S08]  /*bd00*/  DADD R18, RZ, -R20 ;  /* 0x00000000ff127229 */ /* 0x000fd00000000814 */
[----:B------:R-:W-:Y:S02]  /*bd10*/  FFMA R2, RZ, 2.125, R17 ;  /* 0x40080000ff027823 */ /* 0x000fe40000000011 */
        /* <DEDUP_REMOVED lines=10> */
[----:B------:R-:W-:Y:S05]  /*bdc0*/  CALL.REL.NOINC `($__internal_0_$__cuda_sm20_div_rn_f64_full) ;  /* 0x0000003400d87944 */ /* 0x000fea0003c00000 */
.L_x_178:
[----:B------:R-:W-:Y:S05]  /*bdd0*/  BSYNC.RECONVERGENT B0 ;  /* 0x0000000000007941 */ /* 0x000fea0003800200 */
.L_x_177:
        /* <DEDUP_REMOVED lines=24> */
[----:B------:R-:W-:Y:S01]  /*bf60*/  IMAD.MOV.U32 R62, RZ, RZ, R20 ;  /* 0x000000ffff3e7224 */ /* 0x000fe200078e0014 */
[----:B------:R-:W-:-:S07]  /*bf70*/  MOV R63, R21 ;  /* 0x00000015003f7202 */ /* 0x000fce0000000f00 */
.L_x_182:
[----:B------:R-:W-:Y:S05]  /*bf80*/  BSYNC.RECONVERGENT B4 ;  /* 0x0000000000047941 */ /* 0x000fea0003800200 */
.L_x_181:
[----:B------:R-:W-:Y:S01]  /*bf90*/  VIADD R2, R19, 0x1 ;  /* 0x0000000113027836 */ /* 0x000fe20000000000 */
[----:B------:R-:W-:Y:S06]  /*bfa0*/  BRA `(.L_x_183) ;  /* 0x0000000000087947 */ /* 0x000fec0003800000 */
.L_x_180:
[----:B------:R-:W-:Y:S01]  /*bfb0*/  DMUL R62, RZ, R16 ;  /* 0x00000010ff3e7228 */ /* 0x000fe20000000000 */
[----:B------:R-:W-:-:S10]  /*bfc0*/  IMAD.MOV.U32 R2, RZ, RZ, 0x1 ;  /* 0x00000001ff027424 */ /* 0x000fd400078e00ff */
.L_x_183:
[----:B------:R-:W-:Y:S05]  /*bfd0*/  BSYNC.RECONVERGENT B3 ;  /* 0x0000000000037941 */ /* 0x000fea0003800200 */
.L_x_179:
        /* <DEDUP_REMOVED lines=20> */
[----:B------:R-:W-:Y:S02]  /*c120*/  IMAD.MOV.U32 R18, RZ, RZ, 0x40000000 ;  /* 0x40000000ff127424 */ /* 0x000fe400078e00ff */
[----:B------:R-:W-:-:S05]  /*c130*/  IMAD.MOV.U32 R19, RZ, RZ, 0x40094c58 ;  /* 0x40094c58ff137424 */ /* 0x000fca00078e00ff */
[----:B---3--:R-:W-:Y:S02]  /*c140*/  DFMA R20, R60, R16, R20 ;  /* 0x000000103c14722b */ /* 0x008fe40000000014 */
[----:B------:R-:W0:Y:S01]  /*c150*/  MUFU.RCP64H R17, 3.1622772216796875 ;  /* 0x40094c5800117908 */ /* 0x000e220000001800 */
        /* <DEDUP_REMOVED lines=18> */
[----:B------:R-:W-:Y:S02]  /*c280*/  FFMA R2, RZ, 2.1452846527099609375, R17 ;  /* 0x40094c58ff027823 */ /* 0x000fe40000000011 */
        /* <DEDUP_REMOVED lines=10> */
[----:B------:R-:W-:Y:S05]  /*c330*/  CALL.REL.NOINC `($__internal_0_$__cuda_sm20_div_rn_f64_full) ;  /* 0x00000030007c7944 */ /* 0x000fea0003c00000 */
.L_x_185:
[----:B------:R-:W-:Y:S05]  /*c340*/  BSYNC.RECONVERGENT B0 ;  /* 0x0000000000007941 */ /* 0x000fea0003800200 */
.L_x_184:
        /* <DEDUP_REMOVED lines=26> */
.L_x_189:
[----:B------:R-:W-:Y:S05]  /*c4f0*/  BSYNC.RECONVERGENT B4 ;  /* 0x0000000000047941 */ /* 0x000fea0003800200 */
.L_x_188:
[----:B------:R-:W-:Y:S01]  /*c500*/  VIADD R2, R19, 0x1 ;  /* 0x0000000113027836 */ /* 0x000fe20000000000 */
[----:B------:R-:W-:Y:S06]  /*c510*/  BRA `(.L_x_190) ;  /* 0x0000000000087947 */ /* 0x000fec0003800000 */
.L_x_187:
[----:B------:R-:W-:Y:S01]  /*c520*/  DMUL R62, RZ, R16 ;  /* 0x00000010ff3e7228 */ /* 0x000fe20000000000 */
[----:B------:R-:W-:-:S10]  /*c530*/  IMAD.MOV.U32 R2, RZ, RZ, 0x1 ;  /* 0x00000001ff027424 */ /* 0x000fd400078e00ff */
.L_x_190:
[----:B------:R-:W-:Y:S05]  /*c540*/  BSYNC.RECONVERGENT B3 ;  /* 0x0000000000037941 */ /* 0x000fea0003800200 */
.L_x_186:
        /* <DEDUP_REMOVED lines=20> */
[----:B------:R-:W-:Y:S01]  /*c690*/  IMAD.MOV.U32 R18, RZ, RZ, -0x60000000 ;  /* 0xa0000000ff127424 */ /* 0x000fe200078e00ff */
[----:B------:R-:W-:-:S06]  /*c6a0*/  MOV R19, 0x400a8872 ;  /* 0x400a887200137802 */ /* 0x000fcc0000000f00 */
[----:B---3--:R-:W-:Y:S02]  /*c6b0*/  DFMA R20, R60, R16, R20 ;  /* 0x000000103c14722b */ /* 0x008fe40000000014 */
[----:B------:R-:W0:Y:S01]  /*c6c0*/  MUFU.RCP64H R17, 3.316623687744140625 ;  /* 0x400a887200117908 */ /* 0x000e220000001800 */
        /* <DEDUP_REMOVED lines=18> */
[----:B------:R-:W-:Y:S02]  /*c7f0*/  FFMA R2, RZ, 2.1645779609680175781, R17 ;  /* 0x400a8872ff027823 */ /* 0x000fe40000000011 */
        /* <DEDUP_REMOVED lines=10> */
[----:B------:R-:W-:Y:S05]  /*c8a0*/  CALL.REL.NOINC `($__internal_0_$__cuda_sm20_div_rn_f64_full) ;  /* 0x0000002c00207944 */ /* 0x000fea0003c00000 */
.L_x_192:
[----:B------:R-:W-:Y:S05]  /*c8b0*/  BSYNC.RECONVERGENT B0 ;  /* 0x0000000000007941 */ /* 0x000fea0003800200 */
.L_x_191:
        /* <DEDUP_REMOVED lines=26> */
.L_x_196:
[----:B------:R-:W-:Y:S05]  /*ca60*/  BSYNC.RECONVERGENT B4 ;  /* 0x0000000000047941 */ /* 0x000fea0003800200 */
.L_x_195:
[----:B------:R-:W-:Y:S01]  /*ca70*/  IADD3 R2, PT, PT, R19, 0x1, RZ ;  /* 0x0000000113027810 */ /* 0x000fe20007ffe0ff */
[----:B------:R-:W-:Y:S06]  /*ca80*/  BRA `(.L_x_197) ;  /* 0x0000000000087947 */ /* 0x000fec0003800000 */
.L_x_194:
[----:B------:R-:W-:Y:S01]  /*ca90*/  DMUL R62, RZ, R16 ;  /* 0x00000010ff3e7228 */ /* 0x000fe20000000000 */
[----:B------:R-:W-:-:S10]  /*caa0*/  IMAD.MOV.U32 R2, RZ, RZ, 0x1 ;  /* 0x00000001ff027424 */ /* 0x000fd400078e00ff */
.L_x_197:
[----:B------:R-:W-:Y:S05]  /*cab0*/  BSYNC.RECONVERGENT B3 ;  /* 0x0000000000037941 */ /* 0x000fea0003800200 */
.L_x_193:
        /* <DEDUP_REMOVED lines=23> */
[----:B------:R-:W0:Y:S01]  /*cc30*/  MUFU.RCP64H R17, 3.464099884033203125 ;  /* 0x400bb67a00117908 */ /* 0x000e220000001800 */
        /* <DEDUP_REMOVED lines=18> */
[----:B------:R-:W-:Y:S02]  /*cd60*/  FFMA R2, RZ, 2.1830124855041503906, R17 ;  /* 0x400bb67aff027823 */ /* 0x000fe40000000011 */
        /* <DEDUP_REMOVED lines=11> */
.L_x_199:
[----:B------:R-:W-:Y:S05]  /*ce20*/  BSYNC.RECONVERGENT B0 ;  /* 0x0000000000007941 */ /* 0x000fea0003800200 */
.L_x_198:
        /* <DEDUP_REMOVED lines=26> */
.L_x_203:
[----:B------:R-:W-:Y:S05]  /*cfd0*/  BSYNC.RECONVERGENT B4 ;  /* 0x0000000000047941 */ /* 0x000fea0003800200 */
.L_x_202:
[----:B------:R-:W-:Y:S01]  /*cfe0*/  VIADD R2, R19, 0x1 ;  /* 0x0000000113027836 */ /* 0x000fe20000000000 */
[----:B------:R-:W-:Y:S06]  /*cff0*/  BRA `(.L_x_204) ;  /* 0x0000000000087947 */ /* 0x000fec0003800000 */
.L_x_201:
[----:B------:R-:W-:Y:S01]  /*d000*/  DMUL R62, RZ, R16 ;  /* 0x00000010ff3e7228 */ /* 0x000fe20000000000 */
[----:B------:R-:W-:-:S10]  /*d010*/  IMAD.MOV.U32 R2, RZ, RZ, 0x1 ;  /* 0x00000001ff027424 */ /* 0x000fd400078e00ff */
.L_x_204:
[----:B------:R-:W-:Y:S05]  /*d020*/  BSYNC.RECONVERGENT B3 ;  /* 0x0000000000037941 */ /* 0x000fea0003800200 */
.L_x_200:
        /* <DEDUP_REMOVED lines=23> */
[----:B------:R-:W0:Y:S01]  /*d1a0*/  MUFU.RCP64H R17, 3.6055507659912109375 ;  /* 0x400cd82b00117908 */ /* 0x000e220000001800 */
        /* <DEDUP_REMOVED lines=18> */
[----:B------:R-:W-:Y:S02]  /*d2d0*/  FFMA R2, RZ, 2.2006938457489013672, R17 ;  /* 0x400cd82bff027823 */ /* 0x000fe40000000011 */
        /* <DEDUP_REMOVED lines=11> */
.L_x_206:
[----:B------:R-:W-:Y:S05]  /*d390*/  BSYNC.RECONVERGENT B0 ;  /* 0x0000000000007941 */ /* 0x000fea0003800200 */
.L_x_205:
        /* <DEDUP_REMOVED lines=26> */
.L_x_210:
[----:B------:R-:W-:Y:S05]  /*d540*/  BSYNC.RECONVERGENT B4 ;  /* 0x0000000000047941 */ /* 0x000fea0003800200 */
.L_x_209:
[----:B------:R-:W-:Y:S01]  /*d550*/  VIADD R2, R19, 0x1 ;  /* 0x0000000113027836 */ /* 0x000fe20000000000 */
[----:B------:R-:W-:Y:S06]  /*d560*/  BRA `(.L_x_211) ;  /* 0x0000000000087947 */ /* 0x000fec0003800000 */
.L_x_208:
[----:B------:R-:W-:Y:S01]  /*d570*/  DMUL R62, RZ, R16 ;  /* 0x00000010ff3e7228 */ /* 0x000fe20000000000 */
[----:B------:R-:W-:-:S10]  /*d580*/  MOV R2, 0x1 ;  /* 0x0000000100027802 */ /* 0x000fd40000000f00 */
.L_x_211:
[----:B------:R-:W-:Y:S05]  /*d590*/  BSYNC.RECONVERGENT B3 ;  /* 0x0000000000037941 */ /* 0x000fea0003800200 */
.L_x_207:
        /* <DEDUP_REMOVED lines=23> */
[----:B------:R-:W0:Y:S01]  /*d710*/  MUFU.RCP64H R17, 3.741657257080078125 ;  /* 0x400deeea00117908 */ /* 0x000e220000001800 */
        /* <DEDUP_REMOVED lines=18> */
[----:B------:R-:W-:Y:S02]  /*d840*/  FFMA R2, RZ, 2.2177071571350097656, R17 ;  /* 0x400deeeaff027823 */ /* 0x000fe40000000011 */
        /* <DEDUP_REMOVED lines=11> */
.L_x_213:
[----:B------:R-:W-:Y:S05]  /*d900*/  BSYNC.RECONVERGENT B0 ;  /* 0x0000000000007941 */ /* 0x000fea0003800200 */
.L_x_212:
        /* <DEDUP_REMOVED lines=26> */
.L_x_217:
[----:B------:R-:W-:Y:S05]  /*dab0*/  BSYNC.RECONVERGENT B4 ;  /* 0x0000000000047941 */ /* 0x000fea0003800200 */
.L_x_216:
[----:B------:R-:W-:Y:S01]  /*dac0*/  VIADD R2, R19, 0x1 ;  /* 0x0000000113027836 */ /* 0x000fe20000000000 */
[----:B------:R-:W-:Y:S06]  /*dad0*/  BRA `(.L_x_218) ;  /* 0x0000000000087947 */ /* 0x000fec0003800000 */
.L_x_215:
[----:B------:R-:W-:Y:S01]  /*dae0*/  DMUL R62, RZ, R16 ;  /* 0x00000010ff3e7228 */ /* 0x000fe20000000000 */
[----:B------:R-:W-:-:S10]  /*daf0*/  IMAD.MOV.U32 R2, RZ, RZ, 0x1 ;  /* 0x00000001ff027424 */ /* 0x000fd400078e00ff */
.L_x_218:
[----:B------:R-:W-:Y:S05]  /*db00*/  BSYNC.RECONVERGENT B3 ;  /* 0x0000000000037941 */ /* 0x000fea0003800200 */
.L_x_214:
        /* <DEDUP_REMOVED lines=14> */
[----:B------:R-:W-:-:S02]  /*dbf0*/  FSETP.GEU.AND P1, PT, |R55|, 6.5827683646048100446e-37, PT ;  /* 0x036000003700780b */ /* 0x000fc40003f2e200 */
[----:B------:R-:W-:Y:S02]  /*dc00*/  FSEL R52, R52, -8.06006814911005101289e+34, !P0 ;  /* 0xf9785eba34347808 */ /* 0x000fe40004000000 */
[----:B------:R-:W-:-:S06]  /*dc10*/  FSEL R53, -R8, 0.11223486810922622681, !P0 ;  /* 0x3de5db6508357808 */ /* 0x000fcc0004000100 */
[----:B--2---:R-:W-:-:S08]  /*dc20*/  DFMA R16, R60, R52, R16 ;  /* 0x000000343c10722b */ /* 0x004fd00000000010 */
[----:B------:R-:W-:Y:S01]  /*dc30*/  DFMA R16, R60, R16, R18 ;  /* 0x000000103c10722b */ /* 0x000fe20000000012 */
[----:B------:R-:W-:Y:S02]  /*dc40*/  IMAD.MOV.U32 R18, RZ, RZ, 0x0 ;  /* 0x00000000ff127424 */ /* 0x000fe400078e00ff */
[----:B------:R-:W-:-:S05]  /*dc50*/  IMAD.MOV.U32 R19, RZ, RZ, 0x40af4000 ;  /* 0x40af4000ff137424 */ /* 0x000fca00078e00ff */
        /* <DEDUP_REMOVED lines=17> */
[----:B------:R-:W-:-:S08]  /*dd70*/  DFMA R20, R16, -4000, R54 ;  /* 0xc0af40001014782b */ /* 0x000fd00000000036 */
[----:B------:R-:W-:Y:S02]  /*dd80*/  DFMA R16, R18, R20, R16 ;  /* 0x000000141210722b */ /* 0x000fe40000000010 */
[----:B------:R-:W-:-:S08]  /*dd90*/  DADD R18, RZ, -R22 ;  /* 0x00000000ff127229 */ /* 0x000fd00000000816 */
[----:B------:R-:W-:Y:S02]  /*dda0*/  FFMA R2, RZ, 5.4765625, R17 ;  /* 0x40af4000ff027823 */ /* 0x000fe40000000011 */
        /* <DEDUP_REMOVED lines=8> */
[----:B------:R-:W-:Y:S02]  /*de30*/  IMAD.MOV.U32 R20, RZ, RZ, RZ ;  /* 0x000000ffff147224 */ /* 0x000fe400078e00ff */
[----:B------:R-:W-:-:S07]  /*de40*/  IMAD.MOV.U32 R19, RZ, RZ, 0x40af4000 ;  /* 0x40af4000ff137424 */ /* 0x000fce00078e00ff */
[----:B------:R-:W-:Y:S05]  /*de50*/  CALL.REL.NOINC `($__internal_0_$__cuda_sm20_div_rn_f64_full) ;  /* 0x0000001400b47944 */ /* 0x000fea0003c00000 */
.L_x_220:
[----:B------:R-:W-:Y:S05]  /*de60*/  BSYNC.RECONVERGENT B0 ;  /* 0x0000000000007941 */ /* 0x000fea0003800200 */
.L_x_219:
[----:B------:R-:W-:Y:S01]  /*de70*/  DADD R58, -R58, R16 ;  /* 0x000000003a3a7229 */ /* 0x000fe20000000110 */
[----:B------:R2:W-:Y:S01]  /*de80*/  STS.64 [R4], R50 ;  /* 0x0000003204007388 */ /* 0x0005e20000000a00 */
[----:B------:R-:W-:Y:S02]  /*de90*/  IMAD.MOV.U32 R57, RZ, RZ, R7 ;  /* 0x000000ffff397224 */ /* 0x000fe400078e0007 */
[----:B------:R-:W-:Y:S01]  /*dea0*/  IMAD.MOV.U32 R2, RZ, RZ, R6 ;  /* 0x000000ffff027224 */ /* 0x000fe200078e0006 */
[----:B------:R2:W-:Y:S03]  /*deb0*/  STS.64 [R4+0x8], R48 ;  /* 0x0000083004007388 */ /* 0x0005e60000000a00 */
[----:B------:R-:W-:Y:S01]  /*dec0*/  DADD R16, R58, 1 ;  /* 0x3ff000003a107429 */ /* 0x000fe20000000000 */
[----:B------:R2:W-:Y:S01]  /*ded0*/  STS.64 [R4+0x10], R46 ;  /* 0x0000102e04007388 */ /* 0x0005e20000000a00 */
[----:B------:R-:W-:Y:S01]  /*dee0*/  IMAD.MOV.U32 R59, RZ, RZ, R11 ;  /* 0x000000ffff3b7224 */ /* 0x000fe200078e000b */
[----:B------:R-:W-:-:S02]  /*def0*/  MOV R58, R9 ;  /* 0x00000009003a7202 */ /* 0x000fc40000000f00 */
        /* <DEDUP_REMOVED lines=12> */
.L_x_92:
[----:B------:R-:W-:Y:S05]  /*dfc0*/  BSYNC.RECONVERGENT B2 ;  /* 0x0000000000027941 */ /* 0x000fea0003800200 */
.L_x_91:
[----:B------:R-:W-:Y:S06]  /*dfd0*/  BAR.SYNC.DEFER_BLOCKING 0x0 ;  /* 0x0000000000007b1d */ /* 0x000fec0000010000 */
[----:B------:R-:W-:Y:S05]  /*dfe0*/  BRA.U UP0, `(.L_x_221) ;  /* 0xffffff79002c7547 */ /* 0x000fea000b83ffff */
[----:B------:R-:W-:Y:S01]  /*dff0*/  BAR.SYNC.DEFER_BLOCKING 0x0 ;  /* 0x0000000000007b1d */ /* 0x000fe20000010000 */
[----:B------:R-:W-:-:S05]  /*e000*/  ISETP.NE.AND P0, PT, R5, RZ, PT ;  /* 0x000000ff0500720c */ /* 0x000fca0003f05270 */
[----:B------:R-:W-:Y:S08]  /*e010*/  BSSY.RECONVERGENT B0, `(.L_x_222) ;  /* 0x000014f000007945 */ /* 0x000ff00003800200 */
[----:B------:R-:W-:Y:S05]  /*e020*/  @P0 BRA `(.L_x_223) ;  /* 0x0000001400340947 */ /* 0x000fea0003800000 */
[----:B------:R-:W0:Y:S01]  /*e030*/  LDCU UR7, c[0x0][0x360] ;  /* 0x00006c00ff0777ac */ /* 0x000e220008000800 */
[----:B------:R-:W-:Y:S01]  /*e040*/  UMOV UR4, URZ ;  /* 0x000000ff00047c82 */ /* 0x000fe20008000000 */
[----:B0-----:R-:W-:Y:S02]  /*e050*/  UIADD3 UR6, UPT, UPT, UR7, -0x1, URZ ;  /* 0xffffffff07067890 */ /* 0x001fe4000fffe0ff */
[----:B------:R-:W-:-:S05]  /*e060*/  UIADD3 UR7, UPT, UPT, UR7, -0x2, URZ ;  /* 0xfffffffe07077890 */ /* 0x000fca000fffe0ff */
[----:B------:R-:W-:-:S07]  /*e070*/  UMOV UR8, UR6 ;  /* 0x0000000600087c82 */ /* 0x000fce0008000000 */
.L_x_230:
[----:B------:R-:W-:Y:S01]  /*e080*/  UISETP.GE.AND UP0, UPT, UR4, UR6, UPT ;  /* 0x000000060400728c */ /* 0x000fe2000bf06270 */
[----:B------:R-:W-:-:S08]  /*e090*/  PLOP3.LUT P0, PT, PT, PT, PT, 0x8, 0x80 ;  /* 0x000000000080781c */ /* 0x000fd00003f0e170 */
[----:B---34-:R-:W-:Y:S05]  /*e0a0*/  BRA.U UP0, `(.L_x_224) ;  /* 0x00000011008c7547 */ /* 0x018fea000b800000 */
[----:B------:R-:W-:Y:S01]  /*e0b0*/  UISETP.NE.AND UP0, UPT, UR7, UR4, UPT ;  /* 0x000000040700728c */ /* 0x000fe2000bf05270 */
[----:B------:R-:W-:Y:S01]  /*e0c0*/  PRMT R0, RZ, 0x7610, R0 ;  /* 0x00007610ff007816 */ /* 0x000fe20000000000 */
[----:B------:R-:W-:-:S07]  /*e0d0*/  UMOV UR5, URZ ;  /* 0x000000ff00057c82 */ /* 0x000fce0008000000 */
[----:B------:R-:W-:Y:S05]  /*e0e0*/  BRA.U !UP0, `(.L_x_225) ;  /* 0x0000000908f47547 */ /* 0x000fea000b800000 */
[----:B------:R-:W0:Y:S01]  /*e0f0*/  S2UR UR9, SR_CgaCtaId ;  /* 0x00000000000979c3 */ /* 0x000e220000008800 */
[----:B------:R-:W-:Y:S01]  /*e100*/  UMOV UR5, 0x400 ;  /* 0x0000040000057882 */ /* 0x000fe20000000000 */
[----:B------:R-:W-:Y:S01]  /*e110*/  PRMT R0, RZ, 0x7610, R0 ;  /* 0x00007610ff007816 */ /* 0x000fe20000000000 */
[----:B0-----:R-:W-:Y:S02]  /*e120*/  ULEA UR9, UR9, UR5, 0x18 ;  /* 0x0000000509097291 */ /* 0x001fe4000f8ec0ff */
[----:B------:R-:W-:-:S04]  /*e130*/  ULOP3.LUT UR5, UR8, 0xfffffffe, URZ, 0xc0, !UPT ;  /* 0xfffffffe08057892 */ /* 0x000fc8000f8ec0ff */
[----:B------:R-:W-:-:S03]  /*e140*/  UIADD3 UR10, UPT, UPT, -UR5, URZ, URZ ;  /* 0x000000ff050a7290 */ /* 0x000fc6000fffe1ff */
[----:B----4-:R-:W0:Y:S01]  /*e150*/  LDS.64 R10, [UR9+0x70] ;  /* 0x00007009ff0a7984 */ /* 0x010e220008000a00 */
[----:B------:R-:W-:-:S12]  /*e160*/  UIADD3 UR9, UPT, UPT, UR9, 0xb0, URZ ;  /* 0x000000b009097890 */ /* 0x000fd8000fffe0ff */
.L_x_228:
[----:B-1234-:R-:W0:Y:S02]  /*e170*/  LDS.128 R4, [UR9+0x30] ;  /* 0x00003009ff047984 */ /* 0x01ee240008000c00 */
[----:B0-----:R-:W-:-:S14]  /*e180*/  DSETP.GT.AND P0, PT, R10, R6, PT ;  /* 0x000000060a00722a */ /* 0x001fdc0003f04000 */
[----:B------:R-:W-:Y:S05]  /*e190*/  @!P0 BRA `(.L_x_226) ;  /* 0x0000000400548947 */ /* 0x000fea0003800000 */
[----:B------:R-:W0:Y:S01]  /*e1a0*/  LDS.128 R48, [UR9+-0x30] ;  /* 0xffffd009ff307984 */ /* 0x000e220008000c00 */
[----:B------:R-:W-:-:S03]  /*e1b0*/  MOV R0, 0x1 ;  /* 0x0000000100007802 */ /* 0x000fc60000000f00 */
[----:B-----5:R-:W1:Y:S04]  /*e1c0*/  LDS.128 R56, [UR9+-0xa0] ;  /* 0xffff6009ff387984 */ /* 0x020e680008000c00 */
[----:B------:R-:W2:Y:S04]  /*e1d0*/  LDS.128 R16, [UR9+-0xb0] ;  /* 0xffff5009ff107984 */ /* 0x000ea80008000c00 */
[----:B------:R-:W-:Y:S04]  /*e1e0*/  LDS.128 R64, [UR9+-0x20] ;  /* 0xffffe009ff407984 */ /* 0x000fe80008000c00 */
[----:B------:R-:W3:Y:S04]  /*e1f0*/  LDS.128 R12, [UR9+-0x90] ;  /* 0xffff7009ff0c7984 */ /* 0x000ee80008000c00 */
[----:B------:R-:W-:Y:S04]  /*e200*/  LDS.128 R60, [UR9+-0x10] ;  /* 0xfffff009ff3c7984 */ /* 0x000fe80008000c00 */
[----:B------:R-:W4:Y:S04]  /*e210*/  LDS.128 R20, [UR9+-0x80] ;  /* 0xffff8009ff147984 */ /* 0x000f280008000c00 */
[----:B------:R-:W4:Y:S04]  /*e220*/  LDS.64 R68, [UR9+-0x38] ;  /* 0xffffc809ff447984 */ /* 0x000f280008000a00 */
[----:B------:R-:W-:Y:S04]  /*e230*/  LDS.128 R24, [UR9] ;  /* 0x00000009ff187984 */ /* 0x000fe80008000c00 */
[----:B------:R-:W4:Y:S04]  /*e240*/  LDS.128 R28, [UR9+-0x70] ;  /* 0xffff9009ff1c7984 */ /* 0x000f280008000c00 */
[----:B------:R-:W4:Y:S01]  /*e250*/  LDS.128 R32, [UR9+0x10] ;  /* 0x00001009ff207984 */ /* 0x000f220008000c00 */
[----:B0-----:R-:W-:-:S02]  /*e260*/  IMAD.MOV.U32 R52, RZ, RZ, R50 ;  /* 0x000000ffff347224 */ /* 0x001fc400078e0032 */
[----:B------:R-:W-:Y:S01]  /*e270*/  IMAD.MOV.U32 R53, RZ, RZ, R51 ;  /* 0x000000ffff357224 */ /* 0x000fe200078e0033 */
[----:B------:R-:W0:Y:S01]  /*e280*/  LDS.128 R36, [UR9+-0x60] ;  /* 0xffffa009ff247984 */ /* 0x000e220008000c00 */
[----:B------:R-:W-:Y:S01]  /*e290*/  IMAD.MOV.U32 R70, RZ, RZ, R48 ;  /* 0x000000ffff467224 */ /* 0x000fe200078e0030 */
[----:B-1----:R-:W-:Y:S01]  /*e2a0*/  MOV R51, R57 ;  /* 0x0000003900337202 */ /* 0x002fe20000000f00 */
[----:B------:R-:W-:Y:S01]  /*e2b0*/  IMAD.MOV.U32 R71, RZ, RZ, R49 ;  /* 0x000000ffff477224 */ /* 0x000fe200078e0031 */
[----:B------:R-:W1:Y:S01]  /*e2c0*/  LDS.128 R40, [UR9+-0x50] ;  /* 0xffffb009ff287984 */ /* 0x000e620008000c00 */
[----:B------:R-:W-:Y:S01]  /*e2d0*/  IMAD.MOV.U32 R50, RZ, RZ, R56 ;  /* 0x000000ffff327224 */ /* 0x000fe200078e0038 */
[----:B--2---:R-:W-:Y:S01]  /*e2e0*/  MOV R48, R18 ;  /* 0x0000001200307202 */ /* 0x004fe20000000f00 */
[----:B------:R-:W-:Y:S01]  /*e2f0*/  IMAD.MOV.U32 R49, RZ, RZ, R19 ;  /* 0x000000ffff317224 */ /* 0x000fe200078e0013 */
[----:B------:R-:W2:Y:S01]  /*e300*/  LDS.128 R44, [UR9+0x20] ;  /* 0x00002009ff2c7984 */ /* 0x000ea20008000c00 */
[----:B------:R-:W-:-:S02]  /*e310*/  IMAD.MOV.U32 R56, RZ, RZ, R58 ;  /* 0x000000ffff387224 */ /* 0x000fc400078e003a */
[----:B------:R-:W-:Y:S01]  /*e320*/  IMAD.MOV.U32 R57, RZ, RZ, R59 ;  /* 0x000000ffff397224 */ /* 0x000fe200078e003b */
[----:B---3--:R-:W-:Y:S01]  /*e330*/  MOV R58, R12 ;  /* 0x0000000c003a7202 */ /* 0x008fe20000000f00 */
[----:B------:R-:W-:Y:S01]  /*e340*/  IMAD.MOV.U32 R54, RZ, RZ, R64 ;  /* 0x000000ffff367224 */ /* 0x000fe200078e0040 */
[----:B------:R3:W-:Y:S01]  /*e350*/  STS.64 [UR9+-0x38], R16 ;  /* 0xffffc810ff007988 */ /* 0x0007e20008000a09 */
[----:B------:R-:W-:Y:S02]  /*e360*/  IMAD.MOV.U32 R55, RZ, RZ, R65 ;  /* 0x000000ffff377224 */ /* 0x000fe400078e0041 */
[----:B------:R-:W-:Y:S01]  /*e370*/  IMAD.MOV.U32 R59, RZ, RZ, R13 ;  /* 0x000000ffff3b7224 */ /* 0x000fe200078e000d */
[----:B------:R-:W-:Y:S01]  /*e380*/  MOV R13, R15 ;  /* 0x0000000f000d7202 */ /* 0x000fe20000000f00 */
[----:B------:R-:W-:Y:S01]  /*e390*/  IMAD.MOV.U32 R64, RZ, RZ, R66 ;  /* 0x000000ffff407224 */ /* 0x000fe200078e0042 */
[----:B------:R-:W-:Y:S01]  /*e3a0*/  STS.128 [UR9+-0x30], R48 ;  /* 0xffffd030ff007988 */ /* 0x000fe20008000c09 */
[----:B------:R-:W-:-:S02]  /*e3b0*/  IMAD.MOV.U32 R65, RZ, RZ, R67 ;  /* 0x000000ffff417224 */ /* 0x000fc400078e0043 */
[----:B------:R-:W-:Y:S01]  /*e3c0*/  IMAD.MOV.U32 R12, RZ, RZ, R14 ;  /* 0x000000ffff0c7224 */ /* 0x000fe200078e000e */
[----:B----4-:R-:W-:Y:S01]  /*e3d0*/  MOV R14, R20 ;  /* 0x00000014000e7202 */ /* 0x010fe20000000f00 */
[----:B------:R-:W-:Y:S01]  /*e3e0*/  IMAD.MOV.U32 R66, RZ, RZ, R60 ;  /* 0x000000ffff427224 */ /* 0x000fe200078e003c */
[----:B------:R4:W-:Y:S01]  /*e3f0*/  STS.128 [UR9+-0xb0], R68 ;  /* 0xffff5044ff007988 */ /* 0x0009e20008000c09 */
[----:B------:R-:W-:Y:S02]  /*e400*/  IMAD.MOV.U32 R67, RZ, RZ, R61 ;  /* 0x000000ffff437224 */ /* 0x000fe400078e003d */
[----:B------:R-:W-:Y:S01]  /*e410*/  IMAD.MOV.U32 R15, RZ, RZ, R21 ;  /* 0x000000ffff0f7224 */ /* 0x000fe200078e0015 */
[----:B------:R-:W-:Y:S01]  /*e420*/  STS.128 [UR9+-0xa0], R52 ;  /* 0xffff6034ff007988 */ /* 0x000fe20008000c09 */
[----:B------:R-:W-:Y:S01]  /*e430*/  IMAD.MOV.U32 R60, RZ, RZ, R62 ;  /* 0x000000ffff3c7224 */ /* 0x000fe200078e003e */
[----:B---3--:R-:W-:Y:S01]  /*e440*/  MOV R17, R31 ;  /* 0x0000001f00117202 */ /* 0x008fe20000000f00 */
        /* <DEDUP_REMOVED lines=8> */
[----:B0-----:R-:W-:Y:S01]  /*e4d0*/  MOV R24, R38 ;  /* 0x0000002600187202 */ /* 0x001fe20000000f00 */
[----:B------:R-:W-:Y:S01]  /*e4e0*/  IMAD.MOV.U32 R69, RZ, RZ, R27 ;  /* 0x000000ffff457224 */ /* 0x000fe200078e001b */
[----:B-1----:R-:W-:Y:S01]  /*e4f0*/  MOV R27, R41 ;  /* 0x00000029001b7202 */ /* 0x002fe20000000f00 */
[----:B------:R-:W-:Y:S01]  /*e500*/  IMAD.MOV.U32 R22, RZ, RZ, R28 ;  /* 0x000000ffff167224 */ /* 0x000fe200078e001c */
[----:B------:R-:W-:Y:S01]  /*e510*/  STS.128 [UR9+-0x90], R64 ;  /* 0xffff7040ff007988 */ /* 0x000fe20008000c09 */
[----:B------:R-:W-:Y:S02]  /*e520*/  IMAD.MOV.U32 R23, RZ, RZ, R29 ;  /* 0x000000ffff177224 */ /* 0x000fe400078e001d */
[----:B------:R-:W-:Y:S01]  /*e530*/  IMAD.MOV.U32 R16, RZ, RZ, R30 ;  /* 0x000000ffff107224 */ /* 0x000fe200078e001e */
[----:B------:R-:W-:Y:S01]  /*e540*/  STS.128 [UR9+-0x10], R12 ;  /* 0xfffff00cff007988 */ /* 0x000fe20008000c09 */
[----:B------:R-:W-:-:S02]  /*e550*/  IMAD.MOV.U32 R71, RZ, RZ, R33 ;  /* 0x000000ffff477224 */ /* 0x000fc400078e0021 */
[----:B------:R-:W-:Y:S01]  /*e560*/  IMAD.MOV.U32 R50, RZ, RZ, R4 ;  /* 0x000000ffff327224 */ /* 0x000fe200078e0004 */
[----:B------:R-:W-:Y:S01]  /*e570*/  STS.128 [UR9+-0x80], R60 ;  /* 0xffff803cff007988 */ /* 0x000fe20008000c09 */
[----:B------:R-:W-:Y:S02]  /*e580*/  IMAD.MOV.U32 R51, RZ, RZ, R5 ;  /* 0x000000ffff337224 */ /* 0x000fe400078e0005 */
[----:B------:R-:W-:Y:S01]  /*e590*/  IMAD.MOV.U32 R28, RZ, RZ, R34 ;  /* 0x000000ffff1c7224 */ /* 0x000fe200078e0022 */
[----:B------:R-:W-:Y:S01]  /*e5a0*/  STS.128 [UR9], R20 ;  /* 0x00000014ff007988 */ /* 0x000fe20008000c09 */
[----:B------:R-:W-:Y:S02]  /*e5b0*/  IMAD.MOV.U32 R29, RZ, RZ, R35 ;  /* 0x000000ffff1d7224 */ /* 0x000fe400078e0023 */
[----:B------:R-:W-:Y:S01]  /*e5c0*/  IMAD.MOV.U32 R18, RZ, RZ, R36 ;  /* 0x000000ffff127224 */ /* 0x000fe200078e0024 */
[----:B------:R-:W-:Y:S01]  /*e5d0*/  STS.128 [UR9+-0x70], R68 ;  /* 0xffff9044ff007988 */ /* 0x000fe20008000c09 */
[----:B------:R-:W-:-:S02]  /*e5e0*/  IMAD.MOV.U32 R19, RZ, RZ, R37 ;  /* 0x000000ffff137224 */ /* 0x000fc400078e0025 */
[----:B------:R-:W-:Y:S01]  /*e5f0*/  IMAD.MOV.U32 R25, RZ, RZ, R39 ;  /* 0x000000ffff197224 */ /* 0x000fe200078e0027 */
[----:B------:R0:W-:Y:S01]  /*e600*/  STS.64 [UR9+-0x40], R6 ;  /* 0xffffc006ff007988 */ /* 0x0001e20008000a09 */
[----:B------:R-:W-:Y:S02]  /*e610*/  IMAD.MOV.U32 R8, RZ, RZ, R42 ;  /* 0x000000ffff087224 */ /* 0x000fe400078e002a */
[----:B------:R-:W-:Y:S01]  /*e620*/  IMAD.MOV.U32 R9, RZ, RZ, R43 ;  /* 0x000000ffff097224 */ /* 0x000fe200078e002b */
[----:B------:R1:W-:Y:S01]  /*e630*/  STS.128 [UR9+0x10], R16 ;  /* 0x00001010ff007988 */ /* 0x0003e20008000c09 */
[----:B------:R-:W-:Y:S02]  /*e640*/  IMAD.MOV.U32 R26, RZ, RZ, R40 ;  /* 0x000000ffff1a7224 */ /* 0x000fe400078e0028 */
[----:B--2---:R-:W-:Y:S01]  /*e650*/  IMAD.MOV.U32 R30, RZ, RZ, R44 ;  /* 0x000000ffff1e7224 */ /* 0x004fe200078e002c */
[----:B------:R1:W-:Y:S01]  /*e660*/  STS.128 [UR9+0x30], R8 ;  /* 0x00003008ff007988 */ /* 0x0003e20008000c09 */
[----:B------:R-:W-:-:S02]  /*e670*/  IMAD.MOV.U32 R31, RZ, RZ, R45 ;  /* 0x000000ffff1f7224 */ /* 0x000fc400078e002d */
[----:B------:R-:W-:Y:S01]  /*e680*/  IMAD.MOV.U32 R48, RZ, RZ, R46 ;  /* 0x000000ffff307224 */ /* 0x000fe200078e002e */
[----:B------:R1:W-:Y:S01]  /*e690*/  STS.128 [UR9+0x20], R24 ;  /* 0x00002018ff007988 */ /* 0x0003e20008000c09 */
[----:B------:R-:W-:Y:S02]  /*e6a0*/  IMAD.MOV.U32 R49, RZ, RZ, R47 ;  /* 0x000000ffff317224 */ /* 0x000fe400078e002f */
[----:B0-----:R-:W-:Y:S01]  /*e6b0*/  IMAD.MOV.U32 R6, RZ, RZ, R10 ;  /* 0x000000ffff067224 */ /* 0x001fe200078e000a */
[----:B------:R1:W-:Y:S01]  /*e6c0*/  STS.128 [UR9+-0x60], R28 ;  /* 0xffffa01cff007988 */ /* 0x0003e20008000c09 */
[----:B------:R-:W-:-:S03]  /*e6d0*/  IMAD.MOV.U32 R7, RZ, RZ, R11 ;  /* 0x000000ffff077224 */ /* 0x000fc600078e000b */
[----:B------:R1:W-:Y:S04]  /*e6e0*/  STS.128 [UR9+-0x50], R48 ;  /* 0xffffb030ff007988 */ /* 0x0003e80008000c09 */
.L_x_226:
[----:B-1----:R-:W0:Y:S01]  /*e6f0*/  LDS.64 R10, [UR9+0xb0] ;  /* 0x0000b009ff0a7984 */ /* 0x002e220008000a00 */
[----:B------:R-:W-:-:S04]  /*e700*/  UIADD3 UR10, UPT, UPT, UR10, 0x2, URZ ;  /* 0x000000020a0a7890 */ /* 0x000fc8000fffe0ff */
[----:B------:R-:W-:Y:S01]  /*e710*/  UISETP.NE.AND UP0, UPT, UR10, URZ, UPT ;  /* 0x000000ff0a00728c */ /* 0x000fe2000bf05270 */
[----:B0-----:R-:W-:-:S14]  /*e720*/  DSETP.GT.AND P0, PT, R6, R10, PT ;  /* 0x0000000a0600722a */ /* 0x001fdc0003f04000 */
[----:B------:R-:W-:Y:S05]  /*e730*/  @!P0 BRA `(.L_x_227) ;  /* 0x0000000400588947 */ /* 0x000fea0003800000 */
[----:B------:R-:W0:Y:S01]  /*e740*/  LDS.128 R48, [UR9+-0x30] ;  /* 0xffffd009ff307984 */ /* 0x000e220008000c00 */
[----:B------:R-:W-:-:S03]  /*e750*/  MOV R0, 0x1 ;  /* 0x0000000100007802 */ /* 0x000fc60000000f00 */
[----:B-----5:R-:W1:Y:S04]  /*e760*/  LDS.128 R56, [UR9+0x50] ;  /* 0x00005009ff387984 */ /* 0x020e680008000c00 */
[----:B------:R-:W2:Y:S04]  /*e770*/  LDS.128 R16, [UR9+-0x20] ;  /* 0xffffe009ff107984 */ /* 0x000ea80008000c00 */
[----:B------:R-:W3:Y:S04]  /*e780*/  LDS.128 R64, [UR9+0x60] ;  /* 0x00006009ff407984 */ /* 0x000ee80008000c00 */
[----:B------:R-:W4:Y:S04]  /*e790*/  LDS.128 R68, [UR9+0x40] ;  /* 0x00004009ff447984 */ /* 0x000f280008000c00 */
[----:B------:R-:W-:Y:S04]  /*e7a0*/  LDS.128 R20, [UR9+-0x10] ;  /* 0xfffff009ff147984 */ /* 0x000fe80008000c00 */
[----:B------:R-:W4:Y:S04]  /*e7b0*/  LDS.128 R60, [UR9+0x70] ;  /* 0x00007009ff3c7984 */ /* 0x000f280008000c00 */
[----:B------:R-:W4:Y:S04]  /*e7c0*/  LDS.128 R24, [UR9] ;  /* 0x00000009ff187984 */ /* 0x000f280008000c00 */
[----:B------:R-:W-:Y:S04]  /*e7d0*/  LDS.128 R28, [UR9+0x80] ;  /* 0x00008009ff1c7984 */ /* 0x000fe80008000c00 */
[----:B------:R-:W-:Y:S04]  /*e7e0*/  LDS.128 R32, [UR9+0x10] ;  /* 0x00001009ff207984 */ /* 0x000fe80008000c00 */
[----:B------:R-:W-:Y:S01]  /*e7f0*/  LDS.128 R36, [UR9+0x90] ;  /* 0x00009009ff247984 */ /* 0x000fe20008000c00 */
[----:B0-----:R-:W-:-:S02]  /*e800*/  IMAD.MOV.U32 R52, RZ, RZ, R50 ;  /* 0x000000ffff347224 */ /* 0x001fc400078e0032 */
[----:B------:R-:W-:Y:S01]  /*e810*/  IMAD.MOV.U32 R53, RZ, RZ, R51 ;  /* 0x000000ffff357224 */ /* 0x000fe200078e0033 */
[----:B------:R-:W0:Y:S01]  /*e820*/  LDS.128 R40, [UR9+0x20] ;  /* 0x00002009ff287984 */ /* 0x000e220008000c00 */
[----:B-1----:R-:W-:Y:S01]  /*e830*/  IMAD.MOV.U32 R50, RZ, RZ, R56 ;  /* 0x000000ffff327224 */ /* 0x002fe200078e0038 */
[----:B------:R-:W-:Y:S01]  /*e840*/  MOV R51, R57 ;  /* 0x0000003900337202 */ /* 0x000fe20000000f00 */
[----:B------:R-:W-:Y:S01]  /*e850*/  IMAD.MOV.U32 R56, RZ, RZ, R58 ;  /* 0x000000ffff387224 */ /* 0x000fe200078e003a */
[----:B------:R-:W-:Y:S01]  /*e860*/  LDS.128 R44, [UR9+0xa0] ;  /* 0x0000a009ff2c7984 */ /* 0x000fe20008000c00 */
[----:B------:R-:W-:Y:S02]  /*e870*/  IMAD.MOV.U32 R57, RZ, RZ, R59 ;  /* 0x000000ffff397224 */ /* 0x000fe400078e003b */
[----:B--2---:R-:W-:Y:S01]  /*e880*/  IMAD.MOV.U32 R54, RZ, RZ, R16 ;  /* 0x000000ffff367224 */ /* 0x004fe200078e0010 */
[----:B------:R-:W1:Y:S01]  /*e890*/  LDS.64 R72, [UR9+-0x38] ;  /* 0xffffc809ff487984 */ /* 0x000e620008000a00 */
[----:B------:R-:W-:Y:S01]  /*e8a0*/  IMAD.MOV.U32 R55, RZ, RZ, R17 ;  /* 0x000000ffff377224 */ /* 0x000fe200078e0011 */
[----:B---3--:R-:W-:Y:S01]  /*e8b0*/  MOV R58, R64 ;  /* 0x00000040003a7202 */ /* 0x008fe20000000f00 */
[----:B------:R-:W-:Y:S01]  /*e8c0*/  IMAD.MOV.U32 R59, RZ, RZ, R65 ;  /* 0x000000ffff3b7224 */ /* 0x000fe200078e0041 */
[----:B------:R-:W2:Y:S01]  /*e8d0*/  LDS.64 R14, [UR9+0x30] ;  /* 0x00003009ff0e7984 */ /* 0x000ea20008000a00 */
[----:B------:R-:W-:Y:S01]  /*e8e0*/  IMAD.MOV.U32 R74, RZ, RZ, R48 ;  /* 0x000000ffff4a7224 */ /* 0x000fe200078e0030 */
[----:B------:R-:W-:Y:S01]  /*e8f0*/  MOV R17, R67 ;  /* 0x0000004300117202 */ /* 0x000fe20000000f00 */
[----:B------:R-:W-:Y:S01]  /*e900*/  IMAD.MOV.U32 R75, RZ, RZ, R49 ;  /* 0x000000ffff4b7224 */ /* 0x000fe200078e0031 */
[----:B----4-:R-:W-:Y:S01]  /*e910*/  MOV R48, R70 ;  /* 0x0000004600307202 */ /* 0x010fe20000000f00 */
[----:B------:R-:W-:Y:S01]  /*e920*/  IMAD.MOV.U32 R64, RZ, RZ, R18 ;  /* 0x000000ffff407224 */ /* 0x000fe200078e0012 */
[----:B------:R-:W-:Y:S01]  /*e930*/  STS.64 [UR9+-0x38], R68 ;  /* 0xffffc844ff007988 */ /* 0x000fe20008000a09 */
[----:B------:R-:W-:Y:S01]  /*e940*/  IMAD.MOV.U32 R65, RZ, RZ, R19 ;  /* 0x000000ffff417224 */ /* 0x000fe200078e0013 */
[----:B------:R-:W-:Y:S01]  /*e950*/  MOV R18, R60 ;  /* 0x0000003c00127202 */ /* 0x000fe20000000f00 */
[----:B------:R-:W-:Y:S01]  /*e960*/  IMAD.MOV.U32 R16, RZ, RZ, R66 ;  /* 0x000000ffff107224 */ /* 0x000fe200078e0042 */
[----:B------:R-:W-:Y:S01]  /*e970*/  STS.128 [UR9+0x50], R52 ;  /* 0x00005034ff007988 */ /* 0x000fe20008000c09 */
[----:B------:R-:W-:-:S02]  /*e980*/  IMAD.MOV.U32 R49, RZ, RZ, R71 ;  /* 0x000000ffff317224 */ /* 0x000fc400078e0047 */
[----:B------:R-:W-:Y:S01]  /*e990*/  IMAD.MOV.U32 R66, RZ, RZ, R20 ;  /* 0x000000ffff427224 */ /* 0x000fe200078e0014 */
[----:B------:R-:W-:Y:S01]  /*e9a0*/  STS.128 [UR9+-0x20], R56 ;  /* 0xffffe038ff007988 */ /* 0x000fe20008000c09 */
[----:B------:R-:W-:Y:S02]  /*e9b0*/  IMAD.MOV.U32 R67, RZ, RZ, R21 ;  /* 0x000000ffff437224 */ /* 0x000fe400078e0015 */
[----:B------:R-:W-:Y:S01]  /*e9c0*/  IMAD.MOV.U32 R19, RZ, RZ, R61 ;  /* 0x000000ffff137224 */ /* 0x000fe200078e003d */
[----:B------:R3:W-:Y:S01]  /*e9d0*/  STS.128 [UR9+-0x30], R48 ;  /* 0xffffd030ff007988 */ /* 0x0007e20008000c09 */
[----:B------:R-:W-:Y:S02]  /*e9e0*/  IMAD.MOV.U32 R20, RZ, RZ, R22 ;  /* 0x000000ffff147224 */ /* 0x000fe400078e0016 */
[----:B------:R-:W-:Y:S01]  /*e9f0*/  IMAD.MOV.U32 R21, RZ, RZ, R23 ;  /* 0x000000ffff157224 */ /* 0x000fe200078e0017 */
[----:B------:R-:W-:Y:S01]  /*ea00*/  MOV R23, R25 ;  /* 0x0000001900177202 */ /* 0x000fe20000000f00 */
[----:B------:R-:W-:Y:S01]  /*ea10*/  IMAD.MOV.U32 R60, RZ, RZ, R62 ;  /* 0x000000ffff3c7224 */ /* 0x000fe200078e003e */
[----:B------:R4:W-:Y:S01]  /*ea20*/  STS.128 [UR9+0x60], R64 ;  /* 0x00006040ff007988 */ /* 0x0009e20008000c09 */
[----:B------:R-:W-:-:S02]  /*ea30*/  IMAD.MOV.U32 R61, RZ, RZ, R63 ;  /* 0x000000ffff3d7224 */ /* 0x000fc400078e003f */
[----:B------:R-:W-:Y:S01]  /*ea40*/  IMAD.MOV.U32 R22, RZ, RZ, R24 ;  /* 0x000000ffff167224 */ /* 0x000fe200078e0018 */
[----:B0-----:R-:W-:Y:S01]  /*ea50*/  MOV R13, R43 ;  /* 0x0000002b000d7202 */ /* 0x001fe20000000f00 */
[----:B------:R-:W-:Y:S01]  /*ea60*/  IMAD.MOV.U32 R62, RZ, RZ, R28 ;  /* 0x000000ffff3e7224 */ /* 0x000fe200078e001c */
[----:B------:R4:W-:Y:S01]  /*ea70*/  STS.128 [UR9+-0x10], R16 ;  /* 0xfffff010ff007988 */ /* 0x0009e20008000c09 */
[----:B------:R-:W-:Y:S02]  /*ea80*/  IMAD.MOV.U32 R63, RZ, RZ, R29 ;  /* 0x000000ffff3f7224 */ /* 0x000fe400078e001d */
[----:B------:R-:W-:Y:S01]  /*ea90*/  IMAD.MOV.U32 R24, RZ, RZ, R26 ;  /* 0x000000ffff187224 */ /* 0x000fe200078e001a */
[----:B------:R-:W-:Y:S01]  /*eaa0*/  MOV R26, R32 ;  /* 0x00000020001a7202 */ /* 0x000fe20000000f00 */
[----:B------:R-:W-:Y:S01]  /*eab0*/  IMAD.MOV.U32 R25, RZ, RZ, R27 ;  /* 0x000000ffff197224 */ /* 0x000fe200078e001b */
[----:B-1----:R4:W-:Y:S01]  /*eac0*/  STS.128 [UR9+0x40], R72 ;  /* 0x00004048ff007988 */ /* 0x0029e20008000c09 */
[----:B------:R-:W-:-:S02]  /*ead0*/  IMAD.MOV.U32 R28, RZ, RZ, R34 ;  /* 0x000000ffff1c7224 */ /* 0x000fc400078e0022 */
[----:B------:R-:W-:Y:S01]  /*eae0*/  IMAD.MOV.U32 R29, RZ, RZ, R35 ;  /* 0x000000ffff1d7224 */ /* 0x000fe200078e0023 */
[----:B------:R4:W-:Y:S01]  /*eaf0*/  STS.128 [UR9+0x70], R20 ;  /* 0x00007014ff007988 */ /* 0x0009e20008000c09 */
[----:B------:R-:W-:Y:S01]  /*eb00*/  IMAD.MOV.U32 R27, RZ, RZ, R33 ;  /* 0x000000ffff1b7224 */ /* 0x000fe200078e0021 */
[----:B------:R-:W-:Y:S01]  /*eb10*/  MOV R33, R31 ;  /* 0x0000001f00217202 */ /* 0x000fe20000000f00 */
[----:B------:R-:W-:Y:S01]  /*eb20*/  IMAD.MOV.U32 R34, RZ, RZ, R36 ;  /* 0x000000ffff227224 */ /* 0x000fe200078e0024 */
[----:B------:R-:W-:Y:S01]  /*eb30*/  MOV R36, R38 ;  /* 0x0000002600247202 */ /* 0x000fe20000000f00 */
[----:B------:R-:W-:Y:S01]  /*eb40*/  IMAD.MOV.U32 R35, RZ, RZ, R37 ;  /* 0x000000ffff237224 */ /* 0x000fe200078e0025 */
[----:B------:R4:W-:Y:S01]  /*eb50*/  STS.128 [UR9], R60 ;  /* 0x0000003cff007988 */ /* 0x0009e20008000c09 */
[----:B------:R-:W-:Y:S02]  /*eb60*/  IMAD.MOV.U32 R32, RZ, RZ, R30 ;  /* 0x000000ffff207224 */ /* 0x000fe400078e001e */
[----:B------:R-:W-:Y:S01]  /*eb70*/  IMAD.MOV.U32 R37, RZ, RZ, R39 ;  /* 0x000000ffff257224 */ /* 0x000fe200078e0027 */
[----:B------:R4:W-:Y:S01]  /*eb80*/  STS.128 [UR9+0x80], R24 ;  /* 0x00008018ff007988 */ /* 0x0009e20008000c09 */
[----:B---3--:R-:W-:-:S02]  /*eb90*/  IMAD.MOV.U32 R50, RZ, RZ, R10 ;  /* 0x000000ffff327224 */ /* 0x008fc400078e000a */
[----:B------:R-:W-:Y:S01]  /*eba0*/  IMAD.MOV.U32 R51, RZ, RZ, R11 ;  /* 0x000000ffff337224 */ /* 0x000fe200078e000b */
[----:B------:R4:W-:Y:S01]  /*ebb0*/  STS.128 [UR9+0x10], R32 ;  /* 0x00001020ff007988 */ /* 0x0009e20008000c09 */
[----:B------:R-:W-:Y:S02]  /*ebc0*/  IMAD.MOV.U32 R30, RZ, RZ, R40 ;  /* 0x000000ffff1e7224 */ /* 0x000fe400078e0028 */
[----:B------:R-:W-:Y:S01]  /*ebd0*/  IMAD.MOV.U32 R31, RZ, RZ, R41 ;  /* 0x000000ffff1f7224 */ /* 0x000fe200078e0029 */
[----:B------:R4:W-:Y:S01]  /*ebe0*/  STS.64 [UR9+0xb0], R6 ;  /* 0x0000b006ff007988 */ /* 0x0009e20008000a09 */
        /* <DEDUP_REMOVED lines=11> */
.L_x_227:
[----:B------:R-:W-:Y:S01]  /*eca0*/  UIADD3 UR9, UPT, UPT, UR9, 0xf0, URZ ;  /* 0x000000f009097890 */ /* 0x000fe2000fffe0ff */
[----:B------:R-:W-:Y:S11]  /*ecb0*/  BRA.U UP0, `(.L_x_228) ;  /* 0xfffffff5002c7547 */ /* 0x000ff6000b83ffff */
.L_x_225:
[----:B------:R-:W-:-:S04]  /*ecc0*/  ULOP3.LUT UR9, UR8, 0x1, URZ, 0xc0, !UPT ;  /* 0x0000000108097892 */ /* 0x000fc8000f8ec0ff */
[----:B------:R-:W-:-:S09]  /*ecd0*/  UISETP.NE.U32.AND UP0, UPT, UR9, 0x1, UPT ;  /* 0x000000010900788c */ /* 0x000fd2000bf05070 */
[----:B------:R-:W-:Y:S05]  /*ece0*/  BRA.U UP0, `(.L_x_229) ;  /* 0x0000000500787547 */ /* 0x000fea000b800000 */
[----:B------:R-:W0:Y:S01]  /*ecf0*/  S2UR UR10, SR_CgaCtaId ;  /* 0x00000000000a79c3 */ /* 0x000e220000008800 */
[----:B------:R-:W-:Y:S02]  /*ed00*/  UMOV UR9, 0x400 ;  /* 0x0000040000097882 */ /* 0x000fe40000000000 */
[----:B0-----:R-:W-:-:S04]  /*ed10*/  ULEA UR9, UR10, UR9, 0x18 ;  /* 0x000000090a097291 */ /* 0x001fc8000f8ec0ff */
[----:B------:R-:W-:-:S09]  /*ed20*/  UIMAD UR5, UR5, 0x78, UR9 ;  /* 0x00000078050578a4 */ /* 0x000fd2000f8e0209 */
[----:B--234-:R-:W-:Y:S04]  /*ed30*/  LDS.128 R12, [UR5+0x70] ;  /* 0x00007005ff0c7984 */ /* 0x01cfe80008000c00 */
[----:B------:R-:W0:Y:S02]  /*ed40*/  LDS.128 R8, [UR5+0xe0] ;  /* 0x0000e005ff087984 */ /* 0x000e240008000c00 */
[----:B0-----:R-:W-:-:S14]  /*ed50*/  DSETP.GT.AND P0, PT, R12, R10, PT ;  /* 0x0000000a0c00722a */ /* 0x001fdc0003f04000 */
[----:B------:R-:W-:Y:S05]  /*ed60*/  @!P0 BRA `(.L_x_229) ;  /* 0x0000000400588947 */ /* 0x000fea0003800000 */
[----:B------:R-:W0:Y:S01]  /*ed70*/  LDS.128 R48, [UR5+0x80] ;  /* 0x00008005ff307984 */ /* 0x000e220008000c00 */
[----:B------:R-:W-:Y:S02]  /*ed80*/  IMAD.MOV.U32 R68, RZ, RZ, R14 ;  /* 0x000000ffff447224 */ /* 0x000fe400078e000e */
[----:B------:R-:W-:Y:S01]  /*ed90*/  IMAD.MOV.U32 R69, RZ, RZ, R15 ;  /* 0x000000ffff457224 */ /* 0x000fe200078e000f */
[----:B------:R-:W2:Y:S01]  /*eda0*/  LDS.128 R16, [UR5] ;  /* 0x00000005ff107984 */ /* 0x000ea20008000c00 */
[----:B------:R-:W-:-:S03]  /*edb0*/  IMAD.MOV.U32 R0, RZ, RZ, 0x1 ;  /* 0x00000001ff007424 */ /* 0x000fc600078e00ff */
[----:B-----5:R-:W3:Y:S04]  /*edc0*/  LDS.128 R56, [UR5+0x10] ;  /* 0x00001005ff387984 */ /* 0x020ee80008000c00 */
[----:B------:R-:W4:Y:S04]  /*edd0*/  LDS.128 R64, [UR5+0x90] ;  /* 0x00009005ff407984 */ /* 0x000f280008000c00 */
[----:B-1----:R-:W1:Y:S04]  /*ede0*/  LDS.128 R4, [UR5+0x20] ;  /* 0x00002005ff047984 */ /* 0x002e680008000c00 */
[----:B------:R-:W1:Y:S04]  /*edf0*/  LDS.128 R60, [UR5+0xa0] ;  /* 0x0000a005ff3c7984 */ /* 0x000e680008000c00 */
[----:B------:R-:W1:Y:S04]  /*ee00*/  LDS.128 R20, [UR5+0x30] ;  /* 0x00003005ff147984 */ /* 0x000e680008000c00 */
[----:B------:R-:W-:Y:S04]  /*ee10*/  LDS.128 R24, [UR5+0xb0] ;  /* 0x0000b005ff187984 */ /* 0x000fe80008000c00 */
[----:B------:R-:W1:Y:S04]  /*ee20*/  LDS.128 R28, [UR5+0x40] ;  /* 0x00004005ff1c7984 */ /* 0x000e680008000c00 */
[----:B------:R-:W1:Y:S04]  /*ee30*/  LDS.128 R32, [UR5+0xc0] ;  /* 0x0000c005ff207984 */ /* 0x000e680008000c00 */
[----:B------:R-:W1:Y:S01]  /*ee40*/  LDS.128 R36, [UR5+0x50] ;  /* 0x00005005ff247984 */ /* 0x000e620008000c00 */
[----:B0-----:R-:W-:Y:S01]  /*ee50*/  MOV R70, R48 ;  /* 0x0000003000467202 */ /* 0x001fe20000000f00 */
[----:B------:R-:W-:Y:S01]  /*ee60*/  IMAD.MOV.U32 R71, RZ, RZ, R49 ;  /* 0x000000ffff477224 */ /* 0x000fe200078e0031 */
[----:B------:R-:W-:Y:S01]  /*ee70*/  MOV R53, R51 ;  /* 0x0000003300357202 */ /* 0x000fe20000000f00 */
[----:B------:R-:W-:Y:S01]  /*ee80*/  LDS.128 R40, [UR5+0x60] ;  /* 0x00006005ff287984 */ /* 0x000fe20008000c00 */
[----:B------:R-:W-:-:S02]  /*ee90*/  IMAD.MOV.U32 R52, RZ, RZ, R50 ;  /* 0x000000ffff347224 */ /* 0x000fc400078e0032 */
[----:B--2---:R-:W-:Y:S01]  /*eea0*/  IMAD.MOV.U32 R48, RZ, RZ, R18 ;  /* 0x000000ffff307224 */ /* 0x004fe200078e0012 */
[----:B------:R-:W0:Y:S01]  /*eeb0*/  LDS.128 R44, [UR5+0xd0] ;  /* 0x0000d005ff2c7984 */ /* 0x000e220008000c00 */
[----:B------:R-:W-:Y:S01]  /*eec0*/  IMAD.MOV.U32 R49, RZ, RZ, R19 ;  /* 0x000000ffff317224 */ /* 0x000fe200078e0013 */
[----:B------:R-:W-:Y:S01]  /*eed0*/  MOV R19, R13 ;  /* 0x0000000d00137202 */ /* 0x000fe20000000f00 */
[----:B---3--:R-:W-:Y:S01]  /*eee0*/  IMAD.MOV.U32 R50, RZ, RZ, R56 ;  /* 0x000000ffff327224 */ /* 0x008fe200078e0038 */
[----:B----4-:R-:W-:Y:S01]  /*eef0*/  MOV R54, R64 ;  /* 0x0000004000367202 */ /* 0x010fe20000000f00 */
[----:B------:R-:W-:Y:S01]  /*ef00*/  IMAD.MOV.U32 R51, RZ, RZ, R57 ;  /* 0x000000ffff337224 */ /* 0x000fe200078e0039 */
[----:B------:R-:W-:Y:S01]  /*ef10*/  STS.64 [UR5+0x70], R10 ;  /* 0x0000700aff007988 */ /* 0x000fe20008000a05 */
[----:B------:R-:W-:Y:S02]  /*ef20*/  IMAD.MOV.U32 R56, RZ, RZ, R58 ;  /* 0x000000ffff387224 */ /* 0x000fe400078e003a */
[----:B------:R-:W-:Y:S01]  /*ef30*/  IMAD.MOV.U32 R57, RZ, RZ, R59 ;  /* 0x000000ffff397224 */ /* 0x000fe200078e003b */
[----:B------:R2:W-:Y:S01]  /*ef40*/  STS.128 [UR5+0x80], R48 ;  /* 0x00008030ff007988 */ /* 0x0005e20008000c05 */
[----:B------:R-:W-:Y:S01]  /*ef50*/  IMAD.MOV.U32 R55, RZ, RZ, R65 ;  /* 0x000000ffff377224 */ /* 0x000fe200078e0041 */
[----:B------:R-:W-:Y:S01]  /*ef60*/  MOV R65, R67 ;  /* 0x0000004300417202 */ /* 0x000fe20000000f00 */
[----:B-1----:R-:W-:Y:S01]  /*ef70*/  IMAD.MOV.U32 R58, RZ, RZ, R4 ;  /* 0x000000ffff3a7224 */ /* 0x002fe200078e0004 */
[----:B------:R1:W-:Y:S01]  /*ef80*/  STS.64 [UR5+0x78], R16 ;  /* 0x00007810ff007988 */ /* 0x0003e20008000a05 */
[----:B------:R-:W-:-:S02]  /*ef90*/  IMAD.MOV.U32 R59, RZ, RZ, R5 ;  /* 0x000000ffff3b7224 */ /* 0x000fc400078e0005 */
[----:B------:R-:W-:Y:S01]  /*efa0*/  IMAD.MOV.U32 R64, RZ, RZ, R66 ;  /* 0x000000ffff407224 */ /* 0x000fe200078e0042 */
[----:B------:R3:W-:Y:S01]  /*efb0*/  STS.128 [UR5], R68 ;  /* 0x00000044ff007988 */ /* 0x0007e20008000c05 */
[----:B------:R-:W-:Y:S02]  /*efc0*/  IMAD.MOV.U32 R4, RZ, RZ, R6 ;  /* 0x000000ffff047224 */ /* 0x000fe400078e0006 */
[----:B------:R-:W-:Y:S01]  /*efd0*/  IMAD.MOV.U32 R5, RZ, RZ, R7 ;  /* 0x000000ffff057224 */ /* 0x000fe200078e0007 */
[----:B------:R3:W-:Y:S01]  /*efe0*/  STS.128 [UR5+0x10], R52 ;  /* 0x00001034ff007988 */ /* 0x0007e20008000c05 */
        /* <DEDUP_REMOVED lines=12> */
[----:B------:R-:W-:Y:S01]  /*f0b0*/  MOV R28, R34 ;  /* 0x00000022001c7202 */ /* 0x000fe20000000f00 */
[----:B------:R-:W-:Y:S01]  /*f0c0*/  IMAD.MOV.U32 R63, RZ, RZ, R25 ;  /* 0x000000ffff3f7224 */ /* 0x000fe200078e0019 */
[----:B------:R-:W-:Y:S01]  /*f0d0*/  MOV R13, R39 ;  /* 0x00000027000d7202 */ /* 0x000fe20000000f00 */
[----:B--2---:R-:W-:Y:S01]  /*f0e0*/  IMAD.MOV.U32 R50, RZ, RZ, R8 ;  /* 0x000000ffff327224 */ /* 0x004fe200078e0008 */
[----:B------:R3:W-:Y:S01]  /*f0f0*/  STS.128 [UR5+0xa0], R4 ;  /* 0x0000a004ff007988 */ /* 0x0007e20008000c05 */
[----:B------:R-:W-:-:S02]  /*f100*/  IMAD.MOV.U32 R51, RZ, RZ, R9 ;  /* 0x000000ffff337224 */ /* 0x000fc400078e0009 */
[----:B------:R-:W-:Y:S01]  /*f110*/  IMAD.MOV.U32 R24, RZ, RZ, R26 ;  /* 0x000000ffff187224 */ /* 0x000fe200078e001a */
[----:B------:R3:W-:Y:S01]  /*f120*/  STS.128 [UR5+0x30], R60 ;  /* 0x0000303cff007988 */ /* 0x0007e20008000c05 */
[----:B------:R-:W-:Y:S02]  /*f130*/  IMAD.MOV.U32 R25, RZ, RZ, R27 ;  /* 0x000000ffff197224 */ /* 0x000fe400078e001b */
[----:B------:R-:W-:Y:S02]  /*f140*/  IMAD.MOV.U32 R23, RZ, RZ, R29 ;  /* 0x000000ffff177224 */ /* 0x000fe400078e001d */
[----:B------:R-:W-:Y:S02]  /*f150*/  IMAD.MOV.U32 R18, RZ, RZ, R12 ;  /* 0x000000ffff127224 */ /* 0x000fe400078e000c */
[----:B------:R-:W-:Y:S01]  /*f160*/  IMAD.MOV.U32 R8, RZ, RZ, R30 ;  /* 0x000000ffff087224 */ /* 0x000fe200078e001e */
[----:B0-----:R-:W-:Y:S01]  /*f170*/  MOV R30, R44 ;  /* 0x0000002c001e7202 */ /* 0x001fe20000000f00 */
[----:B------:R-:W-:Y:S01]  /*f180*/  IMAD.MOV.U32 R9, RZ, RZ, R31 ;  /* 0x000000ffff097224 */ /* 0x000fe200078e001f */
[----:B------:R3:W-:Y:S01]  /*f190*/  STS.128 [UR5+0xb0], R20 ;  /* 0x0000b014ff007988 */ /* 0x0007e20008000c05 */
[----:B------:R-:W-:-:S02]  /*f1a0*/  IMAD.MOV.U32 R26, RZ, RZ, R32 ;  /* 0x000000ffff1a7224 */ /* 0x000fc400078e0020 */
[----:B------:R-:W-:Y:S02]  /*f1b0*/  IMAD.MOV.U32 R27, RZ, RZ, R33 ;  /* 0x000000ffff1b7224 */ /* 0x000fe400078e0021 */
[----:B------:R-:W-:Y:S02]  /*f1c0*/  IMAD.MOV.U32 R29, RZ, RZ, R35 ;  /* 0x000000ffff1d7224 */ /* 0x000fe400078e0023 */
[----:B------:R-:W-:Y:S01]  /*f1d0*/  IMAD.MOV.U32 R10, RZ, RZ, R36 ;  /* 0x000000ffff0a7224 */ /* 0x000fe200078e0024 */
[----:B------:R3:W-:Y:S01]  /*f1e0*/  STS.128 [UR5+0x40], R24 ;  /* 0x00004018ff007988 */ /* 0x0007e20008000c05 */
[----:B------:R-:W-:Y:S02]  /*f1f0*/  IMAD.MOV.U32 R11, RZ, RZ, R37 ;  /* 0x000000ffff0b7224 */ /* 0x000fe400078e0025 */
[----:B------:R-:W-:Y:S02]  /*f200*/  IMAD.MOV.U32 R12, RZ, RZ, R38 ;  /* 0x000000ffff0c7224 */ /* 0x000fe400078e0026 */
[----:B-1----:R-:W-:Y:S01]  /*f210*/  IMAD.MOV.U32 R16, RZ, RZ, R42 ;  /* 0x000000ffff107224 */ /* 0x002fe200078e002a */
[----:B------:R3:W-:Y:S01]  /*f220*/  STS.128 [UR5+0xc0], R8 ;  /* 0x0000c008ff007988 */ /* 0x0007e20008000c05 */
[----:B------:R-:W-:-:S02]  /*f230*/  IMAD.MOV.U32 R17, RZ, RZ, R43 ;  /* 0x000000ffff117224 */ /* 0x000fc400078e002b */
[----:B------:R-:W-:Y:S02]  /*f240*/  IMAD.MOV.U32 R14, RZ, RZ, R40 ;  /* 0x000000ffff0e7224 */ /* 0x000fe400078e0028 */
[----:B------:R-:W-:Y:S01]  /*f250*/  IMAD.MOV.U32 R15, RZ, RZ, R41 ;  /* 0x000000ffff0f7224 */ /* 0x000fe200078e0029 */
[----:B------:R3:W-:Y:S01]  /*f260*/  STS.128 [UR5+0xe0], R16 ;  /* 0x0000e010ff007988 */ /* 0x0007e20008000c05 */
[----:B------:R-:W-:Y:S02]  /*f270*/  IMAD.MOV.U32 R31, RZ, RZ, R45 ;  /* 0x000000ffff1f7224 */ /* 0x000fe400078e002d */
[----:B------:R-:W-:Y:S01]  /*f280*/  IMAD.MOV.U32 R48, RZ, RZ, R46 ;  /* 0x000000ffff307224 */ /* 0x000fe200078e002e */
[----:B------:R3:W-:Y:S01]  /*f290*/  STS.128 [UR5+0xd0], R12 ;  /* 0x0000d00cff007988 */ /* 0x0007e20008000c05 */
[----:B------:R-:W-:-:S03]  /*f2a0*/  IMAD.MOV.U32 R49, RZ, RZ, R47 ;  /* 0x000000ffff317224 */ /* 0x000fc600078e002f */
[----:B------:R3:W-:Y:S04]  /*f2b0*/  STS.128 [UR5+0x50], R28 ;  /* 0x0000501cff007988 */ /* 0x0007e80008000c05 */
[----:B------:R3:W-:Y:S02]  /*f2c0*/  STS.128 [UR5+0x60], R48 ;  /* 0x00006030ff007988 */ /* 0x0007e40008000c05 */
.L_x_229:
[----:B------:R-:W-:-:S13]  /*f2d0*/  LOP3.LUT P0, RZ, R0, 0xff, RZ, 0xc0, !PT ;  /* 0x000000ff00ff7812 */ /* 0x000fda000780c0ff */
.L_x_224:
[----:B------:R-:W0:Y:S01]  /*f2e0*/  LDC R0, c[0x0][0x360] ;  /* 0x0000d800ff007b82 */ /* 0x000e220000000800 */
[----:B------:R-:W-:Y:S02]  /*f2f0*/  UIADD3 UR4, UPT, UPT, UR4, 0x1, URZ ;  /* 0x0000000104047890 */ /* 0x000fe4000fffe0ff */
[----:B------:R-:W-:-:S04]  /*f300*/  UIADD3 UR8, UPT, UPT, UR8, -0x1, URZ ;  /* 0xffffffff08087890 */ /* 0x000fc8000fffe0ff */
[----:B0-----:R-:W-:-:S13]  /*f310*/  ISETP.GT.U32.AND P1, PT, R0, UR4, PT ;  /* 0x0000000400007c0c */ /* 0x001fda000bf24070 */
[----:B------:R-:W-:Y:S05]  /*f320*/  @P0 BRA P1, `(.L_x_230) ;  /* 0xffffffec00540947 */ /* 0x000fea000083ffff */
[----:B------:R-:W0:Y:S01]  /*f330*/  S2UR UR5, SR_CgaCtaId ;  /* 0x00000000000579c3 */ /* 0x000e220000008800 */
[----:B------:R-:W-:Y:S01]  /*f340*/  UMOV UR4, 0x400 ;  /* 0x0000040000047882 */ /* 0x000fe20000000000 */
[----:B--234-:R-:W2:Y:S06]  /*f350*/  S2R R35, SR_CTAID.X ;  /* 0x0000000000237919 */ /* 0x01ceac0000002500 */
[----:B-----5:R-:W2:Y:S01]  /*f360*/  LDC.64 R2, c[0x0][0x398] ;  /* 0x0000e600ff027b82 */ /* 0x020ea20000000a00 */
[----:B0-----:R-:W-:-:S09]  /*f370*/  ULEA UR4, UR5, UR4, 0x18 ;  /* 0x0000000405047291 */ /* 0x001fd2000f8ec0ff */
[----:B-1----:R-:W0:Y:S01]  /*f380*/  LDS.128 R4, [UR4] ;  /* 0x00000004ff047984 */ /* 0x002e220008000c00 */
[----:B--2---:R-:W-:-:S03]  /*f390*/  IMAD.WIDE.U32 R2, R35, 0x78, R2 ;  /* 0x0000007823027825 */ /* 0x004fc600078e0002 */
[----:B------:R-:W1:Y:S04]  /*f3a0*/  LDS.128 R8, [UR4+0x10] ;  /* 0x00001004ff087984 */ /* 0x000e680008000c00 */
[----:B------:R-:W2:Y:S04]  /*f3b0*/  LDS.128 R12, [UR4+0x20] ;  /* 0x00002004ff0c7984 */ /* 0x000ea80008000c00 */
[----:B------:R-:W3:Y:S04]  /*f3c0*/  LDS.128 R16, [UR4+0x30] ;  /* 0x00003004ff107984 */ /* 0x000ee80008000c00 */
[----:B------:R-:W4:Y:S04]  /*f3d0*/  LDS.128 R20, [UR4+0x40] ;  /* 0x00004004ff147984 */ /* 0x000f280008000c00 */
[----:B------:R-:W4:Y:S04]  /*f3e0*/  LDS.128 R24, [UR4+0x50] ;  /* 0x00005004ff187984 */ /* 0x000f280008000c00 */
[----:B------:R-:W4:Y:S04]  /*f3f0*/  LDS.128 R28, [UR4+0x60] ;  /* 0x00006004ff1c7984 */ /* 0x000f280008000c00 */
[----:B------:R-:W4:Y:S04]  /*f400*/  LDS.64 R32, [UR4+0x70] ;  /* 0x00007004ff207984 */ /* 0x000f280008000a00 */
[----:B0-----:R0:W-:Y:S04]  /*f410*/  STG.E.64 desc[UR12][R2.64], R4 ;  /* 0x0000000402007986 */ /* 0x0011e8000c101b0c */
[----:B------:R0:W-:Y:S04]  /*f420*/  STG.E.64 desc[UR12][R2.64+0x8], R6 ;  /* 0x0000080602007986 */ /* 0x0001e8000c101b0c */
[----:B-1----:R0:W-:Y:S04]  /*f430*/  STG.E.64 desc[UR12][R2.64+0x10], R8 ;  /* 0x0000100802007986 */ /* 0x0021e8000c101b0c */
[----:B------:R0:W-:Y:S04]  /*f440*/  STG.E.64 desc[UR12][R2.64+0x18], R10 ;  /* 0x0000180a02007986 */ /* 0x0001e8000c101b0c */
[----:B--2---:R0:W-:Y:S04]  /*f450*/  STG.E.64 desc[UR12][R2.64+0x20], R12 ;  /* 0x0000200c02007986 */ /* 0x0041e8000c101b0c */
[----:B------:R0:W-:Y:S04]  /*f460*/  STG.E.64 desc[UR12][R2.64+0x28], R14 ;  /* 0x0000280e02007986 */ /* 0x0001e8000c101b0c */
[----:B---3--:R0:W-:Y:S04]  /*f470*/  STG.E.64 desc[UR12][R2.64+0x30], R16 ;  /* 0x0000301002007986 */ /* 0x0081e8000c101b0c */
[----:B------:R0:W-:Y:S04]  /*f480*/  STG.E.64 desc[UR12][R2.64+0x38], R18 ;  /* 0x0000381202007986 */ /* 0x0001e8000c101b0c */
[----:B----4-:R0:W-:Y:S04]  /*f490*/  STG.E.64 desc[UR12][R2.64+0x40], R20 ;  /* 0x0000401402007986 */ /* 0x0101e8000c101b0c */
[----:B------:R0:W-:Y:S04]  /*f4a0*/  STG.E.64 desc[UR12][R2.64+0x48], R22 ;  /* 0x0000481602007986 */ /* 0x0001e8000c101b0c */
[----:B------:R0:W-:Y:S04]  /*f4b0*/  STG.E.64 desc[UR12][R2.64+0x50], R24 ;  /* 0x0000501802007986 */ /* 0x0001e8000c101b0c */
[----:B------:R0:W-:Y:S04]  /*f4c0*/  STG.E.64 desc[UR12][R2.64+0x58], R26 ;  /* 0x0000581a02007986 */ /* 0x0001e8000c101b0c */
[----:B------:R0:W-:Y:S04]  /*f4d0*/  STG.E.64 desc[UR12][R2.64+0x60], R28 ;  /* 0x0000601c02007986 */ /* 0x0001e8000c101b0c */
[----:B------:R0:W-:Y:S04]  /*f4e0*/  STG.E.64 desc[UR12][R2.64+0x68], R30 ;  /* 0x0000681e02007986 */ /* 0x0001e8000c101b0c */
[----:B------:R0:W-:Y:S02]  /*f4f0*/  STG.E.64 desc[UR12][R2.64+0x70], R32 ;  /* 0x0000702002007986 */ /* 0x0001e4000c101b0c */
.L_x_223:
[----:B------:R-:W-:Y:S05]  /*f500*/  BSYNC.RECONVERGENT B0 ;  /* 0x0000000000007941 */ /* 0x000fea0003800200 */
.L_x_222:
[----:B------:R-:W-:Y:S06]  /*f510*/  BAR.SYNC.DEFER_BLOCKING 0x0 ;  /* 0x0000000000007b1d */ /* 0x000fec0000010000 */
[----:B------:R-:W-:Y:S05]  /*f520*/  EXIT ;  /* 0x000000000000794d */ /* 0x000fea0003800000 */
        .weak           $__internal_0_$__cuda_sm20_div_rn_f64_full
        .type           $__internal_0_$__cuda_sm20_div_rn_f64_full,@function
        .size           $__internal_0_$__cuda_sm20_div_rn_f64_full,($_Z16geneticAlgorithmbP10ChromosomeP17curandStateXORWOWS0_$__internal_trig_reduction_slowpathd - $__internal_0_$__cuda_sm20_div_rn_f64_full)
$__internal_0_$__cuda_sm20_div_rn_f64_full:
[----:B------:R-:W-:Y:S01]  /*f530*/  IMAD.MOV.U32 R27, RZ, RZ, R17 ;  /* 0x000000ffff1b7224 */ /* 0x000fe200078e0011 */
[----:B------:R-:W-:Y:S01]  /*f540*/  FSETP.GEU.AND P0, PT, |R19|, 1.469367938527859385e-39, PT ;  /* 0x001000001300780b */ /* 0x000fe20003f0e200 */
[--C-:B------:R-:W-:Y:S01]  /*f550*/  IMAD.MOV.U32 R22, RZ, RZ, R20.reuse ;  /* 0x000000ffff167224 */ /* 0x100fe200078e0014 */
[----:B------:R-:W-:Y:S01]  /*f560*/  MOV R26, R16 ;  /* 0x00000010001a7202 */ /* 0x000fe20000000f00 */
[----:B------:R-:W-:Y:S01]  /*f570*/  IMAD.MOV.U32 R23, RZ, RZ, R19 ;  /* 0x000000ffff177224 */ /* 0x000fe200078e0013 */
[----:B------:R-:W-:Y:S01]  /*f580*/  FSETP.GEU.AND P2, PT, |R27|, 1.469367938527859385e-39, PT ;  /* 0x001000001b00780b */ /* 0x000fe20003f4e200 */
[----:B------:R-:W-:Y:S01]  /*f590*/  IMAD.MOV.U32 R24, RZ, RZ, R20 ;  /* 0x000000ffff187224 */ /* 0x000fe200078e0014 */
[C---:B------:R-:W-:Y:S01]  /*f5a0*/  LOP3.LUT R16, R19.reuse, 0x800fffff, RZ, 0xc0, !PT ;  /* 0x800fffff13107812 */ /* 0x040fe200078ec0ff */
[----:B------:R-:W-:Y:S01]  /*f5b0*/  IMAD.MOV.U32 R60, RZ, RZ, R26 ;  /* 0x000000ffff3c7224 */ /* 0x000fe200078e001a */
[----:B------:R-:W-:Y:S01]  /*f5c0*/  LOP3.LUT R21, R19, 0x7ff00000, RZ, 0xc0, !PT ;  /* 0x7ff0000013157812 */ /* 0x000fe200078ec0ff */
[----:B------:R-:W-:Y:S01]  /*f5d0*/  IMAD.MOV.U32 R52, RZ, RZ, 0x1 ;  /* 0x00000001ff347424 */ /* 0x000fe200078e00ff */
[----:B------:R-:W-:Y:S01]  /*f5e0*/  LOP3.LUT R25, R16, 0x3ff00000, RZ, 0xfc, !PT ;  /* 0x3ff0000010197812 */ /* 0x000fe200078efcff */
[----:B------:R-:W-:Y:S01]  /*f5f0*/  BSSY.RECONVERGENT B1, `(.L_x_231) ;  /* 0x0000054000017945 */ /* 0x000fe20003800200 */
[----:B------:R-:W-:Y:S01]  /*f600*/  LOP3.LUT R16, R27, 0x7ff00000, RZ, 0xc0, !PT ;  /* 0x7ff000001b107812 */ /* 0x000fe200078ec0ff */
[----:B------:R-:W-:-:S03]  /*f610*/  @!P0 DMUL R24, R22, 8.98846567431157953865e+307 ;  /* 0x7fe0000016188828 */ /* 0x000fc60000000000 */
[C---:B------:R-:W-:Y:S01]  /*f620*/  ISETP.GE.U32.AND P1, PT, R16.reuse, R21, PT ;  /* 0x000000151000720c */ /* 0x040fe20003f26070 */
[----:B------:R-:W-:Y:S01]  /*f630*/  @!P2 IMAD.MOV.U32 R62, RZ, RZ, RZ ;  /* 0x000000ffff3ea224 */ /* 0x000fe200078e00ff */
[----:B------:R-:W-:Y:S01]  /*f640*/  @!P2 LOP3.LUT R17, R23, 0x7ff00000, RZ, 0xc0, !PT ;  /* 0x7ff000001711a812 */ /* 0x000fe200078ec0ff */
[----:B------:R-:W0:Y:S03]  /*f650*/  MUFU.RCP64H R53, R25 ;  /* 0x0000001900357308 */ /* 0x000e260000001800 */
[----:B------:R-:W-:Y:S02]  /*f660*/  @!P2 ISETP.GE.U32.AND P3, PT, R16, R17, PT ;  /* 0x000000111000a20c */ /* 0x000fe40003f66070 */
[----:B------:R-:W-:Y:S02]  /*f670*/  MOV R17, 0x1ca00000 ;  /* 0x1ca0000000117802 */ /* 0x000fe40000000f00 */
[----:B------:R-:W-:-:S02]  /*f680*/  @!P0 LOP3.LUT R21, R25, 0x7ff00000, RZ, 0xc0, !PT ;  /* 0x7ff0000019158812 */ /* 0x000fc400078ec0ff */
[C---:B------:R-:W-:Y:S02]  /*f690*/  @!P2 SEL R19, R17.reuse, 0x63400000, !P3 ;  /* 0x634000001113a807 */ /* 0x040fe40005800000 */
[----:B------:R-:W-:Y:S02]  /*f6a0*/  SEL R20, R17, 0x63400000, !P1 ;  /* 0x6340000011147807 */ /* 0x000fe40004800000 */
[--C-:B------:R-:W-:Y:S02]  /*f6b0*/  @!P2 LOP3.LUT R19, R19, 0x80000000, R27.reuse, 0xf8, !PT ;  /* 0x800000001313a812 */ /* 0x100fe400078ef81b */
[----:B------:R-:W-:Y:S01]  /*f6c0*/  LOP3.LUT R61, R20, 0x800fffff, R27, 0xf8, !PT ;  /* 0x800fffff143d7812 */ /* 0x000fe200078ef81b */
[----:B------:R-:W-:Y:S01]  /*f6d0*/  IMAD.MOV.U32 R20, RZ, RZ, R16 ;  /* 0x000000ffff147224 */ /* 0x000fe200078e0010 */
[----:B------:R-:W-:-:S06]  /*f6e0*/  @!P2 LOP3.LUT R63, R19, 0x100000, RZ, 0xfc, !PT ;  /* 0x00100000133fa812 */ /* 0x000fcc00078efcff */
[----:B------:R-:W-:Y:S02]  /*f6f0*/  @!P2 DFMA R60, R60, 2, -R62 ;  /* 0x400000003c3ca82b */ /* 0x000fe4000000083e */
[----:B0-----:R-:W-:-:S08]  /*f700*/  DFMA R62, R52, -R24, 1 ;  /* 0x3ff00000343e742b */ /* 0x001fd00000000818 */
[----:B------:R-:W-:Y:S01]  /*f710*/  DFMA R62, R62, R62, R62 ;  /* 0x0000003e3e3e722b */ /* 0x000fe2000000003e */
[----:B------:R-:W-:-:S04]  /*f720*/  @!P2 LOP3.LUT R20, R61, 0x7ff00000, RZ, 0xc0, !PT ;  /* 0x7ff000003d14a812 */ /* 0x000fc800078ec0ff */
[----:B------:R-:W-:-:S03]  /*f730*/  IADD3 R19, PT, PT, R20, -0x1, RZ ;  /* 0xffffffff14137810 */ /* 0x000fc60007ffe0ff */
[----:B------:R-:W-:Y:S01]  /*f740*/  DFMA R52, R52, R62, R52 ;  /* 0x0000003e3434722b */ /* 0x000fe20000000034 */
[----:B------:R-:W-:Y:S01]  /*f750*/  ISETP.GT.U32.AND P0, PT, R19, 0x7feffffe, PT ;  /* 0x7feffffe1300780c */ /* 0x000fe20003f04070 */
[----:B------:R-:W-:-:S05]  /*f760*/  VIADD R19, R21, 0xffffffff ;  /* 0xffffffff15137836 */ /* 0x000fca0000000000 */
[----:B------:R-:W-:Y:S01]  /*f770*/  ISETP.GT.U32.OR P0, PT, R19, 0x7feffffe, P0 ;  /* 0x7feffffe1300780c */ /* 0x000fe20000704470 */
[----:B------:R-:W-:-:S08]  /*f780*/  DFMA R64, R52, -R24, 1 ;  /* 0x3ff000003440742b */ /* 0x000fd00000000818 */
[----:B------:R-:W-:-:S08]  /*f790*/  DFMA R64, R52, R64, R52 ;  /* 0x000000403440722b */ /* 0x000fd00000000034 */
[----:B------:R-:W-:-:S08]  /*f7a0*/  DMUL R62, R64, R60 ;  /* 0x0000003c403e7228 */ /* 0x000fd00000000000 */
[----:B------:R-:W-:-:S08]  /*f7b0*/  DFMA R52, R62, -R24, R60 ;  /* 0x800000183e34722b */ /* 0x000fd0000000003c */
[----:B------:R-:W-:Y:S01]  /*f7c0*/  DFMA R52, R64, R52, R62 ;  /* 0x000000344034722b */ /* 0x000fe2000000003e */
[----:B------:R-:W-:Y:S10]  /*f7d0*/  @P0 BRA `(.L_x_232) ;  /* 0x0000000000740947 */ /* 0x000ff40003800000 */
[----:B------:R-:W-:-:S04]  /*f7e0*/  LOP3.LUT R19, R23, 0x7ff00000, RZ, 0xc0, !PT ;  /* 0x7ff0000017137812 */ /* 0x000fc800078ec0ff */
[CC--:B------:R-:W-:Y:S02]  /*f7f0*/  VIADDMNMX R20, R16.reuse, -R19.reuse, 0xb9600000, !PT ;  /* 0xb960000010147446 */ /* 0x0c0fe40007800913 */
[----:B------:R-:W-:Y:S02]  /*f800*/  ISETP.GE.U32.AND P0, PT, R16, R19, PT ;  /* 0x000000131000720c */ /* 0x000fe40003f06070 */
[----:B------:R-:W-:Y:S02]  /*f810*/  VIMNMX R20, PT, PT, R20, 0x46a00000, PT ;  /* 0x46a0000014147848 */ /* 0x000fe40003fe0100 */
[----:B------:R-:W-:-:S05]  /*f820*/  SEL R17, R17, 0x63400000, !P0 ;  /* 0x6340000011117807 */ /* 0x000fca0004000000 */
[----:B------:R-:W-:Y:S02]  /*f830*/  IMAD.IADD R17, R20, 0x1, -R17 ;  /* 0x0000000114117824 */ /* 0x000fe400078e0a11 */
[----:B------:R-:W-:Y:S02]  /*f840*/  IMAD.MOV.U32 R20, RZ, RZ, RZ ;  /* 0x000000ffff147224 */ /* 0x000fe400078e00ff */
[----:B------:R-:W-:-:S06]  /*f850*/  VIADD R21, R17, 0x7fe00000 ;  /* 0x7fe0000011157836 */ /* 0x000fcc0000000000 */
[----:B------:R-:W-:-:S10]  /*f860*/  DMUL R62, R52, R20 ;  /* 0x00000014343e7228 */ /* 0x000fd40000000000 */
[----:B------:R-:W-:-:S13]  /*f870*/  FSETP.GTU.AND P0, PT, |R63|, 1.469367938527859385e-39, PT ;  /* 0x001000003f00780b */ /* 0x000fda0003f0c200 */
[----:B------:R-:W-:Y:S05]  /*f880*/  @P0 BRA `(.L_x_233) ;  /* 0x0000000000a80947 */ /* 0x000fea0003800000 */
[----:B------:R-:W-:Y:S01]  /*f890*/  DFMA R24, R52, -R24, R60 ;  /* 0x800000183418722b */ /* 0x000fe2000000003c */
[----:B------:R-:W-:-:S09]  /*f8a0*/  MOV R20, RZ ;  /* 0x000000ff00147202 */ /* 0x000fd20000000f00 */
[C---:B------:R-:W-:Y:S02]  /*f8b0*/  FSETP.NEU.AND P0, PT, R25.reuse, RZ, PT ;  /* 0x000000ff1900720b */ /* 0x040fe40003f0d000 */
[----:B------:R-:W-:-:S04]  /*f8c0*/  LOP3.LUT R16, R25, 0x80000000, R23, 0x48, !PT ;  /* 0x8000000019107812 */ /* 0x000fc800078e4817 */
[----:B------:R-:W-:-:S07]  /*f8d0*/  LOP3.LUT R21, R16, R21, RZ, 0xfc, !PT ;  /* 0x0000001510157212 */ /* 0x000fce00078efcff */
[----:B------:R-:W-:Y:S05]  /*f8e0*/  @!P0 BRA `(.L_x_233) ;  /* 0x0000000000908947 */ /* 0x000fea0003800000 */
[----:B------:R-:W-:Y:S01]  /*f8f0*/  IMAD.MOV R23, RZ, RZ, -R17 ;  /* 0x000000ffff177224 */ /* 0x000fe200078e0a11 */
[----:B------:R-:W-:Y:S01]  /*f900*/  DMUL.RP R20, R52, R20 ;  /* 0x0000001434147228 */ /* 0x000fe20000008000 */
[----:B------:R-:W-:Y:S01]  /*f910*/  IMAD.MOV.U32 R22, RZ, RZ, RZ ;  /* 0x000000ffff167224 */ /* 0x000fe200078e00ff */
[----:B------:R-:W-:-:S05]  /*f920*/  IADD3 R17, PT, PT, -R17, -0x43300000, RZ ;  /* 0xbcd0000011117810 */ /* 0x000fca0007ffe1ff */
[----:B------:R-:W-:-:S03]  /*f930*/  DFMA R22, R62, -R22, R52 ;  /* 0x800000163e16722b */ /* 0x000fc60000000034 */
[----:B------:R-:W-:-:S07]  /*f940*/  LOP3.LUT R16, R21, R16, RZ, 0x3c, !PT ;  /* 0x0000001015107212 */ /* 0x000fce00078e3cff */
[----:B------:R-:W-:-:S04]  /*f950*/  FSETP.NEU.AND P0, PT, |R23|, R17, PT ;  /* 0x000000111700720b */ /* 0x000fc80003f0d200 */
[----:B------:R-:W-:Y:S02]  /*f960*/  FSEL R20, R20, R62, !P0 ;  /* 0x0000003e14147208 */ /* 0x000fe40004000000 */
[----:B------:R-:W-:-:S03]  /*f970*/  FSEL R21, R16, R63, !P0 ;  /* 0x0000003f10157208 */ /* 0x000fc60004000000 */
[----:B------:R-:W-:Y:S02]  /*f980*/  IMAD.MOV.U32 R62, RZ, RZ, R20 ;  /* 0x000000ffff3e7224 */ /* 0x000fe400078e0014 */
[----:B------:R-:W-:Y:S01]  /*f990*/  IMAD.MOV.U32 R63, RZ, RZ, R21 ;  /* 0x000000ffff3f7224 */ /* 0x000fe200078e0015 */
[----:B------:R-:W-:Y:S06]  /*f9a0*/  BRA `(.L_x_233) ;  /* 0x0000000000607947 */ /* 0x000fec0003800000 */
.L_x_232:
[----:B------:R-:W-:-:S14]  /*f9b0*/  DSETP.NAN.AND P0, PT, R26, R26, PT ;  /* 0x0000001a1a00722a */ /* 0x000fdc0003f08000 */
[----:B------:R-:W-:Y:S05]  /*f9c0*/  @P0 BRA `(.L_x_234) ;  /* 0x00000000004c0947 */ /* 0x000fea0003800000 */
[----:B------:R-:W-:-:S14]  /*f9d0*/  DSETP.NAN.AND P0, PT, R22, R22, PT ;  /* 0x000000161600722a */ /* 0x000fdc0003f08000 */
[----:B------:R-:W-:Y:S05]  /*f9e0*/  @P0 BRA `(.L_x_235) ;  /* 0x0000000000340947 */ /* 0x000fea0003800000 */
[----:B------:R-:W-:Y:S01]  /*f9f0*/  ISETP.NE.AND P0, PT, R20, R21, PT ;  /* 0x000000151400720c */ /* 0x000fe20003f05270 */
[----:B------:R-:W-:Y:S01]  /*fa00*/  IMAD.MOV.U32 R63, RZ, RZ, -0x80000 ;  /* 0xfff80000ff3f7424 */ /* 0x000fe200078e00ff */
[----:B------:R-:W-:-:S11]  /*fa10*/  MOV R62, 0x0 ;  /* 0x00000000003e7802 */ /* 0x000fd60000000f00 */
[----:B------:R-:W-:Y:S05]  /*fa20*/  @!P0 BRA `(.L_x_233) ;  /* 0x0000000000408947 */ /* 0x000fea0003800000 */
[----:B------:R-:W-:Y:S02]  /*fa30*/  ISETP.NE.AND P0, PT, R20, 0x7ff00000, PT ;  /* 0x7ff000001400780c */ /* 0x000fe40003f05270 */
[----:B------:R-:W-:Y:S02]  /*fa40*/  LOP3.LUT R17, R27, 0x80000000, R23, 0x48, !PT ;  /* 0x800000001b117812 */ /* 0x000fe400078e4817 */
[----:B------:R-:W-:-:S13]  /*fa50*/  ISETP.EQ.OR P0, PT, R21, RZ, !P0 ;  /* 0x000000ff1500720c */ /* 0x000fda0004702670 */
[----:B------:R-:W-:Y:S01]  /*fa60*/  @P0 LOP3.LUT R16, R17, 0x7ff00000, RZ, 0xfc, !PT ;  /* 0x7ff0000011100812 */ /* 0x000fe200078efcff */
[----:B------:R-:W-:Y:S02]  /*fa70*/  @!P0 IMAD.MOV.U32 R62, RZ, RZ, RZ ;  /* 0x000000ffff3e8224 */ /* 0x000fe400078e00ff */
[----:B------:R-:W-:Y:S01]  /*fa80*/  @!P0 IMAD.MOV.U32 R63, RZ, RZ, R17 ;  /* 0x000000ffff3f8224 */ /* 0x000fe200078e0011 */
[----:B------:R-:W-:Y:S01]  /*fa90*/  @P0 MOV R63, R16 ;  /* 0x00000010003f0202 */ /* 0x000fe20000000f00 */
[----:B------:R-:W-:Y:S01]  /*faa0*/  @P0 IMAD.MOV.U32 R62, RZ, RZ, RZ ;  /* 0x000000ffff3e0224 */ /* 0x000fe200078e00ff */
[----:B------:R-:W-:Y:S06]  /*fab0*/  BRA `(.L_x_233) ;  /* 0x00000000001c7947 */ /* 0x000fec0003800000 */
.L_x_235:
[----:B------:R-:W-:Y:S01]  /*fac0*/  LOP3.LUT R17, R23, 0x80000, RZ, 0xfc, !PT ;  /* 0x0008000017117812 */ /* 0x000fe200078efcff */
[----:B------:R-:W-:-:S04]  /*fad0*/  IMAD.MOV.U32 R62, RZ, RZ, R22 ;  /* 0x000000ffff3e7224 */ /* 0x000fc800078e0016 */
[----:B------:R-:W-:Y:S01]  /*fae0*/  IMAD.MOV.U32 R63, RZ, RZ, R17 ;  /* 0x000000ffff3f7224 */ /* 0x000fe200078e0011 */
[----:B------:R-:W-:Y:S06]  /*faf0*/  BRA `(.L_x_233) ;  /* 0x00000000000c7947 */ /* 0x000fec0003800000 */
.L_x_234:
[----:B------:R-:W-:Y:S01]  /*fb00*/  LOP3.LUT R17, R27, 0x80000, RZ, 0xfc, !PT ;  /* 0x000800001b117812 */ /* 0x000fe200078efcff */
[----:B------:R-:W-:-:S04]  /*fb10*/  IMAD.MOV.U32 R62, RZ, RZ, R26 ;  /* 0x000000ffff3e7224 */ /* 0x000fc800078e001a */
[----:B------:R-:W-:-:S07]  /*fb20*/  IMAD.MOV.U32 R63, RZ, RZ, R17 ;  /* 0x000000ffff3f7224 */ /* 0x000fce00078e0011 */
.L_x_233:
[----:B------:R-:W-:Y:S05]  /*fb30*/  BSYNC.RECONVERGENT B1 ;  /* 0x0000000000017941 */ /* 0x000fea0003800200 */
.L_x_231:
[----:B------:R-:W-:Y:S01]  /*fb40*/  IMAD.MOV.U32 R19, RZ, RZ, 0x0 ;  /* 0x00000000ff137424 */ /* 0x000fe200078e00ff */
[----:B------:R-:W-:Y:S01]  /*fb50*/  MOV R16, R62 ;  /* 0x0000003e00107202 */ /* 0x000fe20000000f00 */
[----:B------:R-:W-:Y:S02]  /*fb60*/  IMAD.MOV.U32 R17, RZ, RZ, R63 ;  /* 0x000000ffff117224 */ /* 0x000fe400078e003f */
[----:B------:R-:W-:Y:S05]  /*fb70*/  RET.REL.NODEC R18 `(_Z16geneticAlgorithmbP10ChromosomeP17curandStateXORWOWS0_) ;  /* 0xffffff0412207950 */ /* 0x000fea0003c3ffff */
        .type           $_Z16geneticAlgorithmbP10ChromosomeP17curandStateXORWOWS0_$__internal_trig_reduction_slowpathd,@function
        .size           $_Z16geneticAlgorithmbP10ChromosomeP17curandStateXORWOWS0_$__internal_trig_reduction_slowpathd,(.L_x_254 - $_Z16geneticAlgorithmbP10ChromosomeP17curandStateXORWOWS0_$__internal_trig_reduction_slowpathd)
$_Z16geneticAlgorithmbP10ChromosomeP17curandStateXORWOWS0_$__internal_trig_reduction_slowpathd:
[----:B------:R-:W-:Y:S01]  /*fb80*/  SHF.R.U32.HI R22, RZ, 0x14, R27 ;  /* 0x00000014ff167819 */ /* 0x000fe2000001161b */
[----:B------:R-:W-:-:S03]  /*fb90*/  IMAD.MOV.U32 R19, RZ, RZ, RZ ;  /* 0x000000ffff137224 */ /* 0x000fc600078e00ff */
[----:B------:R-:W-:-:S04]  /*fba0*/  LOP3.LUT R16, R22, 0x7ff, RZ, 0xc0, !PT ;  /* 0x000007ff16107812 */ /* 0x000fc800078ec0ff */
[----:B------:R-:W-:-:S13]  /*fbb0*/  ISETP.NE.AND P0, PT, R16, 0x7ff, PT ;  /* 0x000007ff1000780c */ /* 0x000fda0003f05270 */
[----:B------:R-:W-:Y:S05]  /*fbc0*/  @!P0 BRA `(.L_x_236) ;  /* 0x0000000800488947 */ /* 0x000fea0003800000 */
[----:B------:R-:W-:Y:S01]  /*fbd0*/  VIADD R17, R16, 0xfffffc00 ;  /* 0xfffffc0010117836 */ /* 0x000fe20000000000 */
[----:B------:R-:W-:Y:S01]  /*fbe0*/  BSSY.RECONVERGENT B0, `(.L_x_237) ;  /* 0x000002f000007945 */ /* 0x000fe20003800200 */
[----:B------:R-:W-:-:S03]  /*fbf0*/  CS2R R64, SRZ ;  /* 0x0000000000407805 */ /* 0x000fc6000001ff00 */
[----:B------:R-:W-:Y:S02]  /*fc00*/  SHF.R.U32.HI R16, RZ, 0x6, R17 ;  /* 0x00000006ff107819 */ /* 0x000fe40000011611 */
[----:B------:R-:W-:Y:S02]  /*fc10*/  ISETP.GE.U32.AND P0, PT, R17, 0x80, PT ;  /* 0x000000801100780c */ /* 0x000fe40003f06070 */
[C---:B------:R-:W-:Y:S02]  /*fc20*/  IADD3 R21, PT, PT, -R16.reuse, 0x13, RZ ;  /* 0x0000001310157810 */ /* 0x040fe40007ffe1ff */
[----:B------:R-:W-:Y:S02]  /*fc30*/  IADD3 R23, PT, PT, -R16, 0xf, RZ ;  /* 0x0000000f10177810 */ /* 0x000fe40007ffe1ff */
[----:B------:R-:W-:-:S04]  /*fc40*/  SEL R21, R21, 0x12, P0 ;  /* 0x0000001215157807 */ /* 0x000fc80000000000 */
[----:B------:R-:W-:-:S13]  /*fc50*/  ISETP.GE.AND P0, PT, R23, R21, PT ;  /* 0x000000151700720c */ /* 0x000fda0003f06270 */
[----:B------:R-:W-:Y:S05]  /*fc60*/  @P0 BRA `(.L_x_238) ;  /* 0x0000000000980947 */ /* 0x000fea0003800000 */
[----:B------:R-:W0:Y:S01]  /*fc70*/  LDC.64 R60, c[0x0][0x358] ;  /* 0x0000d600ff3c7b82 */ /* 0x000e220000000a00 */
[C---:B------:R-:W-:Y:S01]  /*fc80*/  SHF.L.U64.HI R19, R20.reuse, 0xb, R27 ;  /* 0x0000000b14137819 */ /* 0x040fe2000001021b */
[----:B------:R-:W-:Y:S01]  /*fc90*/  BSSY.RECONVERGENT B1, `(.L_x_239) ;  /* 0x0000022000017945 */ /* 0x000fe20003800200 */
[----:B------:R-:W-:Y:S01]  /*fca0*/  SHF.L.U32 R20, R20, 0xb, RZ ;  /* 0x0000000b14147819 */ /* 0x000fe200000006ff */
[----:B------:R-:W-:Y:S01]  /*fcb0*/  IMAD.MOV.U32 R25, RZ, RZ, RZ ;  /* 0x000000ffff197224 */ /* 0x000fe200078e00ff */
[----:B------:R-:W-:Y:S02]  /*fcc0*/  IADD3 R52, PT, PT, RZ, -R16, -R21 ;  /* 0x80000010ff347210 */ /* 0x000fe40007ffe815 */
[----:B------:R-:W-:Y:S02]  /*fcd0*/  CS2R R64, SRZ ;  /* 0x0000000000407805 */ /* 0x000fe4000001ff00 */
[----:B------:R-:W-:-:S07]  /*fce0*/  LOP3.LUT R19, R19, 0x80000000, RZ, 0xfc, !PT ;  /* 0x8000000013137812 */ /* 0x000fce00078efcff */
.L_x_240:
[----:B------:R-:W1:Y:S01]  /*fcf0*/  LDC.64 R62, c[0x4][0x40] ;  /* 0x01001000ff3e7b82 */ /* 0x000e620000000a00 */
[----:B0-----:R-:W-:Y:S02]  /*fd00*/  R2UR UR6, R60 ;  /* 0x000000003c0672ca */ /* 0x001fe400000e0000 */
[----:B------:R-:W-:Y:S01]  /*fd10*/  R2UR UR7, R61 ;  /* 0x000000003d0772ca */ /* 0x000fe200000e0000 */
[----:B-1----:R-:W-:-:S12]  /*fd20*/  IMAD.WIDE R62, R23, 0x8, R62 ;  /* 0x00000008173e7825 */ /* 0x002fd800078e023e */
[----:B------:R-:W2:Y:S01]  /*fd30*/  LDG.E.64.CONSTANT R62, desc[UR6][R62.64] ;  /* 0x000000063e3e7981 */ /* 0x000ea2000c1e9b00 */
[----:B------:R-:W-:Y:S02]  /*fd40*/  VIADD R52, R52, 0x1 ;  /* 0x0000000134347836 */ /* 0x000fe40000000000 */
[C---:B------:R-:W-:Y:S02]  /*fd50*/  IMAD R53, R25.reuse, 0x8, R1 ;  /* 0x0000000819357824 */ /* 0x040fe400078e0201 */
[----:B------:R-:W-:Y:S02]  /*fd60*/  VIADD R25, R25, 0x1 ;  /* 0x0000000119197836 */ /* 0x000fe40000000000 */
[----:B------:R-:W-:Y:S02]  /*fd70*/  VIADD R23, R23, 0x1 ;  /* 0x0000000117177836 */ /* 0x000fe40000000000 */
[----:B--2---:R-:W-:-:S04]  /*fd80*/  IMAD.WIDE.U32 R64, P2, R62, R20, R64 ;  /* 0x000000143e407225 */ /* 0x004fc80007840040 */
[----:B------:R-:W-:Y:S02]  /*fd90*/  IMAD R18, R62, R19, RZ ;  /* 0x000000133e127224 */ /* 0x000fe400078e02ff */
[CC--:B------:R-:W-:Y:S02]  /*fda0*/  IMAD R17, R63.reuse, R20.reuse, RZ ;  /* 0x000000143f117224 */ /* 0x0c0fe400078e02ff */
[----:B------:R-:W-:Y:S01]  /*fdb0*/  IMAD.HI.U32 R24, R63, R20, RZ ;  /* 0x000000143f187227 */ /* 0x000fe200078e00ff */
[----:B------:R-:W-:-:S04]  /*fdc0*/  IADD3 R18, P0, PT, R18, R65, RZ ;  /* 0x0000004112127210 */ /* 0x000fc80007f1e0ff */
[----:B------:R-:W-:Y:S01]  /*fdd0*/  IADD3 R65, P1, PT, R17, R18, RZ ;  /* 0x0000001211417210 */ /* 0x000fe20007f3e0ff */
[----:B------:R-:W-:-:S04]  /*fde0*/  IMAD.HI.U32 R17, R62, R19, RZ ;  /* 0x000000133e117227 */ /* 0x000fc800078e00ff */
[----:B------:R-:W-:Y:S01]  /*fdf0*/  IMAD.X R17, RZ, RZ, R17, P2 ;  /* 0x000000ffff117224 */ /* 0x000fe200010e0611 */
[----:B------:R0:W-:Y:S01]  /*fe00*/  STL.64 [R53], R64 ;  /* 0x0000004035007387 */ /* 0x0001e20000100a00 */
[----:B------:R-:W-:-:S03]  /*fe10*/  IMAD.HI.U32 R18, R63, R19, RZ ;  /* 0x000000133f127227 */ /* 0x000fc600078e00ff */
[----:B------:R-:W-:Y:S01]  /*fe20*/  IADD3.X R24, P0, PT, R24, R17, RZ, P0, !PT ;  /* 0x0000001118187210 */ /* 0x000fe2000071e4ff */
[----:B------:R-:W-:-:S05]  /*fe30*/  IMAD R17, R63, R19, RZ ;  /* 0x000000133f117224 */ /* 0x000fca00078e02ff */
[----:B------:R-:W-:Y:S02]  /*fe40*/  IADD3.X R24, P1, PT, R17, R24, RZ, P1, !PT ;  /* 0x0000001811187210 */ /* 0x000fe40000f3e4ff */
[----:B------:R-:W-:Y:S02]  /*fe50*/  IADD3.X R17, PT, PT, R18, RZ, RZ, P0, !PT ;  /* 0x000000ff12117210 */ /* 0x000fe400007fe4ff */
[----:B------:R-:W-:Y:S01]  /*fe60*/  ISETP.NE.AND P0, PT, R52, -0xf, PT ;  /* 0xfffffff13400780c */ /* 0x000fe20003f05270 */
[----:B0-----:R-:W-:Y:S02]  /*fe70*/  IMAD.MOV.U32 R64, RZ, RZ, R24 ;  /* 0x000000ffff407224 */ /* 0x001fe400078e0018 */
[----:B------:R-:W-:-:S05]  /*fe80*/  IMAD.X R17, RZ, RZ, R17, P1 ;  /* 0x000000ffff117224 */ /* 0x000fca00008e0611 */
[----:B------:R-:W-:-:S05]  /*fe90*/  MOV R65, R17 ;  /* 0x0000001100417202 */ /* 0x000fca0000000f00 */
[----:B------:R-:W-:Y:S05]  /*fea0*/  @P0 BRA `(.L_x_240) ;  /* 0xfffffffc00900947 */ /* 0x000fea000383ffff */
[----:B------:R-:W-:Y:S05]  /*feb0*/  BSYNC.RECONVERGENT B1 ;  /* 0x0000000000017941 */ /* 0x000fea0003800200 */
.L_x_239:
[----:B------:R-:W-:-:S07]  /*fec0*/  IMAD.MOV.U32 R23, RZ, RZ, R21 ;  /* 0x000000ffff177224 */ /* 0x000fce00078e0015 */
.L_x_238:
[----:B------:R-:W-:Y:S05]  /*fed0*/  BSYNC.RECONVERGENT B0 ;  /* 0x0000000000007941 */ /* 0x000fea0003800200 */
.L_x_237:
[----:B------:R-:W-:Y:S01]  /*fee0*/  LOP3.LUT P0, R21, R22, 0x3f, RZ, 0xc0, !PT ;  /* 0x0000003f16157812 */ /* 0x000fe2000780c0ff */
[----:B------:R-:W-:-:S04]  /*fef0*/  IMAD.IADD R16, R16, 0x1, R23 ;  /* 0x0000000110107824 */ /* 0x000fc800078e0217 */
[----:B------:R-:W-:-:S05]  /*ff00*/  IMAD.U32 R52, R16, 0x8, R1 ;  /* 0x0000000810347824 */ /* 0x000fca00078e0001 */
[----:B------:R0:W-:Y:S04]  /*ff10*/  STL.64 [R52+-0x78], R64 ;  /* 0xffff884034007387 */ /* 0x0001e80000100a00 */
[----:B------:R-:W2:Y:S04]  /*ff20*/  @P0 LDL.64 R22, [R1+0x8] ;  /* 0x0000080001160983 */ /* 0x000ea80000100a00 */
[----:B------:R-:W3:Y:S04]  /*ff30*/  LDL.64 R16, [R1+0x10] ;  /* 0x0000100001107983 */ /* 0x000ee80000100a00 */
[----:B------:R-:W4:Y:S01]  /*ff40*/  LDL.64 R18, [R1+0x18] ;  /* 0x0000180001127983 */ /* 0x000f220000100a00 */
[----:B------:R-:W-:Y:S01]  /*ff50*/  @P0 LOP3.LUT R53, R21, 0x3f, RZ, 0x3c, !PT ;  /* 0x0000003f15350812 */ /* 0x000fe200078e3cff */
[----:B------:R-:W-:Y:S01]  /*ff60*/  BSSY.RECONVERGENT B0, `(.L_x_241) ;  /* 0x0000034000007945 */ /* 0x000fe20003800200 */
[----:B--2---:R-:W-:-:S02]  /*ff70*/  @P0 SHF.R.U64 R25, R22, 0x1, R23 ;  /* 0x0000000116190819 */ /* 0x004fc40000001217 */
[----:B------:R-:W-:Y:S02]  /*ff80*/  @P0 SHF.R.U32.HI R20, RZ, 0x1, R23 ;  /* 0x00000001ff140819 */ /* 0x000fe40000011617 */
[C---:B---3--:R-:W-:Y:S02]  /*ff90*/  @P0 SHF.L.U32 R22, R16.reuse, R21, RZ ;  /* 0x0000001510160219 */ /* 0x048fe400000006ff */
[----:B------:R-:W-:Y:S02]  /*ffa0*/  @P0 SHF.R.U64 R25, R25, R53, R20 ;  /* 0x0000003519190219 */ /* 0x000fe40000001214 */
[C-C-:B------:R-:W-:Y:S02]  /*ffb0*/  @P0 SHF.R.U64 R23, R16.reuse, 0x1, R17.reuse ;  /* 0x0000000110170819 */ /* 0x140fe40000001211 */
[----:B------:R-:W-:Y:S02]  /*ffc0*/  @P0 SHF.L.U64.HI R24, R16, R21, R17 ;  /* 0x0000001510180219 */ /* 0x000fe40000010211 */
[----:B------:R-:W-:-:S02]  /*ffd0*/  @P0 LOP3.LUT R16, R22, R25, RZ, 0xfc, !PT ;  /* 0x0000001916100212 */ /* 0x000fc400078efcff */
[----:B------:R-:W-:Y:S02]  /*ffe0*/  @P0 SHF.R.U32.HI R22, RZ, 0x1, R17 ;  /* 0x00000001ff160819 */ /* 0x000fe40000011611 */
[----:B------:R-:W-:Y:S02]  /*fff0*/  @P0 SHF.R.U32.HI R25, RZ, R53, R20 ;  /* 0x00000035ff190219 */ /* 0x000fe40000011614 */
[----:B----4-:R-:W-:Y:S02]  /*10000*/  @P0 SHF.L.U32 R20, R18, R21, RZ ;  /* 0x0000001512140219 */ /* 0x010fe400000006ff */
[----:B------:R-:W-:Y:S02]  /*10010*/  @P0 SHF.R.U64 R23, R23, R53, R22 ;  /* 0x0000003517170219 */ /* 0x000fe40000001216 */
[----:B------:R-:W-:Y:S02]  /*10020*/  @P0 LOP3.LUT R17, R24, R25, RZ, 0xfc, !PT ;  /* 0x0000001918110212 */ /* 0x000fe400078efcff */
[----:B------:R-:W-:-:S02]  /*10030*/  @P0 SHF.L.U64.HI R21, R18, R21, R19 ;  /* 0x0000001512150219 */ /* 0x000fc40000010213 */
[----:B------:R-:W-:Y:S01]  /*10040*/  @P0 LOP3.LUT R18, R20, R23, RZ, 0xfc, !PT ;  /* 0x0000001714120212 */ /* 0x000fe200078efcff */
[C---:B------:R-:W-:Y:S01]  /*10050*/  IMAD.SHL.U32 R20, R16.reuse, 0x4, RZ ;  /* 0x0000000410147824 */ /* 0x040fe200078e00ff */
[----:B------:R-:W-:Y:S02]  /*10060*/  @P0 SHF.R.U32.HI R22, RZ, R53, R22 ;  /* 0x00000035ff160219 */ /* 0x000fe40000011616 */
[----:B------:R-:W-:Y:S02]  /*10070*/  SHF.L.U64.HI R16, R16, 0x2, R17 ;  /* 0x0000000210107819 */ /* 0x000fe40000010211 */
[----:B------:R-:W-:Y:S02]  /*10080*/  @P0 LOP3.LUT R19, R21, R22, RZ, 0xfc, !PT ;  /* 0x0000001615130212 */ /* 0x000fe400078efcff */
[----:B------:R-:W-:Y:S02]  /*10090*/  SHF.L.W.U32.HI R17, R17, 0x2, R18 ;  /* 0x0000000211117819 */ /* 0x000fe40000010e12 */
[----:B------:R-:W-:-:S02]  /*100a0*/  IADD3 RZ, P0, PT, RZ, -R20, RZ ;  /* 0x80000014ffff7210 */ /* 0x000fc40007f1e0ff */
[----:B------:R-:W-:Y:S02]  /*100b0*/  LOP3.LUT R21, RZ, R16, RZ, 0x33, !PT ;  /* 0x00000010ff157212 */ /* 0x000fe400078e33ff */
[----:B------:R-:W-:Y:S02]  /*100c0*/  SHF.L.W.U32.HI R22, R18, 0x2, R19 ;  /* 0x0000000212167819 */ /* 0x000fe40000010e13 */
[----:B------:R-:W-:Y:S02]  /*100d0*/  LOP3.LUT R24, RZ, R17, RZ, 0x33, !PT ;  /* 0x00000011ff187212 */ /* 0x000fe400078e33ff */
[----:B------:R-:W-:Y:S02]  /*100e0*/  IADD3.X R21, P0, PT, RZ, R21, RZ, P0, !PT ;  /* 0x00000015ff157210 */ /* 0x000fe4000071e4ff */
[----:B------:R-:W-:Y:S02]  /*100f0*/  LOP3.LUT R23, RZ, R22, RZ, 0x33, !PT ;  /* 0x00000016ff177212 */ /* 0x000fe400078e33ff */
[----:B------:R-:W-:-:S02]  /*10100*/  ISETP.GT.U32.AND P2, PT, R17, -0x1, PT ;  /* 0xffffffff1100780c */ /* 0x000fc40003f44070 */
[----:B------:R-:W-:Y:S02]  /*10110*/  IADD3.X R24, P1, PT, RZ, R24, RZ, P0, !PT ;  /* 0x00000018ff187210 */ /* 0x000fe4000073e4ff */
[C---:B------:R-:W-:Y:S02]  /*10120*/  ISETP.GT.AND.EX P0, PT, R22.reuse, -0x1, PT, P2 ;  /* 0xffffffff1600780c */ /* 0x040fe40003f04320 */
[----:B------:R-:W-:Y:S02]  /*10130*/  IADD3.X R23, PT, PT, RZ, R23, RZ, P1, !PT ;  /* 0x00000017ff177210 */ /* 0x000fe40000ffe4ff */
[----:B------:R-:W-:Y:S02]  /*10140*/  SEL R17, R17, R24, P0 ;  /* 0x0000001811117207 */ /* 0x000fe40000000000 */
[----:B------:R-:W-:Y:S02]  /*10150*/  SEL R18, R22, R23, P0 ;  /* 0x0000001716127207 */ /* 0x000fe40000000000 */
[----:B------:R-:W-:-:S02]  /*10160*/  SEL R21, R16, R21, P0 ;  /* 0x0000001510157207 */ /* 0x000fc40000000000 */
[----:B------:R-:W-:-:S03]  /*10170*/  ISETP.NE.U32.AND P1, PT, R18, RZ, PT ;  /* 0x000000ff1200720c */ /* 0x000fc60003f25070 */
[----:B------:R-:W-:Y:S01]  /*10180*/  @!P0 IMAD.MOV R20, RZ, RZ, -R20 ;  /* 0x000000ffff148224 */ /* 0x000fe200078e0a14 */
[----:B------:R-:W-:-:S04]  /*10190*/  SEL R25, R17, R18, !P1 ;  /* 0x0000001211197207 */ /* 0x000fc80004800000 */
[----:B------:R-:W1:Y:S02]  /*101a0*/  FLO.U32 R23, R25 ;  /* 0x0000001900177300 */ /* 0x000e6400000e0000 */
[C---:B-1----:R-:W-:Y:S02]  /*101b0*/  IADD3 R24, PT, PT, -R23.reuse, 0x1f, RZ ;  /* 0x0000001f17187810 */ /* 0x042fe40007ffe1ff */
[----:B------:R-:W-:-:S03]  /*101c0*/  IADD3 R23, PT, PT, -R23, 0x3f, RZ ;  /* 0x0000003f17177810 */ /* 0x000fc60007ffe1ff */
[----:B------:R-:W-:-:S05]  /*101d0*/  @P1 IMAD.MOV R23, RZ, RZ, R24 ;  /* 0x000000ffff171224 */ /* 0x000fca00078e0218 */
[----:B------:R-:W-:-:S13]  /*101e0*/  ISETP.NE.AND P1, PT, R23, RZ, PT ;  /* 0x000000ff1700720c */ /* 0x000fda0003f25270 */
[----:B0-----:R-:W-:Y:S05]  /*101f0*/  @!P1 BRA `(.L_x_242) ;  /* 0x0000000000289947 */ /* 0x001fea0003800000 */
[----:B------:R-:W-:Y:S02]  /*10200*/  LOP3.LUT R16, R23, 0x3f, RZ, 0xc0, !PT ;  /* 0x0000003f17107812 */ /* 0x000fe400078ec0ff */
[--C-:B------:R-:W-:Y:S02]  /*10210*/  SHF.R.U64 R20, R20, 0x1, R21.reuse ;  /* 0x0000000114147819 */ /* 0x100fe40000001215 */
[CC--:B------:R-:W-:Y:S02]  /*10220*/  SHF.L.U64.HI R18, R17.reuse, R16.reuse, R18 ;  /* 0x0000001011127219 */ /* 0x0c0fe40000010212 */
[----:B------:R-:W-:Y:S02]  /*10230*/  SHF.L.U32 R17, R17, R16, RZ ;  /* 0x0000001011117219 */ /* 0x000fe400000006ff */
[----:B------:R-:W-:Y:S02]  /*10240*/  SHF.R.U32.HI R21, RZ, 0x1, R21 ;  /* 0x00000001ff157819 */ /* 0x000fe40000011615 */
[----:B------:R-:W-:-:S04]  /*10250*/  LOP3.LUT R16, R23, 0x3f, RZ, 0xc, !PT ;  /* 0x0000003f17107812 */ /* 0x000fc800078e0cff */
[-CC-:B------:R-:W-:Y:S02]  /*10260*/  SHF.R.U64 R20, R20, R16.reuse, R21.reuse ;  /* 0x0000001014147219 */ /* 0x180fe40000001215 */
[----:B------:R-:W-:Y:S02]  /*10270*/  SHF.R.U32.HI R21, RZ, R16, R21 ;  /* 0x00000010ff157219 */ /* 0x000fe40000011615 */
[----:B------:R-:W-:Y:S02]  /*10280*/  LOP3.LUT R17, R17, R20, RZ, 0xfc, !PT ;  /* 0x0000001411117212 */ /* 0x000fe400078efcff */
[----:B------:R-:W-:-:S07]  /*10290*/  LOP3.LUT R18, R18, R21, RZ, 0xfc, !PT ;  /* 0x0000001512127212 */ /* 0x000fce00078efcff */
.L_x_242:
[----:B------:R-:W-:Y:S05]  /*102a0*/  BSYNC.RECONVERGENT B0 ;  /* 0x0000000000007941 */ /* 0x000fea0003800200 */
.L_x_241:
[----:B------:R-:W-:Y:S01]  /*102b0*/  IMAD.WIDE.U32 R24, R17, 0x2168c235, RZ ;  /* 0x2168c23511187825 */ /* 0x000fe200078e00ff */
[----:B------:R-:W-:-:S03]  /*102c0*/  SHF.R.U32.HI R19, RZ, 0x1e, R19 ;  /* 0x0000001eff137819 */ /* 0x000fc60000011613 */
[----:B------:R-:W-:Y:S01]  /*102d0*/  IMAD.MOV.U32 R20, RZ, RZ, R25 ;  /* 0x000000ffff147224 */ /* 0x000fe200078e0019 */
[----:B------:R-:W-:Y:S01]  /*102e0*/  IADD3 RZ, P1, PT, R24, R24, RZ ;  /* 0x0000001818ff7210 */ /* 0x000fe20007f3e0ff */
[----:B------:R-:W-:Y:S01]  /*102f0*/  IMAD.MOV.U32 R21, RZ, RZ, RZ ;  /* 0x000000ffff157224 */ /* 0x000fe200078e00ff */
[----:B------:R-:W-:Y:S01]  /*10300*/  LEA.HI R19, R22, R19, RZ, 0x1 ;  /* 0x0000001316137211 */ /* 0x000fe200078f08ff */
[----:B------:R-:W-:-:S04]  /*10310*/  IMAD.HI.U32 R16, R18, -0x36f0255e, RZ ;  /* 0xc90fdaa212107827 */ /* 0x000fc800078e00ff */
[----:B------:R-:W-:-:S04]  /*10320*/  IMAD.WIDE.U32 R20, R17, -0x36f0255e, R20 ;  /* 0xc90fdaa211147825 */ /* 0x000fc800078e0014 */
[----:B------:R-:W-:-:S04]  /*10330*/  IMAD.WIDE.U32 R20, P2, R18, 0x2168c235, R20 ;  /* 0x2168c23512147825 */ /* 0x000fc80007840014 */
[----:B------:R-:W-:Y:S01]  /*10340*/  IMAD R18, R18, -0x36f0255e, RZ ;  /* 0xc90fdaa212127824 */ /* 0x000fe200078e02ff */
[----:B------:R-:W-:Y:S02]  /*10350*/  IADD3.X R16, PT, PT, R16, RZ, RZ, P2, !PT ;  /* 0x000000ff10107210 */ /* 0x000fe400017fe4ff */
[----:B------:R-:W-:Y:S02]  /*10360*/  IADD3.X RZ, P1, PT, R20, R20, RZ, P1, !PT ;  /* 0x0000001414ff7210 */ /* 0x000fe40000f3e4ff */
[----:B------:R-:W-:-:S04]  /*10370*/  IADD3 R18, P2, PT, R18, R21, RZ ;  /* 0x0000001512127210 */ /* 0x000fc80007f5e0ff */
[C---:B------:R-:W-:Y:S01]  /*10380*/  ISETP.GT.U32.AND P3, PT, R18.reuse, RZ, PT ;  /* 0x000000ff1200720c */ /* 0x040fe20003f64070 */
[----:B------:R-:W-:Y:S01]  /*10390*/  IMAD.X R21, RZ, RZ, R16, P2 ;  /* 0x000000ffff157224 */ /* 0x000fe200010e0610 */
[----:B------:R-:W-:-:S04]  /*103a0*/  IADD3.X R17, P2, PT, R18, R18, RZ, P1, !PT ;  /* 0x0000001212117210 */ /* 0x000fc80000f5e4ff */
[C---:B------:R-:W-:Y:S01]  /*103b0*/  ISETP.GT.AND.EX P1, PT, R21.reuse, RZ, PT, P3 ;  /* 0x000000ff1500720c */ /* 0x040fe20003f24330 */
[----:B------:R-:W-:-:S03]  /*103c0*/  IMAD.X R16, R21, 0x1, R21, P2 ;  /* 0x0000000115107824 */ /* 0x000fc600010e0615 */
[----:B------:R-:W-:Y:S02]  /*103d0*/  SEL R17, R17, R18, P1 ;  /* 0x0000001211117207 */ /* 0x000fe40000800000 */
[----:B------:R-:W-:Y:S02]  /*103e0*/  SEL R16, R16, R21, P1 ;  /* 0x0000001510107207 */ /* 0x000fe40000800000 */
[----:B------:R-:W-:-:S05]  /*103f0*/  IADD3 R18, P2, PT, R17, 0x1, RZ ;  /* 0x0000000111127810 */ /* 0x000fca0007f5e0ff */
[----:B------:R-:W-:Y:S01]  /*10400*/  IMAD.X R17, RZ, RZ, R16, P2 ;  /* 0x000000ffff117224 */ /* 0x000fe200010e0610 */
[----:B------:R-:W-:Y:S02]  /*10410*/  SEL R16, RZ, 0xffffffff, !P1 ;  /* 0xffffffffff107807 */ /* 0x000fe40004800000 */
[----:B------:R-:W-:Y:S02]  /*10420*/  LOP3.LUT P1, R21, R27, 0x80000000, RZ, 0xc0, !PT ;  /* 0x800000001b157812 */ /* 0x000fe4000782c0ff */
[----:B------:R-:W-:Y:S01]  /*10430*/  SHF.R.U64 R18, R18, 0xa, R17 ;  /* 0x0000000a12127819 */ /* 0x000fe20000001211 */
[----:B------:R-:W-:Y:S01]  /*10440*/  IMAD.IADD R16, R16, 0x1, -R23 ;  /* 0x0000000110107824 */ /* 0x000fe200078e0a17 */
[----:B------:R-:W-:Y:S02]  /*10450*/  @!P0 LOP3.LUT R21, R21, 0x80000000, RZ, 0x3c, !PT ;  /* 0x8000000015158812 */ /* 0x000fe400078e3cff */
[----:B------:R-:W-:Y:S02]  /*10460*/  IADD3 R18, P2, PT, R18, 0x1, RZ ;  /* 0x0000000112127810 */ /* 0x000fe40007f5e0ff */
[----:B------:R-:W-:-:S02]  /*10470*/  SHF.L.U32 R16, R16, 0x14, RZ ;  /* 0x0000001410107819 */ /* 0x000fc400000006ff */
[----:B------:R-:W-:-:S03]  /*10480*/  LEA.HI.X R17, R17, RZ, RZ, 0x16, P2 ;  /* 0x000000ff11117211 */ /* 0x000fc600010fb4ff */
[----:B------:R-:W-:Y:S01]  /*10490*/  @P1 IMAD.MOV R19, RZ, RZ, -R19 ;  /* 0x000000ffff131224 */ /* 0x000fe200078e0a13 */
[--C-:B------:R-:W-:Y:S02]  /*104a0*/  SHF.R.U64 R18, R18, 0x1, R17.reuse ;  /* 0x0000000112127819 */ /* 0x100fe40000001211 */
[----:B------:R-:W-:Y:S02]  /*104b0*/  SHF.R.U32.HI R17, RZ, 0x1, R17 ;  /* 0x00000001ff117819 */ /* 0x000fe40000011611 */
[----:B------:R-:W-:-:S04]  /*104c0*/  IADD3 R20, P2, P3, RZ, RZ, R18 ;  /* 0x000000ffff147210 */ /* 0x000fc80007b5e012 */
[----:B------:R-:W-:-:S04]  /*104d0*/  IADD3.X R16, PT, PT, R16, 0x3fe00000, R17, P2, P3 ;  /* 0x3fe0000010107810 */ /* 0x000fc800017e6411 */
[----:B------:R-:W-:-:S07]  /*104e0*/  LOP3.LUT R27, R16, R21, RZ, 0xfc, !PT ;  /* 0x00000015101b7212 */ /* 0x000fce00078efcff */
.L_x_236:
[----:B------:R-:W-:Y:S02]  /*104f0*/  IMAD.MOV.U32 R21, RZ, RZ, R27 ;  /* 0x000000ffff157224 */ /* 0x000fe400078e001b */
[----:B------:R-:W-:-:S04]  /*10500*/  IMAD.MOV.U32 R27, RZ, RZ, 0x0 ;  /* 0x00000000ff1b7424 */ /* 0x000fc800078e00ff */
[----:B------:R-:W-:Y:S05]  /*10510*/  RET.REL.NODEC R26 `(_Z16geneticAlgorithmbP10ChromosomeP17curandStateXORWOWS0_) ;  /* 0xfffffef81ab87950 */ /* 0x000fea0003c3ffff */
.L_x_243:
[----:B------:R-:W-:-:S00]  /*10520*/  BRA `(.L_x_243) ;  /* 0xfffffffc00fc7947 */ /* 0x000fc0000383ffff */
[----:B------:R-:W-:-:S00]  /*10530*/  NOP ;  /* 0x0000000000007918 */ /* 0x000fc00000000000 */
        /* <DEDUP_REMOVED lines=12> */
.L_x_254:


//--------------------- .text._Z17setupRandomStreamjP17curandStateXORWOW --------------------------
	.section	.text._Z17setupRandomStreamjP17curandStateXORWOW,"ax",@progbits
	.align	128
        .global         _Z17setupRandomStreamjP17curandStateXORWOW
        .type           _Z17setupRandomStreamjP17curandStateXORWOW,@function
        .size           _Z17setupRandomStreamjP17curandStateXORWOW,(.L_x_256 - _Z17setupRandomStreamjP17curandStateXORWOW)
        .other          _Z17setupRandomStreamjP17curandStateXORWOW,@"STO_CUDA_ENTRY STV_DEFAULT"
_Z17setupRandomStreamjP17curandStateXORWOW:
.text._Z17setupRandomStreamjP17curandStateXORWOW:
[----:B------:R-:W-:Y:S01]  /*0000*/  LDC R1, c[0x0][0x37c] ;  /* 0x0000df00ff017b82 */ /* 0x000fe20000000800 */
[----:B------:R-:W0:Y:S07]  /*0010*/  S2R R13, SR_CTAID.X ;  /* 0x00000000000d7919 */ /* 0x000e2e0000002500 */
[----:B------:R-:W1:Y:S01]  /*0020*/  LDC R0, c[0x0][0x380] ;  /* 0x0000e000ff007b82 */ /* 0x000e620000000800 */
[----:B------:R-:W0:Y:S01]  /*0030*/  LDCU UR6, c[0x0][0x360] ;  /* 0x00006c00ff0677ac */ /* 0x000e220008000800 */
[----:B------:R-:W-:Y:S01]  /*0040*/  IMAD.MOV.U32 R5, RZ, RZ, -0x75bd8fc ;  /* 0xf8a42704ff057424 */ /* 0x000fe200078e00ff */
[----:B------:R-:W0:Y:S01]  /*0050*/  S2R R2, SR_TID.X ;  /* 0x0000000000027919 */ /* 0x000e220000002100 */
[----:B------:R-:W-:Y:S01]  /*0060*/  IMAD.MOV.U32 R8, RZ, RZ, -0x23270784 ;  /* 0xdcd8f87cff087424 */ /* 0x000fe200078e00ff */
[----:B------:R-:W2:Y:S01]  /*0070*/  LDCU.64 UR4, c[0x0][0x358] ;  /* 0x00006b00ff0477ac */ /* 0x000ea20008000a00 */
[----:B------:R-:W-:Y:S02]  /*0080*/  BSSY.RECONVERGENT B0, `(.L_x_244) ;  /* 0x00000df000007945 */ /* 0x000fe40003800200 */
[----:B------:R-:W3:Y:S01]  /*0090*/  LDC.64 R6, c[0x0][0x388] ;  /* 0x0000e200ff067b82 */ /* 0x000ee20000000a00 */
[----:B-1----:R-:W-:-:S05]  /*00a0*/  LOP3.LUT R0, R0, 0xaad26b49, RZ, 0x3c, !PT ;  /* 0xaad26b4900007812 */ /* 0x002fca00078e3cff */
[----:B------:R-:W-:-:S04]  /*00b0*/  IMAD R0, R0, 0x4182bed5, RZ ;  /* 0x4182bed500007824 */ /* 0x000fc800078e02ff */
[C---:B------:R-:W-:Y:S01]  /*00c0*/  VIADD R3, R0.reuse, 0x75bcd15 ;  /* 0x075bcd1500037836 */ /* 0x040fe20000000000 */
[C---:B------:R-:W-:Y:S01]  /*00d0*/  LOP3.LUT R4, R0.reuse, 0x159a55e5, RZ, 0x3c, !PT ;  /* 0x159a55e500047812 */ /* 0x040fe200078e3cff */
[----:B0-----:R-:W-:Y:S02]  /*00e0*/  IMAD R13, R13, UR6, R2 ;  /* 0x000000060d0d7c24 */ /* 0x001fe4000f8e0202 */
[----:B------:R-:W-:Y:S02]  /*00f0*/  VIADD R2, R0, 0xd9f6dc18 ;  /* 0xd9f6dc1800027836 */ /* 0x000fe40000000000 */
[C---:B---3--:R-:W-:Y:S01]  /*0100*/  IMAD.WIDE R6, R13.reuse, 0x30, R6 ;  /* 0x000000300d067825 */ /* 0x048fe200078e0206 */
[----:B------:R-:W-:-:S03]  /*0110*/  ISETP.NE.AND P0, PT, R13, RZ, PT ;  /* 0x000000ff0d00720c */ /* 0x000fc60003f05270 */
[----:B------:R-:W-:Y:S01]  /*0120*/  VIADD R9, R0, 0x583f19 ;  /* 0x00583f1900097836 */ /* 0x000fe20000000000 */
[----:B--2---:R0:W-:Y:S04]  /*0130*/  STG.E.64 desc[UR4][R6.64], R2 ;  /* 0x0000000206007986 */ /* 0x0041e8000c101b04 */
[----:B------:R0:W-:Y:S04]  /*0140*/  STG.E.64 desc[UR4][R6.64+0x8], R4 ;  /* 0x0000080406007986 */ /* 0x0001e8000c101b04 */
[----:B------:R0:W-:Y:S01]  /*0150*/  STG.E.64 desc[UR4][R6.64+0x10], R8 ;  /* 0x0000100806007986 */ /* 0x0001e2000c101b04 */
[----:B------:R-:W-:Y:S05]  /*0160*/  @!P0 BRA `(.L_x_245) ;  /* 0x0000000c00408947 */ /* 0x000fea0003800000 */
[----:B------:R-:W-:Y:S01]  /*0170*/  SHF.R.S32.HI R0, RZ, 0x1f, R13 ;  /* 0x0000001fff007819 */ /* 0x000fe2000001140d */
[----:B------:R-:W-:-:S07]  /*0180*/  IMAD.MOV.U32 R12, RZ, RZ, RZ ;  /* 0x000000ffff0c7224 */ /* 0x000fce00078e00ff */
.L_x_251:
[----:B0-----:R-:W-:Y:S01]  /*0190*/  LOP3.LUT R2, R13, 0x3, RZ, 0xc0, !PT ;  /* 0x000000030d027812 */ /* 0x001fe200078ec0ff */
[----:B------:R-:W-:Y:S03]  /*01a0*/  BSSY.RECONVERGENT B1, `(.L_x_246) ;  /* 0x00000c6000017945 */ /* 0x000fe60003800200 */
[----:B------:R-:W-:-:S04]  /*01b0*/  ISETP.NE.U32.AND P0, PT, R2, RZ, PT ;  /* 0x000000ff0200720c */ /* 0x000fc80003f05070 */
[----:B------:R-:W-:-:S13]  /*01c0*/  ISETP.NE.AND.EX P0, PT, RZ, RZ, PT, P0 ;  /* 0x000000ffff00720c */ /* 0x000fda0003f05300 */
[----:B------:R-:W-:Y:S05]  /*01d0*/  @!P0 BRA `(.L_x_247) ;  /* 0x0000000c00088947 */ /* 0x000fea0003800000 */
[----:B------:R-:W0:Y:S01]  /*01e0*/  LDC.64 R8, c[0x4][RZ] ;  /* 0x01000000ff087b82 */ /* 0x000e220000000a00 */
[----:B------:R-:W-:Y:S02]  /*01f0*/  IMAD.MOV.U32 R14, RZ, RZ, RZ ;  /* 0x000000ffff0e7224 */ /* 0x000fe400078e00ff */
[----:B0-----:R-:W-:-:S07]  /*0200*/  IMAD.WIDE.U32 R8, R12, 0xc80, R8 ;  /* 0x00000c800c087825 */ /* 0x001fce00078e0008 */
.L_x_250:
[----:B0-----:R-:W-:Y:S01]  /*0210*/  IMAD.MOV.U32 R15, RZ, RZ, RZ ;  /* 0x000000ffff0f7224 */ /* 0x001fe200078e00ff */
[----:B------:R-:W-:Y:S01]  /*0220*/  CS2R R2, SRZ ;  /* 0x0000000000027805 */ /* 0x000fe2000001ff00 */
[----:B------:R-:W-:Y:S01]  /*0230*/  IMAD.MOV.U32 R17, RZ, RZ, RZ ;  /* 0x000000ffff117224 */ /* 0x000fe200078e00ff */
[----:B------:R-:W-:-:S07]  /*0240*/  CS2R R4, SRZ ;  /* 0x0000000000047805 */ /* 0x000fce000001ff00 */
.L_x_249:
[----:B------:R-:W-:-:S05]  /*0250*/  IMAD.WIDE.U32 R10, R17, 0x4, R6 ;  /* 0x00000004110a7825 */ /* 0x000fca00078e0006 */
[----:B------:R0:W5:Y:S01]  /*0260*/  LDG.E R16, desc[UR4][R10.64+0x4] ;  /* 0x000004040a107981 */ /* 0x000162000c1e1900 */
[----:B------:R-:W-:-:S07]  /*0270*/  IMAD.MOV.U32 R19, RZ, RZ, RZ ;  /* 0x000000ffff137224 */ /* 0x000fce00078e00ff */
.L_x_248:
[----:B-----5:R-:W-:Y:S01]  /*0280*/  SHF.R.U32.HI R24, RZ, R19, R16 ;  /* 0x00000013ff187219 */ /* 0x020fe20000011610 */
[----:B0-----:R-:W-:-:S03]  /*0290*/  IMAD.SHL.U32 R10, R17, 0x20, RZ ;  /* 0x00000020110a7824 */ /* 0x001fc600078e00ff */
[----:B------:R-:W-:Y:S01]  /*02a0*/  LOP3.LUT R11, R24, 0x1, RZ, 0xc0, !PT ;  /* 0x00000001180b7812 */ /* 0x000fe200078ec0ff */
[----:B------:R-:W-:-:S03]  /*02b0*/  IMAD.IADD R10, R10, 0x1, R19 ;  /* 0x000000010a0a7824 */ /* 0x000fc600078e0213 */
[----:B------:R-:W-:Y:S01]  /*02c0*/  ISETP.NE.U32.AND P0, PT, R11, 0x1, PT ;  /* 0x000000010b00780c */ /* 0x000fe20003f05070 */
[----:B------:R-:W-:-:S03]  /*02d0*/  IMAD R11, R10, 0x5, RZ ;  /* 0x000000050a0b7824 */ /* 0x000fc600078e02ff */
[----:B------:R-:W-:Y:S01]  /*02e0*/  R2P PR, R24, 0x7e ;  /* 0x0000007e18007804 */ /* 0x000fe20000000000 */
[----:B------:R-:W-:-:S08]  /*02f0*/  IMAD.WIDE.U32 R10, R11, 0x4, R8 ;  /* 0x000000040b0a7825 */ /* 0x000fd000078e0008 */
[----:B------:R-:W2:Y:S04]  /*0300*/  @!P0 LDG.E R18, desc[UR4][R10.64] ;  /* 0x000000040a128981 */ /* 0x000ea8000c1e1900 */
[----:B------:R-:W3:Y:S04]  /*0310*/  @!P0 LDG.E R20, desc[UR4][R10.64+0x10] ;  /* 0x000010040a148981 */ /* 0x000ee8000c1e1900 */
[----:B------:R-:W4:Y:S04]  /*0320*/  @P1 LDG.E R22, desc[UR4][R10.64+0x14] ;  /* 0x000014040a161981 */ /* 0x000f28000c1e1900 */
[----:B------:R-:W4:Y:S04]  /*0330*/  @P2 LDG.E R26, desc[UR4][R10.64+0x28] ;  /* 0x000028040a1a2981 */ /* 0x000f28000c1e1900 */
[----:B------:R-:W4:Y:S04]  /*0340*/  @!P0 LDG.E R21, desc[UR4][R10.64+0x4] ;  /* 0x000004040a158981 */ /* 0x000f28000c1e1900 */
[----:B------:R-:W4:Y:S04]  /*0350*/  @!P0 LDG.E R23, desc[UR4][R10.64+0xc] ;  /* 0x00000c040a178981 */ /* 0x000f28000c1e1900 */
[----:B------:R-:W4:Y:S04]  /*0360*/  @P1 LDG.E R25, desc[UR4][R10.64+0x18] ;  /* 0x000018040a191981 */ /* 0x000f28000c1e1900 */
[----:B------:R-:W4:Y:S04]  /*0370*/  @P3 LDG.E R28, desc[UR4][R10.64+0x3c] ;  /* 0x00003c040a1c3981 */ /* 0x000f28000c1e1900 */
[----:B------:R-:W4:Y:S01]  /*0380*/  @P6 LDG.E R27, desc[UR4][R10.64+0x7c] ;  /* 0x00007c040a1b6981 */ /* 0x000f22000c1e1900 */
[----:B--2---:R-:W-:-:S03]  /*0390*/  @!P0 LOP3.LUT R15, R15, R18, RZ, 0x3c, !PT ;  /* 0x000000120f0f8212 */ /* 0x004fc600078e3cff */
[----:B------:R-:W2:Y:S01]  /*03a0*/  @!P0 LDG.E R18, desc[UR4][R10.64+0x8] ;  /* 0x000008040a128981 */ /* 0x000ea2000c1e1900 */
[----:B---3--:R-:W-:-:S03]  /*03b0*/  @!P0 LOP3.LUT R3, R3, R20, RZ, 0x3c, !PT ;  /* 0x0000001403038212 */ /* 0x008fc600078e3cff */
[----:B------:R-:W3:Y:S01]  /*03c0*/  @P1 LDG.E R20, desc[UR4][R10.64+0x24] ;  /* 0x000024040a141981 */ /* 0x000ee2000c1e1900 */
[----:B----4-:R-:W-:-:S03]  /*03d0*/  @P1 LOP3.LUT R15, R15, R22, RZ, 0x3c, !PT ;  /* 0x000000160f0f1212 */ /* 0x010fc600078e3cff */
[----:B------:R-:W4:Y:S01]  /*03e0*/  @P2 LDG.E R22, desc[UR4][R10.64+0x38] ;  /* 0x000038040a162981 */ /* 0x000f22000c1e1900 */
[----:B------:R-:W-:-:S03]  /*03f0*/  @P2 LOP3.LUT R15, R15, R26, RZ, 0x3c, !PT ;  /* 0x0000001a0f0f2212 */ /* 0x000fc600078e3cff */
[----:B------:R-:W4:Y:S01]  /*0400*/  @P4 LDG.E R26, desc[UR4][R10.64+0x50] ;  /* 0x000050040a1a4981 */ /* 0x000f22000c1e1900 */
[----:B------:R-:W-:-:S03]  /*0410*/  @!P0 LOP3.LUT R4, R4, R21, RZ, 0x3c, !PT ;  /* 0x0000001504048212 */ /* 0x000fc600078e3cff */
[----:B------:R-:W4:Y:S01]  /*0420*/  @P1 LDG.E R21, desc[UR4][R10.64+0x20] ;  /* 0x000020040a151981 */ /* 0x000f22000c1e1900 */
[----:B------:R-:W-:-:S03]  /*0430*/  @!P0 LOP3.LUT R2, R2, R23, RZ, 0x3c, !PT ;  /* 0x0000001702028212 */ /* 0x000fc600078e3cff */
[----:B------:R-:W4:Y:S01]  /*0440*/  @P2 LDG.E R23, desc[UR4][R10.64+0x2c] ;  /* 0x00002c040a172981 */ /* 0x000f22000c1e1900 */
[----:B------:R-:W-:-:S03]  /*0450*/  @P1 LOP3.LUT R4, R4, R25, RZ, 0x3c, !PT ;  /* 0x0000001904041212 */ /* 0x000fc600078e3cff */
[----:B------:R-:W4:Y:S01]  /*0460*/  @P2 LDG.E R25, desc[UR4][R10.64+0x34] ;  /* 0x000034040a192981 */ /* 0x000f22000c1e1900 */
[----:B--2---:R-:W-:-:S03]  /*0470*/  @!P0 LOP3.LUT R5, R5, R18, RZ, 0x3c, !PT ;  /* 0x0000001205058212 */ /* 0x004fc600078e3cff */
[----:B------:R-:W2:Y:S01]  /*0480*/  @P1 LDG.E R18, desc[UR4][R10.64+0x1c] ;  /* 0x00001c040a121981 */ /* 0x000ea2000c1e1900 */
[----:B---3--:R-:W-:-:S03]  /*0490*/  @P1 LOP3.LUT R3, R3, R20, RZ, 0x3c, !PT ;  /* 0x0000001403031212 */ /* 0x008fc600078e3cff */
[----:B------:R-:W3:Y:S01]  /*04a0*/  @P2 LDG.E R20, desc[UR4][R10.64+0x30] ;  /* 0x000030040a142981 */ /* 0x000ee2000c1e1900 */
[----:B----4-:R-:W-:-:S03]  /*04b0*/  @P2 LOP3.LUT R3, R3, R22, RZ, 0x3c, !PT ;  /* 0x0000001603032212 */ /* 0x010fc600078e3cff */
[----:B------:R-:W4:Y:S01]  /*04c0*/  @P3 LDG.E R22, desc[UR4][R10.64+0x4c] ;  /* 0x00004c040a163981 */ /* 0x000f22000c1e1900 */
[----:B------:R-:W-:-:S04]  /*04d0*/  @P3 LOP3.LUT R15, R15, R28, RZ, 0x3c, !PT ;  /* 0x0000001c0f0f3212 */ /* 0x000fc800078e3cff */
[----:B------:R-:W-:Y:S02]  /*04e0*/  @P4 LOP3.LUT R15, R15, R26, RZ, 0x3c, !PT ;  /* 0x0000001a0f0f4212 */ /* 0x000fe400078e3cff */
[----:B------:R-:W-:Y:S01]  /*04f0*/  @P1 LOP3.LUT R2, R2, R21, RZ, 0x3c, !PT ;  /* 0x0000001502021212 */ /* 0x000fe200078e3cff */
[----:B------:R-:W4:Y:S04]  /*0500*/  @P5 LDG.E R26, desc[UR4][R10.64+0x64] ;  /* 0x000064040a1a5981 */ /* 0x000f28000c1e1900 */
[----:B------:R-:W4:Y:S01]  /*0510*/  @P3 LDG.E R21, desc[UR4][R10.64+0x40] ;  /* 0x000040040a153981 */ /* 0x000f22000c1e1900 */
[----:B------:R-:W-:Y:S02]  /*0520*/  @P2 LOP3.LUT R4, R4, R23, RZ, 0x3c, !PT ;  /* 0x0000001704042212 */ /* 0x000fe400078e3cff */
[----:B------:R-:W-:Y:S01]  /*0530*/  @P2 LOP3.LUT R2, R2, R25, RZ, 0x3c, !PT ;  /* 0x0000001902022212 */ /* 0x000fe200078e3cff */
[----:B------:R-:W4:Y:S04]  /*0540*/  @P3 LDG.E R23, desc[UR4][R10.64+0x48] ;  /* 0x000048040a173981 */ /* 0x000f28000c1e1900 */
[----:B------:R-:W4:Y:S01]  /*0550*/  @P4 LDG.E R25, desc[UR4][R10.64+0x54] ;  /* 0x000054040a194981 */ /* 0x000f22000c1e1900 */
[----:B--2---:R-:W-:-:S03]  /*0560*/  @P1 LOP3.LUT R5, R5, R18, RZ, 0x3c, !PT ;  /* 0x0000001205051212 */ /* 0x004fc600078e3cff */
[----:B------:R-:W2:Y:S01]  /*0570*/  @P3 LDG.E R18, desc[UR4][R10.64+0x44] ;  /* 0x000044040a123981 */ /* 0x000ea2000c1e1900 */
[----:B---3--:R-:W-:-:S03]  /*0580*/  @P2 LOP3.LUT R5, R5, R20, RZ, 0x3c, !PT ;  /* 0x0000001405052212 */ /* 0x008fc600078e3cff */
[----:B------:R-:W3:Y:S01]  /*0590*/  @P4 LDG.E R20, desc[UR4][R10.64+0x58] ;  /* 0x000058040a144981 */ /* 0x000ee2000c1e1900 */
[----:B----4-:R-:W-:-:S03]  /*05a0*/  @P3 LOP3.LUT R3, R3, R22, RZ, 0x3c, !PT ;  /* 0x0000001603033212 */ /* 0x010fc600078e3cff */
[----:B------:R-:W4:Y:S01]  /*05b0*/  @P4 LDG.E R22, desc[UR4][R10.64+0x60] ;  /* 0x000060040a164981 */ /* 0x000f22000c1e1900 */
[----:B------:R-:W-:Y:S02]  /*05c0*/  LOP3.LUT P0, RZ, R24, 0x80, RZ, 0xc0, !PT ;  /* 0x0000008018ff7812 */ /* 0x000fe4000780c0ff */
[----:B------:R-:W-:Y:S02]  /*05d0*/  @P5 LOP3.LUT R15, R15, R26, RZ, 0x3c, !PT ;  /* 0x0000001a0f0f5212 */ /* 0x000fe400078e3cff */
[----:B------:R-:W4:Y:S01]  /*05e0*/  @P6 LDG.E R26, desc[UR4][R10.64+0x78] ;  /* 0x000078040a1a6981 */ /* 0x000f22000c1e1900 */
[----:B------:R-:W-:-:S03]  /*05f0*/  @P3 LOP3.LUT R4, R4, R21, RZ, 0x3c, !PT ;  /* 0x0000001504043212 */ /* 0x000fc600078e3cff */
[----:B------:R-:W4:Y:S01]  /*0600*/  @P4 LDG.E R21, desc[UR4][R10.64+0x5c] ;  /* 0x00005c040a154981 */ /* 0x000f22000c1e1900 */
[----:B------:R-:W-:-:S03]  /*0610*/  @P3 LOP3.LUT R2, R2, R23, RZ, 0x3c, !PT ;  /* 0x0000001702023212 */ /* 0x000fc600078e3cff */
[----:B------:R-:W4:Y:S01]  /*0620*/  @P5 LDG.E R23, desc[UR4][R10.64+0x68] ;  /* 0x000068040a175981 */ /* 0x000f22000c1e1900 */
[----:B------:R-:W-:-:S03]  /*0630*/  @P4 LOP3.LUT R4, R4, R25, RZ, 0x3c, !PT ;  /* 0x0000001904044212 */ /* 0x000fc600078e3cff */
[----:B------:R-:W4:Y:S01]  /*0640*/  @P5 LDG.E R25, desc[UR4][R10.64+0x70] ;  /* 0x000070040a195981 */ /* 0x000f22000c1e1900 */
[----:B--2---:R-:W-:-:S03]  /*0650*/  @P3 LOP3.LUT R5, R5, R18, RZ, 0x3c, !PT ;  /* 0x0000001205053212 */ /* 0x004fc600078e3cff */
[----:B------:R-:W2:Y:S01]  /*0660*/  @P5 LDG.E R18, desc[UR4][R10.64+0x6c] ;  /* 0x00006c040a125981 */ /* 0x000ea2000c1e1900 */
[----:B---3--:R-:W-:-:S03]  /*0670*/  @P4 LOP3.LUT R5, R5, R20, RZ, 0x3c, !PT ;  /* 0x0000001405054212 */ /* 0x008fc600078e3cff */
[----:B------:R-:W3:Y:S01]  /*0680*/  @P5 LDG.E R20, desc[UR4][R10.64+0x74] ;  /* 0x000074040a145981 */ /* 0x000ee2000c1e1900 */
[----:B----4-:R-:W-:-:S03]  /*0690*/  @P4 LOP3.LUT R3, R3, R22, RZ, 0x3c, !PT ;  /* 0x0000001603034212 */ /* 0x010fc600078e3cff */
[----:B------:R-:W4:Y:S01]  /*06a0*/  @P0 LDG.E R22, desc[UR4][R10.64+0x8c] ;  /* 0x00008c040a160981 */ /* 0x000f22000c1e1900 */
[----:B------:R-:W-:-:S03]  /*06b0*/  @P6 LOP3.LUT R15, R15, R26, RZ, 0x3c, !PT ;  /* 0x0000001a0f0f6212 */ /* 0x000fc600078e3cff */
        /* <DEDUP_REMOVED lines=13> */
[----:B------:R-:W-:Y:S02]  /*0790*/  @P6 LOP3.LUT R4, R4, R27, RZ, 0x3c, !PT ;  /* 0x0000001b04046212 */ /* 0x000fe400078e3cff */
[----:B------:R-:W-:Y:S02]  /*07a0*/  @P6 LOP3.LUT R2, R2, R21, RZ, 0x3c, !PT ;  /* 0x0000001502026212 */ /* 0x000fe400078e3cff */
[----:B------:R-:W-:Y:S02]  /*07b0*/  @P0 LOP3.LUT R4, R4, R23, RZ, 0x3c, !PT ;  /* 0x0000001704040212 */ /* 0x000fe400078e3cff */
[----:B------:R-:W-:Y:S02]  /*07c0*/  @P0 LOP3.LUT R2, R2, R25, RZ, 0x3c, !PT ;  /* 0x0000001902020212 */ /* 0x000fe400078e3cff */
[----:B--2---:R-:W-:Y:S02]  /*07d0*/  @P6 LOP3.LUT R5, R5, R18, RZ, 0x3c, !PT ;  /* 0x0000001205056212 */ /* 0x004fe400078e3cff */
[----:B---3--:R-:W-:-:S02]  /*07e0*/  @P6 LOP3.LUT R3, R3, R20, RZ, 0x3c, !PT ;  /* 0x0000001403036212 */ /* 0x008fc400078e3cff */
[----:B----4-:R-:W-:Y:S02]  /*07f0*/  @P0 LOP3.LUT R5, R5, R22, RZ, 0x3c, !PT ;  /* 0x0000001605050212 */ /* 0x010fe400078e3cff */
[----:B------:R-:W-:Y:S02]  /*0800*/  @P0 LOP3.LUT R3, R3, R26, RZ, 0x3c, !PT ;  /* 0x0000001a03030212 */ /* 0x000fe400078e3cff */
[----:B------:R-:W-:-:S13]  /*0810*/  R2P PR, R24.B1, 0x7f ;  /* 0x0000007f18007804 */ /* 0x000fda0000001000 */
[----:B------:R-:W2:Y:S04]  /*0820*/  @P0 LDG.E R18, desc[UR4][R10.64+0xa0] ;  /* 0x0000a0040a120981 */ /* 0x000ea8000c1e1900 */
[----:B------:R-:W3:Y:S04]  /*0830*/  @P1 LDG.E R22, desc[UR4][R10.64+0xb4] ;  /* 0x0000b4040a161981 */ /* 0x000ee8000c1e1900 */
[----:B------:R-:W4:Y:S04]  /*0840*/  @P2 LDG.E R26, desc[UR4][R10.64+0xc8] ;  /* 0x0000c8040a1a2981 */ /* 0x000f28000c1e1900 */
[----:B------:R-:W4:Y:S04]  /*0850*/  @P3 LDG.E R28, desc[UR4][R10.64+0xdc] ;  /* 0x0000dc040a1c3981 */ /* 0x000f28000c1e1900 */
[----:B------:R-:W4:Y:S04]  /*0860*/  @P0 LDG.E R23, desc[UR4][R10.64+0xa4] ;  /* 0x0000a4040a170981 */ /* 0x000f28000c1e1900 */
[----:B------:R-:W4:Y:S04]  /*0870*/  @P0 LDG.E R20, desc[UR4][R10.64+0xa8] ;  /* 0x0000a8040a140981 */ /* 0x000f28000c1e1900 */
[----:B------:R-:W4:Y:S04]  /*0880*/  @P4 LDG.E R25, desc[UR4][R10.64+0xf0] ;  /* 0x0000f0040a194981 */ /* 0x000f28000c1e1900 */
        /* <DEDUP_REMOVED lines=21> */
[----:B------:R-:W-:Y:S02]  /*09e0*/  LOP3.LUT P0, RZ, R24, 0x8000, RZ, 0xc0, !PT ;  /* 0x0000800018ff7812 */ /* 0x000fe4000780c0ff */
[----:B----4-:R-:W-:Y:S01]  /*09f0*/  @P5 LOP3.LUT R15, R15, R26, RZ, 0x3c, !PT ;  /* 0x0000001a0f0f5212 */ /* 0x010fe200078e3cff */
[----:B------:R-:W4:Y:S04]  /*0a00*/  @P3 LDG.E R24, desc[UR4][R10.64+0xe4] ;  /* 0x0000e4040a183981 */ /* 0x000f28000c1e1900 */
[----:B------:R-:W2:Y:S01]  /*0a10*/  @P6 LDG.E R26, desc[UR4][R10.64+0x118] ;  /* 0x000118040a1a6981 */ /* 0x000ea2000c1e1900 */
        /* <DEDUP_REMOVED lines=8> */
[----:B---3--:R-:W-:-:S03]  /*0aa0*/  @P2 LOP3.LUT R3, R3, R22, RZ, 0x3c, !PT ;  /* 0x0000001603032212 */ /* 0x008fc600078e3cff */
[----:B------:R-:W3:Y:S01]  /*0ab0*/  @P4 LDG.E R22, desc[UR4][R10.64+0x100] ;  /* 0x000100040a164981 */ /* 0x000ee2000c1e1900 */
[----:B--2---:R-:W-:-:S03]  /*0ac0*/  @P6 LOP3.LUT R15, R15, R26, RZ, 0x3c, !PT ;  /* 0x0000001a0f0f6212 */ /* 0x004fc600078e3cff */
[----:B------:R-:W2:Y:S01]  /*0ad0*/  @P0 LDG.E R26, desc[UR4][R10.64+0x12c] ;  /* 0x00012c040a1a0981 */ /* 0x000ea2000c1e1900 */
[----:B----4-:R-:W-:-:S03]  /*0ae0*/  @P2 LOP3.LUT R2, R2, R23, RZ, 0x3c, !PT ;  /* 0x0000001702022212 */ /* 0x010fc600078e3cff */
[----:B------:R-:W4:Y:S01]  /*0af0*/  @P4 LDG.E R23, desc[UR4][R10.64+0xfc] ;  /* 0x0000fc040a174981 */ /* 0x000f22000c1e1900 */
[----:B------:R-:W-:-:S03]  /*0b00*/  @P2 LOP3.LUT R5, R5, R20, RZ, 0x3c, !PT ;  /* 0x0000001405052212 */ /* 0x000fc600078e3cff */
[----:B------:R-:W4:Y:S01]  /*0b10*/  @P4 LDG.E R20, desc[UR4][R10.64+0xf8] ;  /* 0x0000f8040a144981 */ /* 0x000f22000c1e1900 */
[----:B------:R-:W-:Y:S02]  /*0b20*/  @P3 LOP3.LUT R2, R2, R27, RZ, 0x3c, !PT ;  /* 0x0000001b02023212 */ /* 0x000fe400078e3cff */
[----:B------:R-:W-:Y:S01]  /*0b30*/  @P3 LOP3.LUT R4, R4, R25, RZ, 0x3c, !PT ;  /* 0x0000001904043212 */ /* 0x000fe200078e3cff */
[----:B------:R-:W4:Y:S01]  /*0b40*/  @P5 LDG.E R27, desc[UR4][R10.64+0x110] ;  /* 0x000110040a1b5981 */ /* 0x000f22000c1e1900 */
[----:B------:R-:W-:-:S03]  /*0b50*/  @P3 LOP3.LUT R5, R5, R24, RZ, 0x3c, !PT ;  /* 0x0000001805053212 */ /* 0x000fc600078e3cff */
[----:B------:R-:W4:Y:S04]  /*0b60*/  @P5 LDG.E R25, desc[UR4][R10.64+0x108] ;  /* 0x000108040a195981 */ /* 0x000f28000c1e1900 */
        /* <DEDUP_REMOVED lines=19> */
[----:B------:R-:W-:-:S05]  /*0ca0*/  VIADD R19, R19, 0x10 ;  /* 0x0000001013137836 */ /* 0x000fca0000000000 */
[----:B------:R-:W-:Y:S02]  /*0cb0*/  ISETP.NE.AND P1, PT, R19, 0x20, PT ;  /* 0x000000201300780c */ /* 0x000fe40003f25270 */
[----:B------:R-:W-:Y:S02]  /*0cc0*/  @P5 LOP3.LUT R3, R3, R18, RZ, 0x3c, !PT ;  /* 0x0000001203035212 */ /* 0x000fe400078e3cff */
[----:B------:R-:W-:Y:S02]  /*0cd0*/  @P6 LOP3.LUT R4, R4, R21, RZ, 0x3c, !PT ;  /* 0x0000001504046212 */ /* 0x000fe400078e3cff */
[----:B---3--:R-:W-:-:S04]  /*0ce0*/  @P6 LOP3.LUT R3, R3, R22, RZ, 0x3c, !PT ;  /* 0x0000001603036212 */ /* 0x008fc800078e3cff */
[----:B--2---:R-:W-:Y:S02]  /*0cf0*/  @P0 LOP3.LUT R3, R3, R26, RZ, 0x3c, !PT ;  /* 0x0000001a03030212 */ /* 0x004fe400078e3cff */
[----:B----4-:R-:W-:Y:S02]  /*0d00*/  @P6 LOP3.LUT R2, R2, R23, RZ, 0x3c, !PT ;  /* 0x0000001702026212 */ /* 0x010fe400078e3cff */
[----:B------:R-:W-:Y:S02]  /*0d10*/  @P6 LOP3.LUT R5, R5, R20, RZ, 0x3c, !PT ;  /* 0x0000001405056212 */ /* 0x000fe400078e3cff */
[----:B------:R-:W-:Y:S02]  /*0d20*/  @P0 LOP3.LUT R2, R2, R27, RZ, 0x3c, !PT ;  /* 0x0000001b02020212 */ /* 0x000fe400078e3cff */
[----:B------:R-:W-:Y:S02]  /*0d30*/  @P0 LOP3.LUT R4, R4, R25, RZ, 0x3c, !PT ;  /* 0x0000001904040212 */ /* 0x000fe400078e3cff */
[----:B------:R-:W-:Y:S01]  /*0d40*/  @P0 LOP3.LUT R5, R5, R24, RZ, 0x3c, !PT ;  /* 0x0000001805050212 */ /* 0x000fe200078e3cff */
[----:B------:R-:W-:Y:S06]  /*0d50*/  @P1 BRA `(.L_x_248) ;  /* 0xfffffff400481947 */ /* 0x000fec000383ffff */
[----:B------:R-:W-:-:S05]  /*0d60*/  VIADD R17, R17, 0x1 ;  /* 0x0000000111117836 */ /* 0x000fca0000000000 */
[----:B------:R-:W-:-:S13]  /*0d70*/  ISETP.NE.AND P0, PT, R17, 0x5, PT ;  /* 0x000000051100780c */ /* 0x000fda0003f05270 */
[----:B------:R-:W-:Y:S05]  /*0d80*/  @P0 BRA `(.L_x_249) ;  /* 0xfffffff400300947 */ /* 0x000fea000383ffff */
[----:B------:R0:W-:Y:S01]  /*0d90*/  STG.E.64 desc[UR4][R6.64+0x8], R4 ;  /* 0x0000080406007986 */ /* 0x0001e2000c101b04 */
[----:B------:R-:W-:Y:S01]  /*0da0*/  VIADD R14, R14, 0x1 ;  /* 0x000000010e0e7836 */ /* 0x000fe20000000000 */
[----:B------:R-:W-:Y:S02]  /*0db0*/  LOP3.LUT R11, R13, 0x3, RZ, 0xc0, !PT ;  /* 0x000000030d0b7812 */ /* 0x000fe400078ec0ff */
[----:B------:R0:W-:Y:S02]  /*0dc0*/  STG.E.64 desc[UR4][R6.64+0x10], R2 ;  /* 0x0000100206007986 */ /* 0x0001e4000c101b04 */
[----:B------:R-:W-:Y:S02]  /*0dd0*/  ISETP.GE.U32.AND P0, PT, R14, R11, PT ;  /* 0x0000000b0e00720c */ /* 0x000fe40003f06070 */
[----:B------:R0:W-:Y:S11]  /*0de0*/  STG.E desc[UR4][R6.64+0x4], R15 ;  /* 0x0000040f06007986 */ /* 0x0001f6000c101904 */
[----:B------:R-:W-:Y:S05]  /*0df0*/  @!P0 BRA `(.L_x_250) ;  /* 0xfffffff400048947 */ /* 0x000fea000383ffff */
.L_x_247:
[----:B------:R-:W-:Y:S05]  /*0e00*/  BSYNC.RECONVERGENT B1 ;  /* 0x0000000000017941 */ /* 0x000fea0003800200 */
.L_x_246:
[C---:B------:R-:W-:Y:S01]  /*0e10*/  ISETP.GT.U32.AND P0, PT, R13.reuse, 0x3, PT ;  /* 0x000000030d00780c */ /* 0x040fe20003f04070 */
[----:B------:R-:W-:Y:S01]  /*0e20*/  VIADD R12, R12, 0x1 ;  /* 0x000000010c0c7836 */ /* 0x000fe20000000000 */
[--C-:B------:R-:W-:Y:S02]  /*0e30*/  SHF.R.U64 R13, R13, 0x2, R0.reuse ;  /* 0x000000020d0d7819 */ /* 0x100fe40000001200 */
[----:B------:R-:W-:Y:S02]  /*0e40*/  ISETP.GT.U32.AND.EX P0, PT, R0, RZ, PT, P0 ;  /* 0x000000ff0000720c */ /* 0x000fe40003f04100 */
[----:B------:R-:W-:-:S11]  /*0e50*/  SHF.R.U32.HI R0, RZ, 0x2, R0 ;  /* 0x00000002ff007819 */ /* 0x000fd60000011600 */
[----:B------:R-:W-:Y:S05]  /*0e60*/  @P0 BRA `(.L_x_251) ;  /* 0xfffffff000c80947 */ /* 0x000fea000383ffff */
.L_x_245:
[----:B------:R-:W-:Y:S05]  /*0e70*/  BSYNC.RECONVERGENT B0 ;  /* 0x0000000000007941 */ /* 0x000fea0003800200 */
.L_x_244:
[----:B------:R-:W-:Y:S04]  /*0e80*/  STG.E.64 desc[UR4][R6.64+0x18], RZ ;  /* 0x000018ff06007986 */ /* 0x000fe8000c101b04 */
[----:B------:R-:W-:Y:S04]  /*0e90*/  STG.E desc[UR4][R6.64+0x20], RZ ;  /* 0x000020ff06007986 */ /* 0x000fe8000c101904 */
[----:B------:R-:W-:Y:S01]  /*0ea0*/  STG.E.64 desc[UR4][R6.64+0x28], RZ ;  /* 0x000028ff06007986 */ /* 0x000fe2000c101b04 */
[----:B------:R-:W-:Y:S05]  /*0eb0*/  EXIT ;  /* 0x000000000000794d */ /* 0x000fea0003800000 */
.L_x_252:
        /* <DEDUP_REMOVED lines=12> */
.L_x_256:


//--------------------- .nv.global.init           --------------------------
	.section	.nv.global.init,"aw",@progbits
	.align	16
.nv.global.init:
	.type		__cudart_sin_cos_coeffs,@object
	.size		__cudart_sin_cos_coeffs,(__cudart_i2opi_d - __cudart_sin_cos_coeffs)
__cudart_sin_cos_coeffs:
        /*0000*/ 	.byte	0x46, 0xd2, 0xb0, 0x2c, 0xf1, 0xe5, 0x5a, 0xbe, 0x92, 0xe3, 0xac, 0x69, 0xe3, 0x1d, 0xc7, 0x3e
        /*0010*/ 	.byte	0xa1, 0x62, 0xdb, 0x19, 0xa0, 0x01, 0x2a, 0xbf, 0x18, 0x08, 0x11, 0x11, 0x11, 0x11, 0x81, 0x3f
        /*0020*/ 	.byte	0x54, 0x55, 0x55, 0x55, 0x55, 0x55, 0xc5, 0xbf, 0x00, 0x00, 0x00, 0x00, 0x00, 0x00, 0x00, 0x00
        /*0030*/ 	.byte	0x00, 0x00, 0x00, 0x00, 0x00, 0x00, 0x00, 0x00, 0x64, 0x81, 0xfd, 0x20, 0x83, 0xff, 0xa8, 0xbd
        /*0040*/ 	.byte	0x28, 0x85, 0xef, 0xc1, 0xa7, 0xee, 0x21, 0x3e, 0xd9, 0xe6, 0x06, 0x8e, 0x4f, 0x7e, 0x92, 0xbe
        /*0050*/ 	.byte	0xe9, 0xbc, 0xdd, 0x19, 0xa0, 0x01, 0xfa, 0x3e, 0x47, 0x5d, 0xc1, 0x16, 0x6c, 0xc1, 0x56, 0xbf
        /*0060*/ 	.byte	0x51, 0x55, 0x55, 0x55, 0x55, 0x55, 0xa5, 0x3f, 0x00, 0x00, 0x00, 0x00, 0x00, 0x00, 0xe0, 0xbf
        /*0070*/ 	.byte	0x00, 0x00, 0x00, 0x00, 0x00, 0x00, 0xf0, 0x3f, 0x00, 0x00, 0x00, 0x00, 0x00, 0x00, 0x00, 0x00
	.type		__cudart_i2opi_d,@object
	.size		__cudart_i2opi_d,(mrg32k3aM1SubSeq - __cudart_i2opi_d)
__cudart_i2opi_d:
        /* <DEDUP_REMOVED lines=9> */
	.type		mrg32k3aM1SubSeq,@object
	.size		mrg32k3aM1SubSeq,(mrg32k3aM2SubSeq - mrg32k3aM1SubSeq)
mrg32k3aM1SubSeq:
        /* <DEDUP_REMOVED lines=126> */
	.type		mrg32k3aM2SubSeq,@object
	.size		mrg32k3aM2SubSeq,(mrg32k3aM1 - mrg32k3aM2SubSeq)
mrg32k3aM2SubSeq:
        /* <DEDUP_REMOVED lines=126> */
	.type		mrg32k3aM1,@object
	.size		mrg32k3aM1,(mrg32k3aM1Seq - mrg32k3aM1)
mrg32k3aM1:
        /* <DEDUP_REMOVED lines=144> */
	.type		mrg32k3aM1Seq,@object
	.size		mrg32k3aM1Seq,(mrg32k3aM2 - mrg32k3aM1Seq)
mrg32k3aM1Seq:
        /* <DEDUP_REMOVED lines=144> */
	.type		mrg32k3aM2,@object
	.size		mrg32k3aM2,(mrg32k3aM2Seq - mrg32k3aM2)
mrg32k3aM2:
        /* <DEDUP_REMOVED lines=144> */
	.type		mrg32k3aM2Seq,@object
	.size		mrg32k3aM2Seq,(precalc_xorwow_matrix - mrg32k3aM2Seq)
mrg32k3aM2Seq:
        /* <DEDUP_REMOVED lines=144> */
	.type		precalc_xorwow_matrix,@object
	.size		precalc_xorwow_matrix,(precalc_xorwow_offset_matrix - precalc_xorwow_matrix)
precalc_xorwow_matrix:
        /* <DEDUP_REMOVED lines=6400> */
	.type		precalc_xorwow_offset_matrix,@object
	.size		precalc_xorwow_offset_matrix,(.L_1 - precalc_xorwow_offset_matrix)
precalc_xorwow_offset_matrix:
        /* <DEDUP_REMOVED lines=6400> */
.L_1:


//--------------------- .nv.shared._Z16geneticAlgorithmbP10ChromosomeP17curandStateXORWOWS0_ --------------------------
	.section	.nv.shared._Z16geneticAlgorithmbP10ChromosomeP17curandStateXORWOWS0_,"aw",@nobits
	.sectionflags	@""
	.align	8
.nv.shared._Z16geneticAlgorithmbP10ChromosomeP17curandStateXORWOWS0_:
	.zero		4864


//--------------------- .nv.shared.reserved.0     --------------------------
	.section	.nv.shared.reserved.0,"aw",@nobits
	.weak		__nv_reservedSMEM_offset_0_alias
	.size		__nv_reservedSMEM_offset_0_alias, 0, 64
	.other		__nv_reservedSMEM_offset_0_alias,@"STO_CUDA_RESERVED_SHARED STV_DEFAULT"
__nv_reservedSMEM_offset_0_alias:
	.zero		0
	.zero		64


//--------------------- .nv.constant0._Z16geneticAlgorithmbP10ChromosomeP17curandStateXORWOWS0_ --------------------------
	.section	.nv.constant0._Z16geneticAlgorithmbP10ChromosomeP17curandStateXORWOWS0_,"a",@progbits
	.sectionflags	@""
	.align	4
.nv.constant0._Z16geneticAlgorithmbP10ChromosomeP17curandStateXORWOWS0_:
	.zero		928


//--------------------- .nv.constant0._Z17setupRandomStreamjP17curandStateXORWOW --------------------------
	.section	.nv.constant0._Z17setupRandomStreamjP17curandStateXORWOW,"a",@progbits
	.sectionflags	@""
	.align	4
.nv.constant0._Z17setupRandomStreamjP17curandStateXORWOW:
	.zero		912


//--------------------- SYMBOLS --------------------------

	.type		.nv.reservedSmem.offset0,@object
	.size		.nv.reservedSmem.offset0,0x4
	.type		.nv.reservedSmem.cap,@object
	.size		.nv.reservedSmem.cap,0x4
